	.target	sm_80

	.elftype	@"ET_EXEC"


//--------------------- .note.nv.tkinfo           --------------------------
	.section	.note.nv.tkinfo,"",@"SHT_NOTE"
	.sectionflags	@"SHF_NOTE_NV_TKINFO"
	.tkinfo
        /*0018*/ 	.word	0x00000002
        /*0030*/ 	.string	""
        /*0030*/ 	.string	"ptxas"
        /*0030*/ 	.string	"Cuda compilation tools, release 13.0, V13.0.88"
        /*0030*/ 	.string	"Build cuda_13.0.r13.0/compiler.36424714_0"
        /*0030*/ 	.string	"-v  -suppress-debug-info  -lineinfo  -arch sm_80 "



//--------------------- .note.nv.cuinfo           --------------------------
	.section	.note.nv.cuinfo,"",@"SHT_NOTE"
	.sectionflags	@"SHF_NOTE_NV_CUINFO"
        /*0018*/ 	.short	0x0002
        /*001a*/ 	.short	0x0050
        /*001c*/ 	.short	0x0082
	.zero		2


//--------------------- .nv.info                  --------------------------
	.section	.nv.info,"",@"SHT_CUDA_INFO"
	.align	4


	//----- nvinfo : EIATTR_REGCOUNT
	.align		4
        /*0000*/ 	.byte	0x04, 0x2f
        /*0002*/ 	.short	(.L_1 - .L_0)
	.align		4
.L_0:
        /*0004*/ 	.word	index@(matmul_kernel)
        /*0008*/ 	.word	0x00000020


	//----- nvinfo : EIATTR_FRAME_SIZE
	.align		4
.L_1:
        /*000c*/ 	.byte	0x04, 0x11
        /*000e*/ 	.short	(.L_3 - .L_2)
	.align		4
.L_2:
        /*0010*/ 	.word	index@(matmul_kernel)
        /*0014*/ 	.word	0x00001378


	//----- nvinfo : EIATTR_MIN_STACK_SIZE
	.align		4
.L_3:
        /*0018*/ 	.byte	0x04, 0x12
        /*001a*/ 	.short	(.L_5 - .L_4)
	.align		4
.L_4:
        /*001c*/ 	.word	index@(matmul_kernel)
        /*0020*/ 	.word	0x00001378
.L_5:


//--------------------- .nv.info.matmul_kernel    --------------------------
	.section	.nv.info.matmul_kernel,"",@"SHT_CUDA_INFO"
	.sectionflags	@""
	.align	4


	//----- nvinfo : EIATTR_CUDA_API_VERSION
	.align		4
        /*0000*/ 	.byte	0x04, 0x37
        /*0002*/ 	.short	(.L_7 - .L_6)
.L_6:
        /*0004*/ 	.word	0x00000082


	//----- nvinfo : EIATTR_SW2861232_WAR
	.align		4
.L_7:
        /*0008*/ 	.byte	0x01, 0x35
	.zero		2


	//----- nvinfo : EIATTR_PARAM_CBANK
	.align		4
        /*000c*/ 	.byte	0x04, 0x0a
        /*000e*/ 	.short	(.L_9 - .L_8)
	.align		4
.L_8:
        /*0010*/ 	.word	index@(.nv.constant0.matmul_kernel)
        /*0014*/ 	.short	0x0160
        /*0016*/ 	.short	0x0050


	//----- nvinfo : EIATTR_CBANK_PARAM_SIZE
	.align		4
.L_9:
        /*0018*/ 	.byte	0x03, 0x19
        /*001a*/ 	.short	0x0050


	//----- nvinfo : EIATTR_KPARAM_INFO
	.align		4
        /*001c*/ 	.byte	0x04, 0x17
        /*001e*/ 	.short	(.L_11 - .L_10)
.L_10:
        /*0020*/ 	.word	0x00000000
        /*0024*/ 	.short	0x000d
        /*0026*/ 	.short	0x0048
        /*0028*/ 	.byte	0x00, 0xf4, 0x21, 0x00


	//----- nvinfo : EIATTR_KPARAM_INFO
	.align		4
.L_11:
        /*002c*/ 	.byte	0x04, 0x17
        /*002e*/ 	.short	(.L_13 - .L_12)
.L_12:
        /*0030*/ 	.word	0x00000000
        /*0034*/ 	.short	0x000c
        /*0036*/ 	.short	0x0040
        /*0038*/ 	.byte	0x00, 0xf4, 0x21, 0x00


	//----- nvinfo : EIATTR_KPARAM_INFO
	.align		4
.L_13:
        /*003c*/ 	.byte	0x04, 0x17
        /*003e*/ 	.short	(.L_15 - .L_14)
.L_14:
        /*0040*/ 	.word	0x00000000
        /*0044*/ 	.short	0x000b
        /*0046*/ 	.short	0x0038
        /*0048*/ 	.byte	0x00, 0xf0, 0x11, 0x00


	//----- nvinfo : EIATTR_KPARAM_INFO
	.align		4
.L_15:
        /*004c*/ 	.byte	0x04, 0x17
        /*004e*/ 	.short	(.L_17 - .L_16)
.L_16:
        /*0050*/ 	.word	0x00000000
        /*0054*/ 	.short	0x000a
        /*0056*/ 	.short	0x0034
        /*0058*/ 	.byte	0x00, 0xf0, 0x11, 0x00


	//----- nvinfo : EIATTR_KPARAM_INFO
	.align		4
.L_17:
        /*005c*/ 	.byte	0x04, 0x17
        /*005e*/ 	.short	(.L_19 - .L_18)
.L_18:
        /*0060*/ 	.word	0x00000000
        /*0064*/ 	.short	0x0009
        /*0066*/ 	.short	0x0030
        /*0068*/ 	.byte	0x00, 0xf0, 0x11, 0x00


	//----- nvinfo : EIATTR_KPARAM_INFO
	.align		4
.L_19:
        /*006c*/ 	.byte	0x04, 0x17
        /*006e*/ 	.short	(.L_21 - .L_20)
.L_20:
        /*0070*/ 	.word	0x00000000
        /*0074*/ 	.short	0x0008
        /*0076*/ 	.short	0x002c
        /*0078*/ 	.byte	0x00, 0xf0, 0x11, 0x00


	//----- nvinfo : EIATTR_KPARAM_INFO
	.align		4
.L_21:
        /*007c*/ 	.byte	0x04, 0x17
        /*007e*/ 	.short	(.L_23 - .L_22)
.L_22:
        /*0080*/ 	.word	0x00000000
        /*0084*/ 	.short	0x0007
        /*0086*/ 	.short	0x0028
        /*0088*/ 	.byte	0x00, 0xf0, 0x11, 0x00


	//----- nvinfo : EIATTR_KPARAM_INFO
	.align		4
.L_23:
        /*008c*/ 	.byte	0x04, 0x17
        /*008e*/ 	.short	(.L_25 - .L_24)
.L_24:
        /*0090*/ 	.word	0x00000000
        /*0094*/ 	.short	0x0006
        /*0096*/ 	.short	0x0024
        /*0098*/ 	.byte	0x00, 0xf0, 0x11, 0x00


	//----- nvinfo : EIATTR_KPARAM_INFO
	.align		4
.L_25:
        /*009c*/ 	.byte	0x04, 0x17
        /*009e*/ 	.short	(.L_27 - .L_26)
.L_26:
        /*00a0*/ 	.word	0x00000000
        /*00a4*/ 	.short	0x0005
        /*00a6*/ 	.short	0x0020
        /*00a8*/ 	.byte	0x00, 0xf0, 0x11, 0x00


	//----- nvinfo : EIATTR_KPARAM_INFO
	.align		4
.L_27:
        /*00ac*/ 	.byte	0x04, 0x17
        /*00ae*/ 	.short	(.L_29 - .L_28)
.L_28:
        /*00b0*/ 	.word	0x00000000
        /*00b4*/ 	.short	0x0004
        /*00b6*/ 	.short	0x001c
        /*00b8*/ 	.byte	0x00, 0xf0, 0x11, 0x00


	//----- nvinfo : EIATTR_KPARAM_INFO
	.align		4
.L_29:
        /*00bc*/ 	.byte	0x04, 0x17
        /*00be*/ 	.short	(.L_31 - .L_30)
.L_30:
        /*00c0*/ 	.word	0x00000000
        /*00c4*/ 	.short	0x0003
        /*00c6*/ 	.short	0x0018
        /*00c8*/ 	.byte	0x00, 0xf0, 0x11, 0x00


	//----- nvinfo : EIATTR_KPARAM_INFO
	.align		4
.L_31:
        /*00cc*/ 	.byte	0x04, 0x17
        /*00ce*/ 	.short	(.L_33 - .L_32)
.L_32:
        /*00d0*/ 	.word	0x00000000
        /*00d4*/ 	.short	0x0002
        /*00d6*/ 	.short	0x0010
        /*00d8*/ 	.byte	0x00, 0xf4, 0x21, 0x00


	//----- nvinfo : EIATTR_KPARAM_INFO
	.align		4
.L_33:
        /*00dc*/ 	.byte	0x04, 0x17
        /*00de*/ 	.short	(.L_35 - .L_34)
.L_34:
        /*00e0*/ 	.word	0x00000000
        /*00e4*/ 	.short	0x0001
        /*00e6*/ 	.short	0x0008
        /*00e8*/ 	.byte	0x00, 0xf4, 0x21, 0x00


	//----- nvinfo : EIATTR_KPARAM_INFO
	.align		4
.L_35:
        /*00ec*/ 	.byte	0x04, 0x17
        /*00ee*/ 	.short	(.L_37 - .L_36)
.L_36:
        /*00f0*/ 	.word	0x00000000
        /*00f4*/ 	.short	0x0000
        /*00f6*/ 	.short	0x0000
        /*00f8*/ 	.byte	0x00, 0xf4, 0x21, 0x00


	//----- nvinfo : EIATTR_MAXREG_COUNT
	.align		4
.L_37:
        /*00fc*/ 	.byte	0x03, 0x1b
        /*00fe*/ 	.short	0x00ff


	//----- nvinfo : EIATTR_NUM_BARRIERS
	.align		4
        /*0100*/ 	.byte	0x02, 0x4c
        /*0102*/ 	.byte	0x01
	.zero		1


	//----- nvinfo : EIATTR_ANNOTATIONS
	.align		4
        /*0104*/ 	.byte	0x04, 0x55
        /*0106*/ 	.short	(.L_39 - .L_38)


	//   ....[0]....
.L_38:
        /*0108*/ 	.word	0x00000001
        /*010c*/ 	.byte	0x70, 0x00, 0x00, 0x00, 0x01, 0x00, 0x00, 0x00, 0xb0, 0x00, 0x00, 0x00, 0x01, 0x00, 0x00, 0x00
        /* <DEDUP_REMOVED lines=1965> */
        /*7bec*/ 	.byte	0x80, 0x02, 0x02, 0x00, 0x01, 0x00, 0x00, 0x00, 0x30, 0x03, 0x02, 0x00


	//----- nvinfo : EIATTR_MERCURY_ISA_VERSION
	.align		4
.L_39:
        /*7bf8*/ 	.byte	0x03, 0x5f
        /*7bfa*/ 	.short	0x0000


	//----- nvinfo : EIATTR_EXIT_INSTR_OFFSETS
	.align		4
        /*7bfc*/ 	.byte	0x04, 0x1c
        /*7bfe*/ 	.short	(.L_41 - .L_40)


	//   ....[0]....
.L_40:
        /*7c00*/ 	.word	0x00020470


	//   ....[1]....
        /*7c04*/ 	.word	0x000204a0


	//----- nvinfo : EIATTR_REQNTID
	.align		4
.L_41:
        /*7c08*/ 	.byte	0x04, 0x10
        /*7c0a*/ 	.short	(.L_43 - .L_42)
.L_42:
        /*7c0c*/ 	.word	0x00000040
        /*7c10*/ 	.word	0x00000001
        /*7c14*/ 	.word	0x00000001
.L_43:


//--------------------- .nv.callgraph             --------------------------
	.section	.nv.callgraph,"",@"SHT_CUDA_CALLGRAPH"
	.align	4
	.sectionentsize	8
	.align		4
        /*0000*/ 	.word	0x00000000
	.align		4
        /*0004*/ 	.word	0xffffffff
	.align		4
        /*0008*/ 	.word	0x00000000
	.align		4
        /*000c*/ 	.word	0xfffffffe
	.align		4
        /*0010*/ 	.word	0x00000000
	.align		4
        /*0014*/ 	.word	0xfffffffd
	.align		4
        /*0018*/ 	.word	0x00000000
	.align		4
        /*001c*/ 	.word	0xfffffffc


//--------------------- .nv.rel.action            --------------------------
	.section	.nv.rel.action,"",@"SHT_CUDA_RELOCINFO"
	.align	8
	.sectionentsize	8
        /*0000*/ 	.byte	0x73, 0x00, 0x00, 0x00, 0x00, 0x00, 0x00, 0x00, 0x00, 0x00, 0x00, 0x11, 0x25, 0x00, 0x05, 0x36


//--------------------- .nv.constant0.matmul_kernel --------------------------
	.section	.nv.constant0.matmul_kernel,"a",@progbits
	.sectionflags	@""
	.align	4
.nv.constant0.matmul_kernel:
	.zero		432


//--------------------- .text.matmul_kernel       --------------------------
	.section	.text.matmul_kernel,"ax",@progbits
	.sectioninfo	@"SHI_REGISTERS=32"
	.align	128
        .global         matmul_kernel
        .type           matmul_kernel,@function
        .size           matmul_kernel,(.L_x_4 - matmul_kernel)
        .other          matmul_kernel,@"STO_CUDA_ENTRY STV_DEFAULT"
matmul_kernel:
.text.matmul_kernel:
[----:B------:R-:W-:-:S04]  /*0000*/  IMAD.MOV.U32 R1, RZ, RZ, c[0x0][0x28] ;  /* 0x00000a00ff017624 */ /* 0x000fc800078e00ff */
[----:B------:R-:W-:Y:S01]  /*0010*/  IMAD.MOV.U32 R6, RZ, RZ, 0x7f ;  /* 0x0000007fff067424 */ /* 0x000fe200078e00ff */
[----:B------:R-:W-:Y:S01]  /*0020*/  IADD3 R1, R1, -0x1378, RZ ;  /* 0xffffec8801017810 */ /* 0x000fe20007ffe0ff */
[----:B------:R-:W0:Y:S01]  /*0030*/  S2R R28, SR_TID.X ;  /* 0x00000000001c7919 */ /* 0x000e220000002100 */
[----:B------:R-:W-:Y:S01]  /*0040*/  ULDC.64 UR4, c[0x0][0x118] ;  /* 0x0000460000047ab9 */ /* 0x000fe20000000a00 */
[----:B------:R-:W-:Y:S01]  /*0050*/  CS2R R12, SRZ ;  /* 0x00000000000c7805 */ /* 0x000fe2000001ff00 */
[----:B------:R-:W-:Y:S01]  /*0060*/  IADD3 R0, R6, c[0x0][0x17c], RZ ;  /* 0x00005f0006007a10 */ /* 0x000fe20007ffe0ff */
[----:B------:R1:W-:Y:S01]  /*0070*/  STL [R1+0x90], RZ ;  /* 0x000090ff01007387 */ /* 0x0003e20000100800 */
[----:B------:R-:W-:Y:S01]  /*0080*/  CS2R R14, SRZ ;  /* 0x00000000000e7805 */ /* 0x000fe2000001ff00 */
[----:B------:R-:W-:Y:S01]  /*0090*/  CS2R R16, SRZ ;  /* 0x0000000000107805 */ /* 0x000fe2000001ff00 */
[----:B------:R-:W-:Y:S01]  /*00a0*/  SHF.R.S32.HI R3, RZ, 0x1f, R0 ;  /* 0x0000001fff037819 */ /* 0x000fe20000011400 */
[----:B------:R1:W-:Y:S01]  /*00b0*/  STL [R1+0x94], RZ ;  /* 0x000094ff01007387 */ /* 0x0003e20000100800 */
[----:B------:R-:W-:Y:S01]  /*00c0*/  CS2R R18, SRZ ;  /* 0x0000000000127805 */ /* 0x000fe2000001ff00 */
[----:B------:R-:W-:Y:S01]  /*00d0*/  CS2R R20, SRZ ;  /* 0x0000000000147805 */ /* 0x000fe2000001ff00 */
[----:B------:R-:W-:Y:S01]  /*00e0*/  LEA.HI R3, R3, R0, RZ, 0x7 ;  /* 0x0000000003037211 */ /* 0x000fe200078f38ff */
[----:B------:R1:W-:Y:S01]  /*00f0*/  STL [R1+0x98], RZ ;  /* 0x000098ff01007387 */ /* 0x0003e20000100800 */
[----:B------:R-:W-:Y:S01]  /*0100*/  CS2R R22, SRZ ;  /* 0x0000000000167805 */ /* 0x000fe2000001ff00 */
[----:B------:R-:W-:Y:S01]  /*0110*/  CS2R R24, SRZ ;  /* 0x0000000000187805 */ /* 0x000fe2000001ff00 */
[----:B------:R-:W-:Y:S01]  /*0120*/  SHF.R.S32.HI R0, RZ, 0x7, R3 ;  /* 0x00000007ff007819 */ /* 0x000fe20000011403 */
[----:B------:R1:W-:Y:S01]  /*0130*/  STL [R1+0x9c], RZ ;  /* 0x00009cff01007387 */ /* 0x0003e20000100800 */
[----:B------:R-:W-:-:S03]  /*0140*/  CS2R R26, SRZ ;  /* 0x00000000001a7805 */ /* 0x000fc6000001ff00 */
[----:B------:R-:W-:Y:S01]  /*0150*/  IMAD.SHL.U32 R0, R0, 0x8, RZ ;  /* 0x0000000800007824 */ /* 0x000fe200078e00ff */
[----:B------:R-:W2:Y:S01]  /*0160*/  S2R R3, SR_CTAID.X ;  /* 0x0000000000037919 */ /* 0x000ea20000002500 */
[----:B0-----:R-:W-:-:S03]  /*0170*/  LOP3.LUT R28, R28, 0x3f, RZ, 0xc0, !PT ;  /* 0x0000003f1c1c7812 */ /* 0x001fc600078ec0ff */
[----:B------:R1:W-:Y:S01]  /*0180*/  STL [R1+0x80], RZ ;  /* 0x000080ff01007387 */ /* 0x0003e20000100800 */
[-C--:B------:R-:W-:Y:S02]  /*0190*/  IABS R7, R0.reuse ;  /* 0x0000000000077213 */ /* 0x080fe40000000000 */
[----:B------:R-:W-:Y:S01]  /*01a0*/  IABS R11, R0 ;  /* 0x00000000000b7213 */ /* 0x000fe20000000000 */
[----:B------:R1:W-:Y:S01]  /*01b0*/  STL [R1+0x84], RZ ;  /* 0x000084ff01007387 */ /* 0x0003e20000100800 */
[----:B------:R-:W0:Y:S03]  /*01c0*/  I2F.RP R2, R7 ;  /* 0x0000000700027306 */ /* 0x000e260000209400 */
[----:B------:R1:W-:Y:S04]  /*01d0*/  STL [R1+0x88], RZ ;  /* 0x000088ff01007387 */ /* 0x0003e80000100800 */
[----:B------:R1:W-:Y:S04]  /*01e0*/  STL [R1+0x8c], RZ ;  /* 0x00008cff01007387 */ /* 0x0003e80000100800 */
[----:B------:R1:W-:Y:S01]  /*01f0*/  STL [R1+0x70], RZ ;  /* 0x000070ff01007387 */ /* 0x0003e20000100800 */
[----:B--2---:R-:W-:Y:S01]  /*0200*/  IABS R10, R3 ;  /* 0x00000003000a7213 */ /* 0x004fe20000000000 */
[----:B0-----:R-:W0:Y:S02]  /*0210*/  MUFU.RCP R2, R2 ;  /* 0x0000000200027308 */ /* 0x001e240000001000 */
[----:B------:R1:W-:Y:S04]  /*0220*/  STL [R1+0x74], RZ ;  /* 0x000074ff01007387 */ /* 0x0003e80000100800 */
[----:B------:R1:W-:Y:S04]  /*0230*/  STL [R1+0x78], RZ ;  /* 0x000078ff01007387 */ /* 0x0003e80000100800 */
[----:B------:R1:W-:Y:S04]  /*0240*/  STL [R1+0x7c], RZ ;  /* 0x00007cff01007387 */ /* 0x0003e80000100800 */
[----:B------:R1:W-:Y:S01]  /*0250*/  STL [R1+0x60], RZ ;  /* 0x000060ff01007387 */ /* 0x0003e20000100800 */
[----:B0-----:R-:W-:Y:S01]  /*0260*/  IADD3 R4, R2, 0xffffffe, RZ ;  /* 0x0ffffffe02047810 */ /* 0x001fe20007ffe0ff */
[----:B------:R-:W-:-:S02]  /*0270*/  IMAD.MOV R2, RZ, RZ, -R11 ;  /* 0x000000ffff027224 */ /* 0x000fc400078e0a0b */
[----:B------:R1:W-:Y:S01]  /*0280*/  STL [R1+0x64], RZ ;  /* 0x000064ff01007387 */ /* 0x0003e20000100800 */
[----:B------:R0:W2:Y:S03]  /*0290*/  F2I.FTZ.U32.TRUNC.NTZ R5, R4 ;  /* 0x0000000400057305 */ /* 0x0000a6000021f000 */
[----:B------:R1:W-:Y:S04]  /*02a0*/  STL [R1+0x68], RZ ;  /* 0x000068ff01007387 */ /* 0x0003e80000100800 */
[----:B------:R1:W-:Y:S01]  /*02b0*/  STL [R1+0x6c], RZ ;  /* 0x00006cff01007387 */ /* 0x0003e20000100800 */
[----:B0-----:R-:W-:-:S03]  /*02c0*/  IMAD.MOV.U32 R4, RZ, RZ, RZ ;  /* 0x000000ffff047224 */ /* 0x001fc600078e00ff */
[----:B------:R1:W-:Y:S04]  /*02d0*/  STL [R1+0x50], RZ ;  /* 0x000050ff01007387 */ /* 0x0003e80000100800 */
[----:B------:R1:W-:Y:S01]  /*02e0*/  STL [R1+0x54], RZ ;  /* 0x000054ff01007387 */ /* 0x0003e20000100800 */
[----:B--2---:R-:W-:-:S03]  /*02f0*/  IMAD.MOV R8, RZ, RZ, -R5 ;  /* 0x000000ffff087224 */ /* 0x004fc600078e0a05 */
[----:B------:R1:W-:Y:S01]  /*0300*/  STL [R1+0x58], RZ ;  /* 0x000058ff01007387 */ /* 0x0003e20000100800 */
[----:B------:R-:W-:Y:S02]  /*0310*/  IMAD R9, R8, R7, RZ ;  /* 0x0000000708097224 */ /* 0x000fe400078e02ff */
[----:B------:R-:W-:Y:S01]  /*0320*/  IMAD.MOV.U32 R8, RZ, RZ, R10 ;  /* 0x000000ffff087224 */ /* 0x000fe200078e000a */
[----:B------:R1:W-:Y:S01]  /*0330*/  STL [R1+0x5c], RZ ;  /* 0x00005cff01007387 */ /* 0x0003e20000100800 */
[----:B------:R-:W-:-:S03]  /*0340*/  IMAD.HI.U32 R5, R5, R9, R4 ;  /* 0x0000000905057227 */ /* 0x000fc600078e0004 */
[----:B------:R1:W-:Y:S03]  /*0350*/  STL [R1+0x40], RZ ;  /* 0x000040ff01007387 */ /* 0x0003e60000100800 */
[----:B------:R-:W-:Y:S01]  /*0360*/  IMAD.HI.U32 R5, R5, R8, RZ ;  /* 0x0000000805057227 */ /* 0x000fe200078e00ff */
[----:B------:R1:W-:Y:S03]  /*0370*/  STL [R1+0x44], RZ ;  /* 0x000044ff01007387 */ /* 0x0003e60000100800 */
[----:B------:R-:W-:Y:S01]  /*0380*/  IMAD R2, R5, R2, R8 ;  /* 0x0000000205027224 */ /* 0x000fe200078e0208 */
[----:B------:R1:W-:Y:S04]  /*0390*/  STL [R1+0x48], RZ ;  /* 0x000048ff01007387 */ /* 0x0003e80000100800 */
[----:B------:R-:W-:Y:S01]  /*03a0*/  ISETP.GT.U32.AND P1, PT, R7, R2, PT ;  /* 0x000000020700720c */ /* 0x000fe20003f24070 */
[----:B------:R1:W-:Y:S04]  /*03b0*/  STL [R1+0x4c], RZ ;  /* 0x00004cff01007387 */ /* 0x0003e80000100800 */
[----:B------:R1:W-:Y:S04]  /*03c0*/  STL [R1+0x30], RZ ;  /* 0x000030ff01007387 */ /* 0x0003e80000100800 */
[----:B------:R1:W-:Y:S04]  /*03d0*/  STL [R1+0x34], RZ ;  /* 0x000034ff01007387 */ /* 0x0003e80000100800 */
[----:B------:R-:W-:Y:S01]  /*03e0*/  @!P1 IMAD.IADD R2, R2, 0x1, -R7 ;  /* 0x0000000102029824 */ /* 0x000fe200078e0a07 */
[----:B------:R-:W-:Y:S01]  /*03f0*/  @!P1 IADD3 R5, R5, 0x1, RZ ;  /* 0x0000000105059810 */ /* 0x000fe20007ffe0ff */
[----:B------:R1:W-:Y:S01]  /*0400*/  STL [R1+0x38], RZ ;  /* 0x000038ff01007387 */ /* 0x0003e20000100800 */
[----:B------:R-:W-:-:S02]  /*0410*/  ISETP.NE.AND P1, PT, R0, RZ, PT ;  /* 0x000000ff0000720c */ /* 0x000fc40003f25270 */
[----:B------:R-:W-:Y:S01]  /*0420*/  ISETP.GE.U32.AND P0, PT, R2, R7, PT ;  /* 0x000000070200720c */ /* 0x000fe20003f06070 */
[----:B------:R1:W-:Y:S01]  /*0430*/  STL [R1+0x3c], RZ ;  /* 0x00003cff01007387 */ /* 0x0003e20000100800 */
[----:B------:R-:W-:-:S03]  /*0440*/  LOP3.LUT R2, R3, R0, RZ, 0x3c, !PT ;  /* 0x0000000003027212 */ /* 0x000fc600078e3cff */
[----:B------:R1:W-:Y:S01]  /*0450*/  STL [R1+0x20], RZ ;  /* 0x000020ff01007387 */ /* 0x0003e20000100800 */
[----:B------:R-:W-:Y:S02]  /*0460*/  ISETP.GE.AND P2, PT, R2, RZ, PT ;  /* 0x000000ff0200720c */ /* 0x000fe40003f46270 */
[----:B------:R-:W-:Y:S01]  /*0470*/  IADD3 R2, R6, c[0x0][0x178], RZ ;  /* 0x00005e0006027a10 */ /* 0x000fe20007ffe0ff */
[----:B------:R1:W-:Y:S04]  /*0480*/  STL [R1+0x24], RZ ;  /* 0x000024ff01007387 */ /* 0x0003e80000100800 */
[----:B------:R-:W-:Y:S01]  /*0490*/  @P0 IADD3 R5, R5, 0x1, RZ ;  /* 0x0000000105050810 */ /* 0x000fe20007ffe0ff */
[----:B------:R1:W-:Y:S04]  /*04a0*/  STL [R1+0x28], RZ ;  /* 0x000028ff01007387 */ /* 0x0003e80000100800 */
[----:B------:R-:W-:Y:S01]  /*04b0*/  IMAD.MOV.U32 R4, RZ, RZ, R5 ;  /* 0x000000ffff047224 */ /* 0x000fe200078e0005 */
[----:B------:R-:W-:Y:S01]  /*04c0*/  SHF.R.S32.HI R5, RZ, 0x1f, R2 ;  /* 0x0000001fff057819 */ /* 0x000fe20000011402 */
[----:B------:R1:W-:Y:S02]  /*04d0*/  STL [R1+0x2c], RZ ;  /* 0x00002cff01007387 */ /* 0x0003e40000100800 */
[----:B------:R-:W-:Y:S01]  /*04e0*/  @!P2 IMAD.MOV R4, RZ, RZ, -R4 ;  /* 0x000000ffff04a224 */ /* 0x000fe200078e0a04 */
[----:B------:R-:W-:Y:S01]  /*04f0*/  @!P1 LOP3.LUT R4, RZ, R0, RZ, 0x33, !PT ;  /* 0x00000000ff049212 */ /* 0x000fe200078e33ff */
[----:B------:R1:W-:Y:S01]  /*0500*/  STL [R1+0x10], RZ ;  /* 0x000010ff01007387 */ /* 0x0003e20000100800 */
[----:B------:R-:W-:-:S03]  /*0510*/  LEA.HI R5, R5, R2, RZ, 0x7 ;  /* 0x0000000205057211 */ /* 0x000fc600078f38ff */
[----:B------:R-:W-:Y:S01]  /*0520*/  IMAD.SHL.U32 R2, R4, 0x8, RZ ;  /* 0x0000000804027824 */ /* 0x000fe200078e00ff */
[----:B------:R1:W-:Y:S01]  /*0530*/  STL [R1+0x14], RZ ;  /* 0x000014ff01007387 */ /* 0x0003e20000100800 */
[----:B------:R-:W-:-:S03]  /*0540*/  IMAD.MOV R4, RZ, RZ, -R4 ;  /* 0x000000ffff047224 */ /* 0x000fc600078e0a04 */
[----:B------:R-:W-:Y:S01]  /*0550*/  LEA.HI.SX32 R5, R5, -R2, 0x19 ;  /* 0x8000000205057211 */ /* 0x000fe200078fcaff */
[----:B------:R-:W-:Y:S01]  /*0560*/  IMAD R9, R0, R4, R3 ;  /* 0x0000000400097224 */ /* 0x000fe200078e0203 */
[----:B------:R1:W-:Y:S01]  /*0570*/  STL [R1+0x18], RZ ;  /* 0x000018ff01007387 */ /* 0x0003e20000100800 */
[----:B------:R-:W-:Y:S01]  /*0580*/  IMAD.MOV.U32 R4, RZ, RZ, RZ ;  /* 0x000000ffff047224 */ /* 0x000fe200078e00ff */
[----:B------:R-:W-:Y:S02]  /*0590*/  IMNMX R10, R5, 0x8, PT ;  /* 0x00000008050a7817 */ /* 0x000fe40003800200 */
[----:B------:R1:W-:Y:S02]  /*05a0*/  STL [R1+0x1c], RZ ;  /* 0x00001cff01007387 */ /* 0x0003e40000100800 */
[-C--:B------:R-:W-:Y:S02]  /*05b0*/  IABS R8, R10.reuse ;  /* 0x0000000a00087213 */ /* 0x080fe40000000000 */
[----:B------:R-:W-:Y:S01]  /*05c0*/  IABS R0, R10 ;  /* 0x0000000a00007213 */ /* 0x000fe20000000000 */
[----:B------:R1:W-:Y:S01]  /*05d0*/  STL [R1], RZ ;  /* 0x000000ff01007387 */ /* 0x0003e20000100800 */
[----:B------:R-:W0:Y:S03]  /*05e0*/  I2F.RP R6, R8 ;  /* 0x0000000800067306 */ /* 0x000e260000209400 */
[----:B------:R1:W-:Y:S04]  /*05f0*/  STL [R1+0x4], RZ ;  /* 0x000004ff01007387 */ /* 0x0003e80000100800 */
[----:B------:R1:W-:Y:S04]  /*0600*/  STL [R1+0x8], RZ ;  /* 0x000008ff01007387 */ /* 0x0003e80000100800 */
[----:B------:R1:W-:Y:S04]  /*0610*/  STL [R1+0xc], RZ ;  /* 0x00000cff01007387 */ /* 0x0003e80000100800 */
[----:B------:R1:W-:Y:S01]  /*0620*/  STL [R1+0xb0], RZ ;  /* 0x0000b0ff01007387 */ /* 0x0003e20000100800 */
[----:B0-----:R-:W0:Y:S03]  /*0630*/  MUFU.RCP R6, R6 ;  /* 0x0000000600067308 */ /* 0x001e260000001000 */
[----:B------:R1:W-:Y:S04]  /*0640*/  STL [R1+0xb4], RZ ;  /* 0x0000b4ff01007387 */ /* 0x0003e80000100800 */
[----:B------:R1:W-:Y:S04]  /*0650*/  STL [R1+0xb8], RZ ;  /* 0x0000b8ff01007387 */ /* 0x0003e80000100800 */
[----:B------:R1:W-:Y:S04]  /*0660*/  STL [R1+0xbc], RZ ;  /* 0x0000bcff01007387 */ /* 0x0003e80000100800 */
[----:B------:R1:W-:Y:S01]  /*0670*/  STL [R1+0xc0], RZ ;  /* 0x0000c0ff01007387 */ /* 0x0003e20000100800 */
[----:B0-----:R-:W-:-:S03]  /*0680*/  IADD3 R5, R6, 0xffffffe, RZ ;  /* 0x0ffffffe06057810 */ /* 0x001fc60007ffe0ff */
[----:B------:R1:W-:Y:S03]  /*0690*/  STL [R1+0xc4], RZ ;  /* 0x0000c4ff01007387 */ /* 0x0003e60000100800 */
[----:B------:R-:W0:Y:S01]  /*06a0*/  F2I.FTZ.U32.TRUNC.NTZ R5, R5 ;  /* 0x0000000500057305 */ /* 0x000e22000021f000 */
[----:B------:R1:W-:Y:S04]  /*06b0*/  STL [R1+0xc8], RZ ;  /* 0x0000c8ff01007387 */ /* 0x0003e80000100800 */
[----:B------:R1:W-:Y:S04]  /*06c0*/  STL [R1+0xcc], RZ ;  /* 0x0000ccff01007387 */ /* 0x0003e80000100800 */
[----:B------:R1:W-:Y:S04]  /*06d0*/  STL [R1+0xd0], RZ ;  /* 0x0000d0ff01007387 */ /* 0x0003e80000100800 */
[----:B------:R1:W-:Y:S01]  /*06e0*/  STL [R1+0xd4], RZ ;  /* 0x0000d4ff01007387 */ /* 0x0003e20000100800 */
[----:B0-----:R-:W-:-:S03]  /*06f0*/  IMAD.MOV R7, RZ, RZ, -R5 ;  /* 0x000000ffff077224 */ /* 0x001fc600078e0a05 */
[----:B------:R1:W-:Y:S01]  /*0700*/  STL [R1+0xd8], RZ ;  /* 0x0000d8ff01007387 */ /* 0x0003e20000100800 */
[----:B------:R-:W-:Y:S01]  /*0710*/  IMAD.MOV.U32 R3, RZ, RZ, R7 ;  /* 0x000000ffff037224 */ /* 0x000fe200078e0007 */
[----:B------:R-:W-:Y:S02]  /*0720*/  IABS R7, R9 ;  /* 0x0000000900077213 */ /* 0x000fe40000000000 */
[----:B------:R1:W-:Y:S01]  /*0730*/  STL [R1+0xdc], RZ ;  /* 0x0000dcff01007387 */ /* 0x0003e20000100800 */
[----:B------:R-:W-:-:S03]  /*0740*/  IMAD R3, R3, R8, RZ ;  /* 0x0000000803037224 */ /* 0x000fc600078e02ff */
[----:B------:R1:W-:Y:S01]  /*0750*/  STL [R1+0x130], RZ ;  /* 0x000130ff01007387 */ /* 0x0003e20000100800 */
[----:B------:R-:W-:-:S03]  /*0760*/  IMAD.HI.U32 R4, R5, R3, R4 ;  /* 0x0000000305047227 */ /* 0x000fc600078e0004 */
[----:B------:R1:W-:Y:S01]  /*0770*/  STL [R1+0x134], RZ ;  /* 0x000134ff01007387 */ /* 0x0003e20000100800 */
[----:B------:R-:W-:Y:S02]  /*0780*/  IMAD.MOV R3, RZ, RZ, -R0 ;  /* 0x000000ffff037224 */ /* 0x000fe400078e0a00 */
[----:B------:R-:W-:Y:S01]  /*0790*/  IMAD.HI.U32 R0, R4, R7, RZ ;  /* 0x0000000704007227 */ /* 0x000fe200078e00ff */
[----:B------:R1:W-:Y:S03]  /*07a0*/  STL [R1+0x138], RZ ;  /* 0x000138ff01007387 */ /* 0x0003e60000100800 */
[----:B------:R-:W-:Y:S01]  /*07b0*/  IMAD R3, R0, R3, R7 ;  /* 0x0000000300037224 */ /* 0x000fe200078e0207 */
[----:B------:R1:W-:Y:S01]  /*07c0*/  STL [R1+0x13c], RZ ;  /* 0x00013cff01007387 */ /* 0x0003e20000100800 */
[----:B------:R-:W-:-:S03]  /*07d0*/  CS2R R6, SRZ ;  /* 0x0000000000067805 */ /* 0x000fc6000001ff00 */
[----:B------:R-:W-:Y:S01]  /*07e0*/  ISETP.GT.U32.AND P1, PT, R8, R3, PT ;  /* 0x000000030800720c */ /* 0x000fe20003f24070 */
[----:B------:R1:W-:Y:S04]  /*07f0*/  STL [R1+0x1c0], RZ ;  /* 0x0001c0ff01007387 */ /* 0x0003e80000100800 */
[----:B------:R1:W-:Y:S04]  /*0800*/  STL [R1+0x1c4], RZ ;  /* 0x0001c4ff01007387 */ /* 0x0003e80000100800 */
[----:B------:R1:W-:Y:S04]  /*0810*/  STL [R1+0x1c8], RZ ;  /* 0x0001c8ff01007387 */ /* 0x0003e80000100800 */
[----:B------:R-:W-:Y:S01]  /*0820*/  @!P1 IMAD.IADD R3, R3, 0x1, -R8 ;  /* 0x0000000103039824 */ /* 0x000fe200078e0a08 */
[----:B------:R1:W-:Y:S01]  /*0830*/  STL [R1+0x1cc], RZ ;  /* 0x0001ccff01007387 */ /* 0x0003e20000100800 */
[----:B------:R-:W-:-:S02]  /*0840*/  @!P1 IADD3 R0, R0, 0x1, RZ ;  /* 0x0000000100009810 */ /* 0x000fc40007ffe0ff */
[----:B------:R-:W-:Y:S01]  /*0850*/  ISETP.NE.AND P1, PT, R10, RZ, PT ;  /* 0x000000ff0a00720c */ /* 0x000fe20003f25270 */
[----:B------:R1:W-:Y:S01]  /*0860*/  STL [R1+0x1d0], RZ ;  /* 0x0001d0ff01007387 */ /* 0x0003e20000100800 */
[----:B------:R-:W-:Y:S02]  /*0870*/  ISETP.GE.U32.AND P0, PT, R3, R8, PT ;  /* 0x000000080300720c */ /* 0x000fe40003f06070 */
[----:B------:R-:W-:Y:S01]  /*0880*/  LOP3.LUT R3, R9, R10, RZ, 0x3c, !PT ;  /* 0x0000000a09037212 */ /* 0x000fe200078e3cff */
[----:B------:R1:W-:Y:S03]  /*0890*/  STL [R1+0x1d4], RZ ;  /* 0x0001d4ff01007387 */ /* 0x0003e60000100800 */
[----:B------:R-:W-:Y:S01]  /*08a0*/  ISETP.GE.AND P2, PT, R3, RZ, PT ;  /* 0x000000ff0300720c */ /* 0x000fe20003f46270 */
[----:B------:R1:W-:Y:S01]  /*08b0*/  STL [R1+0x1d8], RZ ;  /* 0x0001d8ff01007387 */ /* 0x0003e20000100800 */
[----:B------:R-:W-:-:S03]  /*08c0*/  IMAD.MOV.U32 R3, RZ, RZ, c[0x0][0x180] ;  /* 0x00006000ff037624 */ /* 0x000fc600078e00ff */
[----:B------:R1:W-:Y:S02]  /*08d0*/  STL [R1+0x1dc], RZ ;  /* 0x0001dcff01007387 */ /* 0x0003e40000100800 */
[----:B------:R-:W-:Y:S02]  /*08e0*/  @P0 IADD3 R0, R0, 0x1, RZ ;  /* 0x0000000100000810 */ /* 0x000fe40007ffe0ff */
[----:B------:R1:W-:Y:S01]  /*08f0*/  STL [R1+0x1e0], RZ ;  /* 0x0001e0ff01007387 */ /* 0x0003e20000100800 */
[----:B------:R-:W-:-:S03]  /*0900*/  IADD3 R3, R3, 0x1f, RZ ;  /* 0x0000001f03037810 */ /* 0x000fc60007ffe0ff */
[----:B------:R1:W-:Y:S01]  /*0910*/  STL [R1+0x1e4], RZ ;  /* 0x0001e4ff01007387 */ /* 0x0003e20000100800 */
[----:B------:R-:W-:Y:S01]  /*0920*/  @!P2 IMAD.MOV R0, RZ, RZ, -R0 ;  /* 0x000000ffff00a224 */ /* 0x000fe200078e0a00 */
[----:B------:R-:W-:Y:S02]  /*0930*/  @!P1 LOP3.LUT R0, RZ, R10, RZ, 0x33, !PT ;  /* 0x0000000aff009212 */ /* 0x000fe400078e33ff */
[----:B------:R1:W-:Y:S01]  /*0940*/  STL [R1+0x1e8], RZ ;  /* 0x0001e8ff01007387 */ /* 0x0003e20000100800 */
[----:B------:R-:W-:Y:S02]  /*0950*/  ISETP.GE.AND P0, PT, R3, 0x20, PT ;  /* 0x000000200300780c */ /* 0x000fe40003f06270 */
[----:B------:R-:W-:Y:S01]  /*0960*/  IMAD.MOV R5, RZ, RZ, -R0 ;  /* 0x000000ffff057224 */ /* 0x000fe200078e0a00 */
[----:B------:R1:W-:Y:S01]  /*0970*/  STL [R1+0x1ec], RZ ;  /* 0x0001ecff01007387 */ /* 0x0003e20000100800 */
[----:B------:R-:W-:Y:S02]  /*0980*/  IMAD.SHL.U32 R0, R0, 0x80, RZ ;  /* 0x0000008000007824 */ /* 0x000fe400078e00ff */
[----:B------:R-:W-:Y:S01]  /*0990*/  IMAD R5, R10, R5, R9 ;  /* 0x000000050a057224 */ /* 0x000fe200078e0209 */
[----:B------:R1:W-:Y:S01]  /*09a0*/  STL [R1+0x2e0], RZ ;  /* 0x0002e0ff01007387 */ /* 0x0003e20000100800 */
[----:B------:R-:W-:Y:S01]  /*09b0*/  CS2R R8, SRZ ;  /* 0x0000000000087805 */ /* 0x000fe2000001ff00 */
[----:B------:R-:W-:Y:S01]  /*09c0*/  CS2R R10, SRZ ;  /* 0x00000000000a7805 */ /* 0x000fe2000001ff00 */
[----:B------:R-:W-:Y:S01]  /*09d0*/  IMAD.IADD R2, R2, 0x1, R5 ;  /* 0x0000000102027824 */ /* 0x000fe200078e0205 */
[----:B------:R1:W-:Y:S01]  /*09e0*/  STL [R1+0x2e4], RZ ;  /* 0x0002e4ff01007387 */ /* 0x0003e20000100800 */
[----:B------:R-:W-:-:S02]  /*09f0*/  CS2R R4, SRZ ;  /* 0x0000000000047805 */ /* 0x000fc4000001ff00 */
[----:B------:R-:W-:Y:S01]  /*0a00*/  IMAD R28, R2, 0x80, R28 ;  /* 0x00000080021c7824 */ /* 0x000fe200078e021c */
[----:B------:R1:W-:Y:S04]  /*0a10*/  STL [R1+0x2e8], RZ ;  /* 0x0002e8ff01007387 */ /* 0x0003e80000100800 */
[----:B------:R1:W-:Y:S01]  /*0a20*/  STL [R1+0x2ec], RZ ;  /* 0x0002ecff01007387 */ /* 0x0003e20000100800 */
[----:B------:R-:W-:-:S03]  /*0a30*/  IADD3 R29, R28, 0x40, RZ ;  /* 0x000000401c1d7810 */ /* 0x000fc60007ffe0ff */
[----:B------:R1:W-:Y:S04]  /*0a40*/  STL [R1+0x300], RZ ;  /* 0x000300ff01007387 */ /* 0x0003e80000100800 */
        /* <DEDUP_REMOVED lines=31> */
[----:B------:R1:W-:Y:S04]  /*0c40*/  STL [R1+0x528], R28 ;  /* 0x0005281c01007387 */ /* 0x0003e80000100800 */
[----:B------:R1:W-:Y:S04]  /*0c50*/  STL [R1+0x4f0], R0 ;  /* 0x0004f00001007387 */ /* 0x0003e80000100800 */
[----:B------:R1:W-:Y:S01]  /*0c60*/  STL [R1+0x53c], R29 ;  /* 0x00053c1d01007387 */ /* 0x0003e20000100800 */
[----:B------:R-:W-:Y:S05]  /*0c70*/  @!P0 BRA `(.L_x_0) ;  /* 0x000187c000008947 */ /* 0x000fea0003800000 */
[----:B------:R-:W-:Y:S01]  /*0c80*/  IABS R5, c[0x0][0x178] ;  /* 0x00005e0000057a13 */ /* 0x000fe20000000000 */
[----:B------:R-:W-:Y:S01]  /*0c90*/  IMAD.MOV.U32 R27, RZ, RZ, R0 ;  /* 0x000000ffff1b7224 */ /* 0x000fe200078e0000 */
[----:B------:R-:W-:Y:S01]  /*0ca0*/  IABS R7, c[0x0][0x17c] ;  /* 0x00005f0000077a13 */ /* 0x000fe20000000000 */
[----:B------:R-:W0:Y:S01]  /*0cb0*/  S2R R26, SR_TID.X ;  /* 0x00000000001a7919 */ /* 0x000e220000002100 */
[----:B------:R-:W2:Y:S01]  /*0cc0*/  I2F.RP R2, R5 ;  /* 0x0000000500027306 */ /* 0x000ea20000209400 */
[----:B------:R-:W-:-:S02]  /*0cd0*/  IABS R12, R29 ;  /* 0x0000001d000c7213 */ /* 0x000fc40000000000 */
[----:B------:R-:W-:-:S05]  /*0ce0*/  ISETP.GE.AND P2, PT, R29, RZ, PT ;  /* 0x000000ff1d00720c */ /* 0x000fca0003f46270 */
[----:B-1----:R-:W1:Y:S08]  /*0cf0*/  I2F.RP R0, R7 ;  /* 0x0000000700007306 */ /* 0x002e700000209400 */
[----:B--2---:R-:W2:Y:S08]  /*0d00*/  MUFU.RCP R2, R2 ;  /* 0x0000000200027308 */ /* 0x004eb00000001000 */
[----:B-1----:R-:W1:Y:S01]  /*0d10*/  MUFU.RCP R0, R0 ;  /* 0x0000000000007308 */ /* 0x002e620000001000 */
[----:B--2---:R-:W-:-:S07]  /*0d20*/  IADD3 R10, R2, 0xffffffe, RZ ;  /* 0x0ffffffe020a7810 */ /* 0x004fce0007ffe0ff */
[----:B------:R2:W3:Y:S01]  /*0d30*/  F2I.FTZ.U32.TRUNC.NTZ R11, R10 ;  /* 0x0000000a000b7305 */ /* 0x0004e2000021f000 */
[----:B-1----:R-:W-:-:S07]  /*0d40*/  IADD3 R8, R0, 0xffffffe, RZ ;  /* 0x0ffffffe00087810 */ /* 0x002fce0007ffe0ff */
[----:B------:R1:W4:Y:S01]  /*0d50*/  F2I.FTZ.U32.TRUNC.NTZ R9, R8 ;  /* 0x0000000800097305 */ /* 0x000322000021f000 */
[----:B--2---:R-:W-:Y:S02]  /*0d60*/  IMAD.MOV.U32 R10, RZ, RZ, RZ ;  /* 0x000000ffff0a7224 */ /* 0x004fe400078e00ff */
[----:B---3--:R-:W-:Y:S02]  /*0d70*/  IMAD.MOV R4, RZ, RZ, -R11 ;  /* 0x000000ffff047224 */ /* 0x008fe400078e0a0b */
[----:B-1----:R-:W-:Y:S02]  /*0d80*/  IMAD.MOV.U32 R8, RZ, RZ, RZ ;  /* 0x000000ffff087224 */ /* 0x002fe400078e00ff */
[----:B------:R-:W-:Y:S01]  /*0d90*/  IMAD R13, R4, R5, RZ ;  /* 0x00000005040d7224 */ /* 0x000fe200078e02ff */
[----:B0-----:R-:W-:-:S03]  /*0da0*/  SHF.R.U32.HI R4, RZ, 0x5, R26 ;  /* 0x00000005ff047819 */ /* 0x001fc6000001161a */
[----:B------:R-:W-:Y:S01]  /*0db0*/  IMAD.HI.U32 R11, R11, R13, R10 ;  /* 0x0000000d0b0b7227 */ /* 0x000fe200078e000a */
[----:B------:R-:W-:Y:S02]  /*0dc0*/  SGXT.U32 R2, R4, 0x1 ;  /* 0x000000010402781a */ /* 0x000fe40000000000 */
[----:B------:R-:W-:Y:S01]  /*0dd0*/  IABS R10, R28 ;  /* 0x0000001c000a7213 */ /* 0x000fe20000000000 */
[----:B----4-:R-:W-:Y:S01]  /*0de0*/  IMAD.MOV R4, RZ, RZ, -R9 ;  /* 0x000000ffff047224 */ /* 0x010fe200078e0a09 */
[----:B------:R-:W-:Y:S01]  /*0df0*/  LOP3.LUT R2, R27, R2, RZ, 0xfc, !PT ;  /* 0x000000021b027212 */ /* 0x000fe200078efcff */
[----:B------:R-:W-:-:S03]  /*0e00*/  IMAD.HI.U32 R0, R11, R12, RZ ;  /* 0x0000000c0b007227 */ /* 0x000fc600078e00ff */
[----:B------:R-:W-:Y:S01]  /*0e10*/  LOP3.LUT R14, R2, 0x7e, RZ, 0xfc, !PT ;  /* 0x0000007e020e7812 */ /* 0x000fe200078efcff */
[----:B------:R-:W-:Y:S01]  /*0e20*/  IMAD R13, R4, R7, RZ ;  /* 0x00000007040d7224 */ /* 0x000fe200078e02ff */
[----:B------:R-:W-:Y:S01]  /*0e30*/  LOP3.LUT R15, R2, 0x7a, RZ, 0xfc, !PT ;  /* 0x0000007a020f7812 */ /* 0x000fe200078efcff */
[----:B------:R-:W-:Y:S01]  /*0e40*/  IMAD.MOV R4, RZ, RZ, -R0 ;  /* 0x000000ffff047224 */ /* 0x000fe200078e0a00 */
[----:B------:R-:W-:Y:S01]  /*0e50*/  IABS R6, R14 ;  /* 0x0000000e00067213 */ /* 0x000fe20000000000 */
[----:B------:R-:W-:Y:S01]  /*0e60*/  IMAD.HI.U32 R11, R11, R10, RZ ;  /* 0x0000000a0b0b7227 */ /* 0x000fe200078e00ff */
[----:B------:R-:W-:Y:S02]  /*0e70*/  ISETP.GE.AND P6, PT, R14, RZ, PT ;  /* 0x000000ff0e00720c */ /* 0x000fe40003fc6270 */
[C---:B------:R-:W-:Y:S01]  /*0e80*/  LOP3.LUT R18, R2.reuse, 0x70, RZ, 0xfc, !PT ;  /* 0x0000007002127812 */ /* 0x040fe200078efcff */
[----:B------:R-:W-:Y:S01]  /*0e90*/  IMAD R12, R5, R4, R12 ;  /* 0x00000004050c7224 */ /* 0x000fe200078e020c */
[C---:B------:R-:W-:Y:S01]  /*0ea0*/  LOP3.LUT R19, R2.reuse, 0x6e, RZ, 0xfc, !PT ;  /* 0x0000006e02137812 */ /* 0x040fe200078efcff */
[----:B------:R-:W-:Y:S01]  /*0eb0*/  IMAD.MOV R11, RZ, RZ, -R11 ;  /* 0x000000ffff0b7224 */ /* 0x000fe200078e0a0b */
[----:B------:R-:W-:Y:S01]  /*0ec0*/  LOP3.LUT R17, R2, 0x6a, RZ, 0xfc, !PT ;  /* 0x0000006a02117812 */ /* 0x000fe200078efcff */
[----:B------:R-:W-:Y:S01]  /*0ed0*/  IMAD.HI.U32 R0, R9, R13, R8 ;  /* 0x0000000d09007227 */ /* 0x000fe200078e0008 */
[----:B------:R-:W-:-:S02]  /*0ee0*/  ISETP.GT.U32.AND P0, PT, R5, R12, PT ;  /* 0x0000000c0500720c */ /* 0x000fc40003f04070 */
[----:B------:R-:W-:Y:S01]  /*0ef0*/  LOP3.LUT R13, R2, 0x7c, RZ, 0xfc, !PT ;  /* 0x0000007c020d7812 */ /* 0x000fe200078efcff */
[C---:B------:R-:W-:Y:S01]  /*0f00*/  IMAD R8, R5.reuse, R11, R10 ;  /* 0x0000000b05087224 */ /* 0x040fe200078e020a */
[----:B------:R-:W-:Y:S01]  /*0f10*/  IABS R11, R15 ;  /* 0x0000000f000b7213 */ /* 0x000fe20000000000 */
[C---:B------:R-:W-:Y:S01]  /*0f20*/  IMAD.HI.U32 R4, R0.reuse, R6, RZ ;  /* 0x0000000600047227 */ /* 0x040fe200078e00ff */
[----:B------:R-:W-:Y:S02]  /*0f30*/  IABS R10, R13 ;  /* 0x0000000d000a7213 */ /* 0x000fe40000000000 */
[----:B------:R-:W-:Y:S01]  /*0f40*/  ISETP.GT.U32.AND P1, PT, R5, R8, PT ;  /* 0x000000080500720c */ /* 0x000fe20003f24070 */
[----:B------:R-:W-:Y:S01]  /*0f50*/  IMAD.MOV R4, RZ, RZ, -R4 ;  /* 0x000000ffff047224 */ /* 0x000fe200078e0a04 */
[----:B------:R-:W-:Y:S01]  /*0f60*/  ISETP.GE.AND P3, PT, R13, RZ, PT ;  /* 0x000000ff0d00720c */ /* 0x000fe20003f66270 */
[----:B------:R-:W-:Y:S01]  /*0f70*/  IMAD.HI.U32 R9, R0, R10, RZ ;  /* 0x0000000a00097227 */ /* 0x000fe200078e00ff */
[----:B------:R-:W-:-:S03]  /*0f80*/  LOP3.LUT R13, R2, 0x74, RZ, 0xfc, !PT ;  /* 0x00000074020d7812 */ /* 0x000fc600078efcff */
[----:B------:R-:W-:Y:S02]  /*0f90*/  @!P0 IMAD.IADD R12, R12, 0x1, -R5 ;  /* 0x000000010c0c8824 */ /* 0x000fe400078e0a05 */
[----:B------:R-:W-:Y:S01]  /*0fa0*/  IMAD R4, R7, R4, R6 ;  /* 0x0000000407047224 */ /* 0x000fe200078e0206 */
[----:B------:R-:W-:Y:S01]  /*0fb0*/  SHF.R.S32.HI R6, RZ, 0x1f, R3 ;  /* 0x0000001fff067819 */ /* 0x000fe20000011403 */
[----:B------:R-:W-:Y:S01]  /*0fc0*/  IMAD.MOV R9, RZ, RZ, -R9 ;  /* 0x000000ffff097224 */ /* 0x000fe200078e0a09 */
[----:B------:R-:W-:Y:S01]  /*0fd0*/  ISETP.GT.U32.AND P5, PT, R5, R12, PT ;  /* 0x0000000c0500720c */ /* 0x000fe20003fa4070 */
[----:B------:R-:W-:Y:S01]  /*0fe0*/  @!P1 IMAD.IADD R8, R8, 0x1, -R5 ;  /* 0x0000000108089824 */ /* 0x000fe200078e0a05 */
[----:B------:R-:W-:Y:S01]  /*0ff0*/  LEA.HI R6, R6, R3, RZ, 0x5 ;  /* 0x0000000306067211 */ /* 0x000fe200078f28ff */
[----:B------:R-:W-:Y:S01]  /*1000*/  IMAD.HI.U32 R3, R0, R11, RZ ;  /* 0x0000000b00037227 */ /* 0x000fe200078e00ff */
[----:B------:R-:W-:Y:S02]  /*1010*/  ISETP.GT.U32.AND P4, PT, R7, R4, PT ;  /* 0x000000040700720c */ /* 0x000fe40003f84070 */
[----:B------:R-:W-:Y:S01]  /*1020*/  ISETP.GT.U32.AND P0, PT, R5, R8, PT ;  /* 0x000000080500720c */ /* 0x000fe20003f04070 */
[----:B------:R0:W-:Y:S01]  /*1030*/  STL [R1+0x4bc], R6 ;  /* 0x0004bc0601007387 */ /* 0x0001e20000100800 */
[----:B------:R-:W-:Y:S01]  /*1040*/  IMAD.MOV R14, RZ, RZ, -R3 ;  /* 0x000000ffff0e7224 */ /* 0x000fe200078e0a03 */
[----:B------:R-:W-:-:S02]  /*1050*/  LOP3.LUT R3, R2, 0x78, RZ, 0xfc, !PT ;  /* 0x0000007802037812 */ /* 0x000fc400078efcff */
[----:B------:R-:W-:Y:S02]  /*1060*/  ISETP.GE.AND P1, PT, R15, RZ, PT ;  /* 0x000000ff0f00720c */ /* 0x000fe40003f26270 */
[--C-:B------:R-:W-:Y:S01]  /*1070*/  @!P5 IMAD.IADD R12, R12, 0x1, -R5.reuse ;  /* 0x000000010c0cd824 */ /* 0x100fe200078e0a05 */
[----:B------:R-:W-:Y:S01]  /*1080*/  ISETP.GE.AND P5, PT, R28, RZ, PT ;  /* 0x000000ff1c00720c */ /* 0x000fe20003fa6270 */
[C---:B0-----:R-:W-:Y:S01]  /*1090*/  IMAD R6, R7.reuse, R9, R10 ;  /* 0x0000000907067224 */ /* 0x041fe200078e020a */
[----:B------:R-:W-:Y:S01]  /*10a0*/  LOP3.LUT R9, RZ, c[0x0][0x178], RZ, 0x33, !PT ;  /* 0x00005e00ff097a12 */ /* 0x000fe200078e33ff */
[----:B------:R-:W-:Y:S02]  /*10b0*/  @!P2 IMAD.MOV R12, RZ, RZ, -R12 ;  /* 0x000000ffff0ca224 */ /* 0x000fe400078e0a0c */
[----:B------:R-:W-:Y:S01]  /*10c0*/  @!P0 IMAD.IADD R8, R8, 0x1, -R5 ;  /* 0x0000000108088824 */ /* 0x000fe200078e0a05 */
[C---:B------:R-:W-:Y:S01]  /*10d0*/  ISETP.GT.U32.AND P2, PT, R7.reuse, R6, PT ;  /* 0x000000060700720c */ /* 0x040fe20003f44070 */
[----:B------:R-:W-:Y:S01]  /*10e0*/  @!P4 IMAD.IADD R4, R4, 0x1, -R7 ;  /* 0x000000010404c824 */ /* 0x000fe200078e0a07 */
[----:B------:R-:W-:Y:S01]  /*10f0*/  ISETP.NE.AND P0, PT, RZ, c[0x0][0x178], PT ;  /* 0x00005e00ff007a0c */ /* 0x000fe20003f05270 */
[----:B------:R-:W-:Y:S01]  /*1100*/  IMAD R10, R7, R14, R11 ;  /* 0x0000000e070a7224 */ /* 0x000fe200078e020b */
[----:B------:R-:W-:-:S03]  /*1110*/  LOP3.LUT R5, R2, 0x76, RZ, 0xfc, !PT ;  /* 0x0000007602057812 */ /* 0x000fc600078efcff */
[----:B------:R-:W-:Y:S01]  /*1120*/  @!P5 IMAD.MOV R8, RZ, RZ, -R8 ;  /* 0x000000ffff08d224 */ /* 0x000fe200078e0a08 */
[----:B------:R-:W-:Y:S02]  /*1130*/  ISETP.GE.AND P5, PT, R3, RZ, PT ;  /* 0x000000ff0300720c */ /* 0x000fe40003fa6270 */
[----:B------:R-:W-:Y:S02]  /*1140*/  IABS R3, R3 ;  /* 0x0000000300037213 */ /* 0x000fe40000000000 */
[C---:B------:R-:W-:Y:S02]  /*1150*/  SEL R11, R9.reuse, R12, !P0 ;  /* 0x0000000c090b7207 */ /* 0x040fe40004000000 */
[----:B------:R-:W-:Y:S01]  /*1160*/  SEL R8, R9, R8, !P0 ;  /* 0x0000000809087207 */ /* 0x000fe20004000000 */
[----:B------:R-:W-:Y:S01]  /*1170*/  @!P2 IMAD.IADD R6, R6, 0x1, -R7 ;  /* 0x000000010606a824 */ /* 0x000fe200078e0a07 */
[----:B------:R-:W-:Y:S01]  /*1180*/  ISETP.GT.U32.AND P4, PT, R7, R4, PT ;  /* 0x000000040700720c */ /* 0x000fe20003f84070 */
[----:B------:R-:W-:Y:S01]  /*1190*/  IMAD.MOV.U32 R9, RZ, RZ, R3 ;  /* 0x000000ffff097224 */ /* 0x000fe200078e0003 */
[----:B------:R0:W-:Y:S01]  /*11a0*/  STL [R1+0x4c4], R11 ;  /* 0x0004c40b01007387 */ /* 0x0001e20000100800 */
[----:B------:R-:W-:-:S02]  /*11b0*/  IABS R20, R5 ;  /* 0x0000000500147213 */ /* 0x000fc40000000000 */
[----:B------:R-:W-:Y:S01]  /*11c0*/  ISETP.GT.U32.AND P2, PT, R7, R6, PT ;  /* 0x000000060700720c */ /* 0x000fe20003f44070 */
[C---:B------:R-:W-:Y:S01]  /*11d0*/  IMAD.HI.U32 R3, R0.reuse, R9, RZ ;  /* 0x0000000900037227 */ /* 0x040fe200078e00ff */
[----:B------:R1:W-:Y:S01]  /*11e0*/  STL [R1+0x4c0], R8 ;  /* 0x0004c00801007387 */ /* 0x0003e20000100800 */
[----:B------:R-:W-:Y:S02]  /*11f0*/  ISETP.GE.AND P0, PT, R5, RZ, PT ;  /* 0x000000ff0500720c */ /* 0x000fe40003f06270 */
[----:B------:R-:W-:Y:S01]  /*1200*/  IMAD.HI.U32 R5, R0, R20, RZ ;  /* 0x0000001400057227 */ /* 0x000fe200078e00ff */
[----:B------:R-:W-:Y:S02]  /*1210*/  LOP3.LUT R12, R2, 0x72, RZ, 0xfc, !PT ;  /* 0x00000072020c7812 */ /* 0x000fe400078efcff */
[----:B0-----:R-:W-:Y:S01]  /*1220*/  IABS R11, R13 ;  /* 0x0000000d000b7213 */ /* 0x001fe20000000000 */
[----:B------:R-:W-:Y:S01]  /*1230*/  @!P4 IMAD.IADD R4, R4, 0x1, -R7 ;  /* 0x000000010404c824 */ /* 0x000fe200078e0a07 */
[----:B------:R-:W-:Y:S01]  /*1240*/  ISETP.GT.U32.AND P4, PT, R7, R10, PT ;  /* 0x0000000a0700720c */ /* 0x000fe20003f84070 */
[----:B------:R-:W-:Y:S01]  /*1250*/  IMAD.MOV R5, RZ, RZ, -R5 ;  /* 0x000000ffff057224 */ /* 0x000fe200078e0a05 */
[----:B------:R-:W-:Y:S01]  /*1260*/  IABS R15, R12 ;  /* 0x0000000c000f7213 */ /* 0x000fe20000000000 */
[----:B-1----:R-:W-:-:S02]  /*1270*/  IMAD.MOV R8, RZ, RZ, -R3 ;  /* 0x000000ffff087224 */ /* 0x002fc400078e0a03 */
[----:B------:R-:W-:Y:S02]  /*1280*/  @!P2 IMAD.IADD R6, R6, 0x1, -R7 ;  /* 0x000000010606a824 */ /* 0x000fe400078e0a07 */
[C---:B------:R-:W-:Y:S02]  /*1290*/  IMAD R9, R7.reuse, R8, R9 ;  /* 0x0000000807097224 */ /* 0x040fe400078e0209 */
[C---:B------:R-:W-:Y:S02]  /*12a0*/  IMAD R20, R7.reuse, R5, R20 ;  /* 0x0000000507147224 */ /* 0x040fe400078e0214 */
[----:B------:R-:W-:Y:S01]  /*12b0*/  IMAD.MOV.U32 R16, RZ, RZ, R4 ;  /* 0x000000ffff107224 */ /* 0x000fe200078e0004 */
[----:B------:R-:W-:Y:S01]  /*12c0*/  ISETP.GT.U32.AND P2, PT, R7, R9, PT ;  /* 0x000000090700720c */ /* 0x000fe20003f44070 */
[----:B------:R-:W-:-:S04]  /*12d0*/  IMAD.HI.U32 R3, R0, R11, RZ ;  /* 0x0000000b00037227 */ /* 0x000fc800078e00ff */
[----:B------:R-:W-:Y:S01]  /*12e0*/  @!P6 IMAD.MOV R16, RZ, RZ, -R16 ;  /* 0x000000ffff10e224 */ /* 0x000fe200078e0a10 */
[----:B------:R-:W-:Y:S01]  /*12f0*/  ISETP.GT.U32.AND P6, PT, R7, R20, PT ;  /* 0x000000140700720c */ /* 0x000fe20003fc4070 */
[----:B------:R-:W-:-:S03]  /*1300*/  IMAD.HI.U32 R5, R0, R15, RZ ;  /* 0x0000000f00057227 */ /* 0x000fc600078e00ff */
[----:B------:R0:W-:Y:S01]  /*1310*/  STL [R1+0xb4], R16 ;  /* 0x0000b41001007387 */ /* 0x0001e20000100800 */
[----:B------:R-:W-:Y:S02]  /*1320*/  IMAD.MOV R4, RZ, RZ, -R3 ;  /* 0x000000ffff047224 */ /* 0x000fe400078e0a03 */
[----:B------:R-:W-:Y:S02]  /*1330*/  @!P2 IMAD.IADD R9, R9, 0x1, -R7 ;  /* 0x000000010909a824 */ /* 0x000fe400078e0a07 */
[----:B------:R-:W-:Y:S02]  /*1340*/  IMAD.MOV.U32 R14, RZ, RZ, R6 ;  /* 0x000000ffff0e7224 */ /* 0x000fe400078e0006 */
[----:B------:R-:W-:Y:S01]  /*1350*/  IMAD.MOV R6, RZ, RZ, -R5 ;  /* 0x000000ffff067224 */ /* 0x000fe200078e0a05 */
[C---:B------:R-:W-:Y:S01]  /*1360*/  ISETP.GT.U32.AND P2, PT, R7.reuse, R9, PT ;  /* 0x000000090700720c */ /* 0x040fe20003f44070 */
[----:B------:R-:W-:Y:S01]  /*1370*/  @!P6 IMAD.IADD R20, R20, 0x1, -R7 ;  /* 0x000000011414e824 */ /* 0x000fe200078e0a07 */
[----:B------:R-:W-:Y:S01]  /*1380*/  IABS R5, R18 ;  /* 0x0000001200057213 */ /* 0x000fe20000000000 */
[C---:B------:R-:W-:Y:S01]  /*1390*/  IMAD R11, R7.reuse, R4, R11 ;  /* 0x00000004070b7224 */ /* 0x040fe200078e020b */
[----:B------:R-:W-:Y:S01]  /*13a0*/  LOP3.LUT R4, R2, 0x6c, RZ, 0xfc, !PT ;  /* 0x0000006c02047812 */ /* 0x000fe200078efcff */
[----:B------:R-:W-:Y:S01]  /*13b0*/  @!P3 IMAD.MOV R14, RZ, RZ, -R14 ;  /* 0x000000ffff0eb224 */ /* 0x000fe200078e0a0e */
[----:B------:R-:W-:Y:S01]  /*13c0*/  ISETP.GT.U32.AND P6, PT, R7, R20, PT ;  /* 0x000000140700720c */ /* 0x000fe20003fc4070 */
[----:B------:R-:W-:Y:S01]  /*13d0*/  @!P4 IMAD.IADD R10, R10, 0x1, -R7 ;  /* 0x000000010a0ac824 */ /* 0x000fe200078e0a07 */
[----:B0-----:R-:W-:Y:S01]  /*13e0*/  IABS R16, R4 ;  /* 0x0000000400107213 */ /* 0x001fe20000000000 */
[----:B------:R-:W-:Y:S01]  /*13f0*/  IMAD.HI.U32 R8, R0, R5, RZ ;  /* 0x0000000500087227 */ /* 0x000fe200078e00ff */
[----:B------:R0:W-:Y:S01]  /*1400*/  STL [R1+0xb0], R14 ;  /* 0x0000b00e01007387 */ /* 0x0001e20000100800 */
[----:B------:R-:W-:-:S02]  /*1410*/  ISETP.GE.AND P3, PT, R13, RZ, PT ;  /* 0x000000ff0d00720c */ /* 0x000fc40003f66270 */
[----:B------:R-:W-:Y:S01]  /*1420*/  @!P2 IMAD.IADD R9, R9, 0x1, -R7 ;  /* 0x000000010909a824 */ /* 0x000fe200078e0a07 */
[C---:B------:R-:W-:Y:S01]  /*1430*/  ISETP.GT.U32.AND P2, PT, R7.reuse, R11, PT ;  /* 0x0000000b0700720c */ /* 0x040fe20003f44070 */
[C---:B------:R-:W-:Y:S01]  /*1440*/  IMAD R15, R7.reuse, R6, R15 ;  /* 0x00000006070f7224 */ /* 0x040fe200078e020f */
[C---:B------:R-:W-:Y:S01]  /*1450*/  ISETP.GT.U32.AND P4, PT, R7.reuse, R10, PT ;  /* 0x0000000a0700720c */ /* 0x040fe20003f84070 */
[----:B------:R-:W-:Y:S01]  /*1460*/  IMAD.MOV R8, RZ, RZ, -R8 ;  /* 0x000000ffff087224 */ /* 0x000fe200078e0a08 */
[----:B------:R-:W-:Y:S01]  /*1470*/  IABS R6, R17 ;  /* 0x0000001100067213 */ /* 0x000fe20000000000 */
[----:B------:R-:W-:Y:S01]  /*1480*/  @!P6 IMAD.IADD R20, R20, 0x1, -R7 ;  /* 0x000000011414e824 */ /* 0x000fe200078e0a07 */
[----:B0-----:R-:W-:Y:S01]  /*1490*/  IABS R14, R19 ;  /* 0x00000013000e7213 */ /* 0x001fe20000000000 */
[C---:B------:R-:W-:Y:S01]  /*14a0*/  IMAD R5, R7.reuse, R8, R5 ;  /* 0x0000000807057224 */ /* 0x040fe200078e0205 */
[----:B------:R-:W-:Y:S01]  /*14b0*/  ISETP.GT.U32.AND P6, PT, R7, R15, PT ;  /* 0x0000000f0700720c */ /* 0x000fe20003fc4070 */
[----:B------:R-:W-:-:S04]  /*14c0*/  IMAD.HI.U32 R21, R0, R16, RZ ;  /* 0x0000001000157227 */ /* 0x000fc800078e00ff */
[----:B------:R-:W-:-:S04]  /*14d0*/  IMAD.HI.U32 R22, R0, R14, RZ ;  /* 0x0000000e00167227 */ /* 0x000fc800078e00ff */
[----:B------:R-:W-:Y:S02]  /*14e0*/  IMAD.MOV R22, RZ, RZ, -R22 ;  /* 0x000000ffff167224 */ /* 0x000fe400078e0a16 */
[--C-:B------:R-:W-:Y:S01]  /*14f0*/  @!P2 IMAD.IADD R11, R11, 0x1, -R7.reuse ;  /* 0x000000010b0ba824 */ /* 0x100fe200078e0a07 */
[C---:B------:R-:W-:Y:S01]  /*1500*/  ISETP.GT.U32.AND P2, PT, R7.reuse, R5, PT ;  /* 0x000000050700720c */ /* 0x040fe20003f44070 */
[----:B------:R-:W-:Y:S02]  /*1510*/  IMAD R14, R7, R22, R14 ;  /* 0x00000016070e7224 */ /* 0x000fe400078e020e */
[--C-:B------:R-:W-:Y:S01]  /*1520*/  @!P4 IMAD.IADD R10, R10, 0x1, -R7.reuse ;  /* 0x000000010a0ac824 */ /* 0x100fe200078e0a07 */
[----:B------:R-:W-:Y:S01]  /*1530*/  ISETP.GE.AND P4, PT, R12, RZ, PT ;  /* 0x000000ff0c00720c */ /* 0x000fe20003f86270 */
[----:B------:R-:W-:Y:S01]  /*1540*/  @!P6 IMAD.IADD R15, R15, 0x1, -R7 ;  /* 0x000000010f0fe824 */ /* 0x000fe200078e0a07 */
[----:B------:R-:W-:Y:S01]  /*1550*/  ISETP.GT.U32.AND P6, PT, R7, R14, PT ;  /* 0x0000000e0700720c */ /* 0x000fe20003fc4070 */
[----:B------:R-:W-:Y:S01]  /*1560*/  IMAD.HI.U32 R8, R0, R6, RZ ;  /* 0x0000000600087227 */ /* 0x000fe200078e00ff */
[----:B------:R-:W-:-:S03]  /*1570*/  LOP3.LUT R12, R2, 0x68, RZ, 0xfc, !PT ;  /* 0x00000068020c7812 */ /* 0x000fc600078efcff */
[----:B------:R-:W-:Y:S01]  /*1580*/  IMAD.MOV.U32 R23, RZ, RZ, R10 ;  /* 0x000000ffff177224 */ /* 0x000fe200078e000a */
[----:B------:R-:W-:Y:S01]  /*1590*/  IABS R3, R12 ;  /* 0x0000000c00037213 */ /* 0x000fe20000000000 */
[----:B------:R-:W-:Y:S01]  /*15a0*/  IMAD.MOV R21, RZ, RZ, -R21 ;  /* 0x000000ffff157224 */ /* 0x000fe200078e0a15 */
[----:B------:R-:W-:Y:S01]  /*15b0*/  LOP3.LUT R10, R2, 0x64, RZ, 0xfc, !PT ;  /* 0x00000064020a7812 */ /* 0x000fe200078efcff */
[----:B------:R-:W-:Y:S02]  /*15c0*/  IMAD.MOV R22, RZ, RZ, -R8 ;  /* 0x000000ffff167224 */ /* 0x000fe400078e0a08 */
[----:B------:R-:W-:Y:S01]  /*15d0*/  @!P1 IMAD.MOV R23, RZ, RZ, -R23 ;  /* 0x000000ffff179224 */ /* 0x000fe200078e0a17 */
[C---:B------:R-:W-:Y:S01]  /*15e0*/  ISETP.GT.U32.AND P1, PT, R7.reuse, R11, PT ;  /* 0x0000000b0700720c */ /* 0x040fe20003f24070 */
[----:B------:R-:W-:Y:S02]  /*15f0*/  IMAD R8, R7, R21, R16 ;  /* 0x0000001507087224 */ /* 0x000fe400078e0210 */
[----:B------:R-:W-:Y:S01]  /*1600*/  @!P2 IMAD.IADD R5, R5, 0x1, -R7 ;  /* 0x000000010505a824 */ /* 0x000fe200078e0a07 */
[C---:B------:R-:W-:Y:S01]  /*1610*/  ISETP.GT.U32.AND P2, PT, R7.reuse, R15, PT ;  /* 0x0000000f0700720c */ /* 0x040fe20003f44070 */
[----:B------:R-:W-:Y:S01]  /*1620*/  IMAD.MOV.U32 R21, RZ, RZ, R9 ;  /* 0x000000ffff157224 */ /* 0x000fe200078e0009 */
[----:B------:R-:W-:Y:S01]  /*1630*/  IABS R9, R10 ;  /* 0x0000000a00097213 */ /* 0x000fe20000000000 */
[----:B------:R-:W-:Y:S01]  /*1640*/  @!P0 IMAD.MOV R20, RZ, RZ, -R20 ;  /* 0x000000ffff148224 */ /* 0x000fe200078e0a14 */
[C---:B------:R-:W-:Y:S01]  /*1650*/  ISETP.GT.U32.AND P0, PT, R7.reuse, R8, PT ;  /* 0x000000080700720c */ /* 0x040fe20003f04070 */
[----:B------:R-:W-:Y:S01]  /*1660*/  @!P5 IMAD.MOV R21, RZ, RZ, -R21 ;  /* 0x000000ffff15d224 */ /* 0x000fe200078e0a15 */
[C---:B------:R-:W-:Y:S01]  /*1670*/  ISETP.GT.U32.AND P5, PT, R7.reuse, R5, PT ;  /* 0x000000050700720c */ /* 0x040fe20003fa4070 */
[----:B------:R-:W-:Y:S01]  /*1680*/  IMAD.HI.U32 R13, R0, R3, RZ ;  /* 0x00000003000d7227 */ /* 0x000fe200078e00ff */
[----:B------:R-:W-:Y:S03]  /*1690*/  STL [R1+0xac], R23 ;  /* 0x0000ac1701007387 */ /* 0x000fe60000100800 */
[----:B------:R-:W-:Y:S01]  /*16a0*/  @!P6 IMAD.IADD R14, R14, 0x1, -R7 ;  /* 0x000000010e0ee824 */ /* 0x000fe200078e0a07 */
[----:B------:R-:W-:Y:S01]  /*16b0*/  STL [R1+0xa8], R21 ;  /* 0x0000a81501007387 */ /* 0x000fe20000100800 */
[----:B------:R-:W-:-:S02]  /*16c0*/  IMAD R6, R7, R22, R6 ;  /* 0x0000001607067224 */ /* 0x000fc400078e0206 */
[----:B------:R-:W-:Y:S01]  /*16d0*/  IMAD.MOV R16, RZ, RZ, -R13 ;  /* 0x000000ffff107224 */ /* 0x000fe200078e0a0d */
[----:B------:R-:W-:Y:S01]  /*16e0*/  ISETP.GT.U32.AND P6, PT, R7, R14, PT ;  /* 0x0000000e0700720c */ /* 0x000fe20003fc4070 */
[----:B------:R-:W-:Y:S01]  /*16f0*/  @!P1 IMAD.IADD R11, R11, 0x1, -R7 ;  /* 0x000000010b0b9824 */ /* 0x000fe200078e0a07 */
[C---:B------:R-:W-:Y:S01]  /*1700*/  ISETP.GT.U32.AND P1, PT, R7.reuse, R6, PT ;  /* 0x000000060700720c */ /* 0x040fe20003f24070 */
[----:B------:R-:W-:Y:S01]  /*1710*/  IMAD R3, R7, R16, R3 ;  /* 0x0000001007037224 */ /* 0x000fe200078e0203 */
[----:B------:R-:W-:Y:S01]  /*1720*/  LOP3.LUT R13, R2, 0x66, RZ, 0xfc, !PT ;  /* 0x00000066020d7812 */ /* 0x000fe200078efcff */
[--C-:B------:R-:W-:Y:S01]  /*1730*/  @!P5 IMAD.IADD R5, R5, 0x1, -R7.reuse ;  /* 0x000000010505d824 */ /* 0x100fe200078e0a07 */
[----:B------:R0:W-:Y:S01]  /*1740*/  STL [R1+0xa4], R20 ;  /* 0x0000a41401007387 */ /* 0x0001e20000100800 */
[----:B------:R-:W-:Y:S01]  /*1750*/  @!P0 IMAD.IADD R8, R8, 0x1, -R7 ;  /* 0x0000000108088824 */ /* 0x000fe200078e0a07 */
[----:B------:R-:W-:Y:S01]  /*1760*/  IABS R16, R13 ;  /* 0x0000000d00107213 */ /* 0x000fe20000000000 */
[----:B------:R-:W-:Y:S01]  /*1770*/  IMAD.MOV.U32 R22, RZ, RZ, R11 ;  /* 0x000000ffff167224 */ /* 0x000fe200078e000b */
[----:B------:R-:W-:Y:S01]  /*1780*/  ISETP.GT.U32.AND P5, PT, R7, R3, PT ;  /* 0x000000030700720c */ /* 0x000fe20003fa4070 */
[----:B------:R-:W-:Y:S01]  /*1790*/  @!P2 IMAD.IADD R15, R15, 0x1, -R7 ;  /* 0x000000010f0fa824 */ /* 0x000fe200078e0a07 */
[----:B------:R-:W-:Y:S01]  /*17a0*/  ISETP.GE.AND P2, PT, R18, RZ, PT ;  /* 0x000000ff1200720c */ /* 0x000fe20003f46270 */
[----:B------:R-:W-:Y:S01]  /*17b0*/  @!P3 IMAD.MOV R22, RZ, RZ, -R22 ;  /* 0x000000ffff16b224 */ /* 0x000fe200078e0a16 */
[----:B------:R-:W-:Y:S01]  /*17c0*/  ISETP.GT.U32.AND P3, PT, R7, R8, PT ;  /* 0x000000080700720c */ /* 0x000fe20003f64070 */
[----:B------:R-:W-:Y:S01]  /*17d0*/  IMAD.HI.U32 R18, R0, R9, RZ ;  /* 0x0000000900127227 */ /* 0x000fe200078e00ff */
[----:B------:R-:W-:-:S02]  /*17e0*/  ISETP.GE.AND P0, PT, R4, RZ, PT ;  /* 0x000000ff0400720c */ /* 0x000fc40003f06270 */
[----:B------:R-:W-:Y:S01]  /*17f0*/  LOP3.LUT R11, R2, 0x62, RZ, 0xfc, !PT ;  /* 0x00000062020b7812 */ /* 0x000fe200078efcff */
[----:B0-----:R-:W-:Y:S01]  /*1800*/  IMAD.HI.U32 R20, R0, R16, RZ ;  /* 0x0000001000147227 */ /* 0x001fe200078e00ff */
[----:B------:R-:W-:Y:S03]  /*1810*/  STL [R1+0xa0], R22 ;  /* 0x0000a01601007387 */ /* 0x000fe60000100800 */
[--C-:B------:R-:W-:Y:S01]  /*1820*/  @!P6 IMAD.IADD R14, R14, 0x1, -R7.reuse ;  /* 0x000000010e0ee824 */ /* 0x100fe200078e0a07 */
[----:B------:R-:W-:Y:S01]  /*1830*/  ISETP.GE.AND P6, PT, R19, RZ, PT ;  /* 0x000000ff1300720c */ /* 0x000fe20003fc6270 */
[----:B------:R-:W-:Y:S01]  /*1840*/  @!P1 IMAD.IADD R6, R6, 0x1, -R7 ;  /* 0x0000000106069824 */ /* 0x000fe200078e0a07 */
[----:B------:R-:W-:Y:S01]  /*1850*/  ISETP.GE.AND P1, PT, R17, RZ, PT ;  /* 0x000000ff1100720c */ /* 0x000fe20003f26270 */
[----:B------:R-:W-:Y:S01]  /*1860*/  IMAD.MOV.U32 R21, RZ, RZ, R15 ;  /* 0x000000ffff157224 */ /* 0x000fe200078e000f */
[----:B------:R-:W-:Y:S01]  /*1870*/  LOP3.LUT R19, R2, 0x26, RZ, 0xfc, !PT ;  /* 0x0000002602137812 */ /* 0x000fe200078efcff */
[----:B------:R-:W-:-:S02]  /*1880*/  IMAD.MOV R20, RZ, RZ, -R20 ;  /* 0x000000ffff147224 */ /* 0x000fc400078e0a14 */
[----:B------:R-:W-:Y:S02]  /*1890*/  IMAD.MOV R18, RZ, RZ, -R18 ;  /* 0x000000ffff127224 */ /* 0x000fe400078e0a12 */
[----:B------:R-:W-:Y:S01]  /*18a0*/  @!P4 IMAD.MOV R21, RZ, RZ, -R21 ;  /* 0x000000ffff15c224 */ /* 0x000fe200078e0a15 */
[C---:B------:R-:W-:Y:S01]  /*18b0*/  ISETP.GT.U32.AND P4, PT, R7.reuse, R6, PT ;  /* 0x000000060700720c */ /* 0x040fe20003f84070 */
[C---:B------:R-:W-:Y:S02]  /*18c0*/  IMAD R4, R7.reuse, R20, R16 ;  /* 0x0000001407047224 */ /* 0x040fe400078e0210 */
[----:B------:R-:W-:Y:S02]  /*18d0*/  IMAD R9, R7, R18, R9 ;  /* 0x0000001207097224 */ /* 0x000fe400078e0209 */
[----:B------:R-:W-:Y:S02]  /*18e0*/  @!P5 IMAD.IADD R3, R3, 0x1, -R7 ;  /* 0x000000010303d824 */ /* 0x000fe400078e0a07 */
[----:B------:R-:W-:Y:S01]  /*18f0*/  IMAD.MOV.U32 R15, RZ, RZ, R5 ;  /* 0x000000ffff0f7224 */ /* 0x000fe200078e0005 */
[----:B------:R-:W-:Y:S01]  /*1900*/  LOP3.LUT R5, R2, 0x60, RZ, 0xfc, !PT ;  /* 0x0000006002057812 */ /* 0x000fe200078efcff */
[----:B------:R-:W-:Y:S01]  /*1910*/  @!P3 IMAD.IADD R8, R8, 0x1, -R7 ;  /* 0x000000010808b824 */ /* 0x000fe200078e0a07 */
[C---:B------:R-:W-:Y:S01]  /*1920*/  ISETP.GT.U32.AND P5, PT, R7.reuse, R3, PT ;  /* 0x000000030700720c */ /* 0x040fe20003fa4070 */
[----:B------:R-:W-:Y:S01]  /*1930*/  @!P2 IMAD.MOV R15, RZ, RZ, -R15 ;  /* 0x000000ffff0fa224 */ /* 0x000fe200078e0a0f */
[C---:B------:R-:W-:Y:S01]  /*1940*/  ISETP.GT.U32.AND P2, PT, R7.reuse, R4, PT ;  /* 0x000000040700720c */ /* 0x040fe20003f44070 */
[----:B------:R-:W-:Y:S01]  /*1950*/  @!P6 IMAD.MOV R14, RZ, RZ, -R14 ;  /* 0x000000ffff0ee224 */ /* 0x000fe200078e0a0e */
[----:B------:R-:W-:Y:S01]  /*1960*/  ISETP.GT.U32.AND P3, PT, R7, R9, PT ;  /* 0x000000090700720c */ /* 0x000fe20003f64070 */
[----:B------:R-:W-:Y:S01]  /*1970*/  @!P4 IMAD.IADD R6, R6, 0x1, -R7 ;  /* 0x000000010606c824 */ /* 0x000fe200078e0a07 */
[----:B------:R-:W-:Y:S01]  /*1980*/  ISETP.GE.AND P6, PT, R12, RZ, PT ;  /* 0x000000ff0c00720c */ /* 0x000fe20003fc6270 */
[----:B------:R0:W-:Y:S01]  /*1990*/  STL [R1+0x98], R15 ;  /* 0x0000980f01007387 */ /* 0x0001e20000100800 */
[----:B------:R-:W-:-:S02]  /*19a0*/  IABS R12, R11 ;  /* 0x0000000b000c7213 */ /* 0x000fc40000000000 */
[----:B------:R-:W-:Y:S01]  /*19b0*/  ISETP.GE.AND P4, PT, R13, RZ, PT ;  /* 0x000000ff0d00720c */ /* 0x000fe20003f86270 */
[----:B------:R1:W-:Y:S01]  /*19c0*/  STL [R1+0x94], R14 ;  /* 0x0000940e01007387 */ /* 0x0003e20000100800 */
[----:B------:R-:W-:Y:S01]  /*19d0*/  IABS R16, R5 ;  /* 0x0000000500107213 */ /* 0x000fe20000000000 */
[----:B------:R-:W-:-:S04]  /*19e0*/  IMAD.HI.U32 R13, R0, R12, RZ ;  /* 0x0000000c000d7227 */ /* 0x000fc800078e00ff */
[--C-:B------:R-:W-:Y:S01]  /*19f0*/  @!P5 IMAD.IADD R3, R3, 0x1, -R7.reuse ;  /* 0x000000010303d824 */ /* 0x100fe200078e0a07 */
[----:B------:R-:W-:Y:S01]  /*1a00*/  ISETP.GE.AND P5, PT, R10, RZ, PT ;  /* 0x000000ff0a00720c */ /* 0x000fe20003fa6270 */
[----:B------:R-:W-:Y:S01]  /*1a10*/  @!P2 IMAD.IADD R4, R4, 0x1, -R7 ;  /* 0x000000010404a824 */ /* 0x000fe200078e0a07 */
[----:B------:R-:W-:Y:S01]  /*1a20*/  ISETP.GE.AND P2, PT, R11, RZ, PT ;  /* 0x000000ff0b00720c */ /* 0x000fe20003f46270 */
[----:B0-----:R-:W-:Y:S02]  /*1a30*/  IMAD.MOV.U32 R15, RZ, RZ, R8 ;  /* 0x000000ffff0f7224 */ /* 0x001fe400078e0008 */
[----:B------:R-:W-:Y:S02]  /*1a40*/  IMAD.MOV R13, RZ, RZ, -R13 ;  /* 0x000000ffff0d7224 */ /* 0x000fe400078e0a0d */
[----:B------:R-:W-:Y:S01]  /*1a50*/  @!P3 IMAD.IADD R9, R9, 0x1, -R7 ;  /* 0x000000010909b824 */ /* 0x000fe200078e0a07 */
[----:B------:R-:W-:Y:S01]  /*1a60*/  ISETP.GE.AND P3, PT, R5, RZ, PT ;  /* 0x000000ff0500720c */ /* 0x000fe20003f66270 */
[----:B-1----:R-:W-:-:S02]  /*1a70*/  IMAD.MOV.U32 R14, RZ, RZ, R6 ;  /* 0x000000ffff0e7224 */ /* 0x002fc400078e0006 */
[----:B------:R-:W-:Y:S01]  /*1a80*/  @!P0 IMAD.MOV R15, RZ, RZ, -R15 ;  /* 0x000000ffff0f8224 */ /* 0x000fe200078e0a0f */
[C---:B------:R-:W-:Y:S01]  /*1a90*/  ISETP.GT.U32.AND P0, PT, R7.reuse, R4, PT ;  /* 0x000000040700720c */ /* 0x040fe20003f04070 */
[----:B------:R-:W-:Y:S01]  /*1aa0*/  @!P1 IMAD.MOV R14, RZ, RZ, -R14 ;  /* 0x000000ffff0e9224 */ /* 0x000fe200078e0a0e */
[C---:B------:R-:W-:Y:S01]  /*1ab0*/  ISETP.GT.U32.AND P1, PT, R7.reuse, R9, PT ;  /* 0x000000090700720c */ /* 0x040fe20003f24070 */
[----:B------:R-:W-:Y:S01]  /*1ac0*/  IMAD R13, R7, R13, R12 ;  /* 0x0000000d070d7224 */ /* 0x000fe200078e020c */
[----:B------:R-:W-:Y:S01]  /*1ad0*/  STL [R1+0x90], R15 ;  /* 0x0000900f01007387 */ /* 0x000fe20000100800 */
[----:B------:R-:W-:Y:S01]  /*1ae0*/  IMAD.MOV.U32 R6, RZ, RZ, R3 ;  /* 0x000000ffff067224 */ /* 0x000fe200078e0003 */
[----:B------:R-:W-:Y:S01]  /*1af0*/  LOP3.LUT R3, R2, 0x5c, RZ, 0xfc, !PT ;  /* 0x0000005c02037812 */ /* 0x000fe200078efcff */
[----:B------:R-:W-:Y:S01]  /*1b00*/  IMAD.HI.U32 R10, R0, R16, RZ ;  /* 0x00000010000a7227 */ /* 0x000fe200078e00ff */
[----:B------:R0:W-:Y:S01]  /*1b10*/  STL [R1+0x8c], R14 ;  /* 0x00008c0e01007387 */ /* 0x0001e20000100800 */
[----:B------:R-:W-:-:S02]  /*1b20*/  LOP3.LUT R12, R2, 0x56, RZ, 0xfc, !PT ;  /* 0x00000056020c7812 */ /* 0x000fc400078efcff */
[----:B------:R-:W-:Y:S01]  /*1b30*/  @!P6 IMAD.MOV R6, RZ, RZ, -R6 ;  /* 0x000000ffff06e224 */ /* 0x000fe200078e0a06 */
[C---:B------:R-:W-:Y:S01]  /*1b40*/  ISETP.GT.U32.AND P6, PT, R7.reuse, R13, PT ;  /* 0x0000000d0700720c */ /* 0x040fe20003fc4070 */
[----:B------:R-:W-:Y:S01]  /*1b50*/  IMAD.MOV R10, RZ, RZ, -R10 ;  /* 0x000000ffff0a7224 */ /* 0x000fe200078e0a0a */
[----:B------:R-:W-:Y:S01]  /*1b60*/  IABS R5, R3 ;  /* 0x0000000300057213 */ /* 0x000fe20000000000 */
[--C-:B------:R-:W-:Y:S01]  /*1b70*/  @!P0 IMAD.IADD R4, R4, 0x1, -R7.reuse ;  /* 0x0000000104048824 */ /* 0x100fe200078e0a07 */
[----:B------:R1:W-:Y:S01]  /*1b80*/  STL [R1+0x88], R6 ;  /* 0x0000880601007387 */ /* 0x0003e20000100800 */
[----:B------:R-:W-:Y:S01]  /*1b90*/  IMAD R16, R7, R10, R16 ;  /* 0x0000000a07107224 */ /* 0x000fe200078e0210 */
[----:B0-----:R-:W-:Y:S01]  /*1ba0*/  LOP3.LUT R14, R2, 0x5e, RZ, 0xfc, !PT ;  /* 0x0000005e020e7812 */ /* 0x001fe200078efcff */
[----:B------:R-:W-:Y:S01]  /*1bb0*/  @!P1 IMAD.IADD R9, R9, 0x1, -R7 ;  /* 0x0000000109099824 */ /* 0x000fe200078e0a07 */
[----:B------:R-:W-:Y:S01]  /*1bc0*/  IABS R15, R12 ;  /* 0x0000000c000f7213 */ /* 0x000fe20000000000 */
[----:B------:R-:W-:Y:S01]  /*1bd0*/  IMAD.MOV.U32 R8, RZ, RZ, R4 ;  /* 0x000000ffff087224 */ /* 0x000fe200078e0004 */
[----:B------:R-:W-:Y:S01]  /*1be0*/  ISETP.GT.U32.AND P1, PT, R7, R16, PT ;  /* 0x000000100700720c */ /* 0x000fe20003f24070 */
[----:B------:R-:W-:Y:S01]  /*1bf0*/  IMAD.MOV.U32 R4, RZ, RZ, R5 ;  /* 0x000000ffff047224 */ /* 0x000fe200078e0005 */
[----:B------:R-:W-:Y:S01]  /*1c00*/  ISETP.GE.AND P0, PT, R14, RZ, PT ;  /* 0x000000ff0e00720c */ /* 0x000fe20003f06270 */
[----:B------:R-:W-:Y:S01]  /*1c10*/  @!P6 IMAD.IADD R13, R13, 0x1, -R7 ;  /* 0x000000010d0de824 */ /* 0x000fe200078e0a07 */
[----:B-1----:R-:W-:Y:S01]  /*1c20*/  LOP3.LUT R6, R2, 0x5a, RZ, 0xfc, !PT ;  /* 0x0000005a02067812 */ /* 0x002fe200078efcff */
[----:B------:R-:W-:Y:S01]  /*1c30*/  @!P4 IMAD.MOV R8, RZ, RZ, -R8 ;  /* 0x000000ffff08c224 */ /* 0x000fe200078e0a08 */
[----:B------:R-:W-:Y:S01]  /*1c40*/  IABS R14, R14 ;  /* 0x0000000e000e7213 */ /* 0x000fe20000000000 */
[----:B------:R-:W-:Y:S01]  /*1c50*/  IMAD.HI.U32 R5, R0, R4, RZ ;  /* 0x0000000400057227 */ /* 0x000fe200078e00ff */
[----:B------:R-:W-:-:S02]  /*1c60*/  ISETP.GT.U32.AND P6, PT, R7, R13, PT ;  /* 0x0000000d0700720c */ /* 0x000fc40003fc4070 */
[----:B------:R-:W-:Y:S01]  /*1c70*/  IABS R11, R6 ;  /* 0x00000006000b7213 */ /* 0x000fe20000000000 */
[----:B------:R0:W-:Y:S01]  /*1c80*/  STL [R1+0x84], R8 ;  /* 0x0000840801007387 */ /* 0x0001e20000100800 */
[----:B------:R-:W-:Y:S01]  /*1c90*/  ISETP.GE.AND P4, PT, R3, RZ, PT ;  /* 0x000000ff0300720c */ /* 0x000fe20003f86270 */
[----:B------:R-:W-:Y:S02]  /*1ca0*/  @!P1 IMAD.IADD R16, R16, 0x1, -R7 ;  /* 0x0000000110109824 */ /* 0x000fe400078e0a07 */
[----:B------:R-:W-:-:S03]  /*1cb0*/  IMAD.HI.U32 R3, R0, R11, RZ ;  /* 0x0000000b00037227 */ /* 0x000fc600078e00ff */
[----:B------:R-:W-:Y:S01]  /*1cc0*/  ISETP.GT.U32.AND P1, PT, R7, R16, PT ;  /* 0x000000100700720c */ /* 0x000fe20003f24070 */
[----:B------:R-:W-:Y:S01]  /*1cd0*/  @!P5 IMAD.MOV R9, RZ, RZ, -R9 ;  /* 0x000000ffff09d224 */ /* 0x000fe200078e0a09 */
[----:B------:R-:W-:Y:S01]  /*1ce0*/  ISETP.GE.AND P5, PT, R6, RZ, PT ;  /* 0x000000ff0600720c */ /* 0x000fe20003fa6270 */
[----:B0-----:R-:W-:-:S03]  /*1cf0*/  IMAD.HI.U32 R8, R0, R14, RZ ;  /* 0x0000000e00087227 */ /* 0x001fc600078e00ff */
[----:B------:R0:W-:Y:S01]  /*1d00*/  STL [R1+0x80], R9 ;  /* 0x0000800901007387 */ /* 0x0001e20000100800 */
[----:B------:R-:W-:Y:S02]  /*1d10*/  IMAD.MOV R8, RZ, RZ, -R8 ;  /* 0x000000ffff087224 */ /* 0x000fe400078e0a08 */
[----:B------:R-:W-:Y:S02]  /*1d20*/  IMAD.MOV R6, RZ, RZ, -R3 ;  /* 0x000000ffff067224 */ /* 0x000fe400078e0a03 */
[----:B------:R-:W-:Y:S02]  /*1d30*/  IMAD R14, R7, R8, R14 ;  /* 0x00000008070e7224 */ /* 0x000fe400078e020e */
[----:B------:R-:W-:Y:S02]  /*1d40*/  @!P6 IMAD.IADD R13, R13, 0x1, -R7 ;  /* 0x000000010d0de824 */ /* 0x000fe400078e0a07 */
[----:B------:R-:W-:Y:S01]  /*1d50*/  IMAD.MOV R5, RZ, RZ, -R5 ;  /* 0x000000ffff057224 */ /* 0x000fe200078e0a05 */
[C---:B------:R-:W-:Y:S01]  /*1d60*/  ISETP.GT.U32.AND P6, PT, R7.reuse, R14, PT ;  /* 0x0000000e0700720c */ /* 0x040fe20003fc4070 */
[----:B------:R-:W-:Y:S01]  /*1d70*/  IMAD R11, R7, R6, R11 ;  /* 0x00000006070b7224 */ /* 0x000fe200078e020b */
[----:B0-----:R-:W-:Y:S01]  /*1d80*/  LOP3.LUT R9, R2, 0x54, RZ, 0xfc, !PT ;  /* 0x0000005402097812 */ /* 0x001fe200078efcff */
[----:B------:R-:W-:-:S02]  /*1d90*/  IMAD.MOV.U32 R17, RZ, RZ, R13 ;  /* 0x000000ffff117224 */ /* 0x000fc400078e000d */
[C---:B------:R-:W-:Y:S01]  /*1da0*/  IMAD R3, R7.reuse, R5, R4 ;  /* 0x0000000507037224 */ /* 0x040fe200078e0204 */
[----:B------:R-:W-:Y:S01]  /*1db0*/  LOP3.LUT R4, R2, 0x58, RZ, 0xfc, !PT ;  /* 0x0000005802047812 */ /* 0x000fe200078efcff */
[----:B------:R-:W-:Y:S01]  /*1dc0*/  @!P2 IMAD.MOV R17, RZ, RZ, -R17 ;  /* 0x000000ffff11a224 */ /* 0x000fe200078e0a11 */
[C---:B------:R-:W-:Y:S01]  /*1dd0*/  ISETP.GT.U32.AND P2, PT, R7.reuse, R11, PT ;  /* 0x0000000b0700720c */ /* 0x040fe20003f44070 */
[--C-:B------:R-:W-:Y:S01]  /*1de0*/  @!P1 IMAD.IADD R16, R16, 0x1, -R7.reuse ;  /* 0x0000000110109824 */ /* 0x100fe200078e0a07 */
[C---:B------:R-:W-:Y:S02]  /*1df0*/  ISETP.GT.U32.AND P1, PT, R7.reuse, R3, PT ;  /* 0x000000030700720c */ /* 0x040fe40003f24070 */
[----:B------:R-:W-:Y:S01]  /*1e00*/  IABS R6, R4 ;  /* 0x0000000400067213 */ /* 0x000fe20000000000 */
[--C-:B------:R-:W-:Y:S01]  /*1e10*/  @!P6 IMAD.IADD R14, R14, 0x1, -R7.reuse ;  /* 0x000000010e0ee824 */ /* 0x100fe200078e0a07 */
[----:B------:R-:W-:Y:S01]  /*1e20*/  LOP3.LUT R5, R2, 0x52, RZ, 0xfc, !PT ;  /* 0x0000005202057812 */ /* 0x000fe200078efcff */
[----:B------:R-:W-:Y:S01]  /*1e30*/  @!P3 IMAD.MOV R16, RZ, RZ, -R16 ;  /* 0x000000ffff10b224 */ /* 0x000fe200078e0a10 */
[----:B------:R-:W-:Y:S01]  /*1e40*/  IABS R10, R9 ;  /* 0x00000009000a7213 */ /* 0x000fe20000000000 */
[----:B------:R-:W-:Y:S01]  /*1e50*/  IMAD.HI.U32 R13, R0, R6, RZ ;  /* 0x00000006000d7227 */ /* 0x000fe200078e00ff */
[----:B------:R-:W-:Y:S01]  /*1e60*/  ISETP.GT.U32.AND P6, PT, R7, R14, PT ;  /* 0x0000000e0700720c */ /* 0x000fe20003fc4070 */
[----:B------:R-:W-:Y:S01]  /*1e70*/  STL [R1+0x7c], R17 ;  /* 0x00007c1101007387 */ /* 0x000fe20000100800 */
[----:B------:R-:W-:Y:S01]  /*1e80*/  ISETP.GE.AND P3, PT, R4, RZ, PT ;  /* 0x000000ff0400720c */ /* 0x000fe20003f66270 */
[--C-:B------:R-:W-:Y:S01]  /*1e90*/  @!P2 IMAD.IADD R11, R11, 0x1, -R7.reuse ;  /* 0x000000010b0ba824 */ /* 0x100fe200078e0a07 */
[----:B------:R-:W-:Y:S01]  /*1ea0*/  IABS R8, R5 ;  /* 0x0000000500087213 */ /* 0x000fe20000000000 */
[----:B------:R-:W-:Y:S01]  /*1eb0*/  @!P1 IMAD.IADD R3, R3, 0x1, -R7 ;  /* 0x0000000103039824 */ /* 0x000fe200078e0a07 */
[----:B------:R0:W-:Y:S01]  /*1ec0*/  STL [R1+0x78], R16 ;  /* 0x0000781001007387 */ /* 0x0001e20000100800 */
[----:B------:R-:W-:Y:S01]  /*1ed0*/  IMAD.MOV R13, RZ, RZ, -R13 ;  /* 0x000000ffff0d7224 */ /* 0x000fe200078e0a0d */
[----:B------:R-:W-:-:S02]  /*1ee0*/  ISETP.GT.U32.AND P2, PT, R7, R11, PT ;  /* 0x0000000b0700720c */ /* 0x000fc40003f44070 */
[C---:B------:R-:W-:Y:S01]  /*1ef0*/  ISETP.GT.U32.AND P1, PT, R7.reuse, R3, PT ;  /* 0x000000030700720c */ /* 0x040fe20003f24070 */
[----:B------:R-:W-:Y:S02]  /*1f00*/  IMAD R4, R7, R13, R6 ;  /* 0x0000000d07047224 */ /* 0x000fe400078e0206 */
[----:B------:R-:W-:-:S04]  /*1f10*/  IMAD.HI.U32 R6, R0, R10, RZ ;  /* 0x0000000a00067227 */ /* 0x000fc800078e00ff */
[----:B0-----:R-:W-:-:S04]  /*1f20*/  IMAD.HI.U32 R16, R0, R15, RZ ;  /* 0x0000000f00107227 */ /* 0x001fc800078e00ff */
[----:B------:R-:W-:Y:S01]  /*1f30*/  @!P6 IMAD.IADD R14, R14, 0x1, -R7 ;  /* 0x000000010e0ee824 */ /* 0x000fe200078e0a07 */
[----:B------:R-:W-:Y:S01]  /*1f40*/  ISETP.GT.U32.AND P6, PT, R7, R4, PT ;  /* 0x000000040700720c */ /* 0x000fe20003fc4070 */
[----:B------:R-:W-:-:S04]  /*1f50*/  IMAD.HI.U32 R13, R0, R8, RZ ;  /* 0x00000008000d7227 */ /* 0x000fc800078e00ff */
[----:B------:R-:W-:Y:S02]  /*1f60*/  IMAD.MOV R6, RZ, RZ, -R6 ;  /* 0x000000ffff067224 */ /* 0x000fe400078e0a06 */
[----:B------:R-:W-:Y:S02]  /*1f70*/  IMAD.MOV R16, RZ, RZ, -R16 ;  /* 0x000000ffff107224 */ /* 0x000fe400078e0a10 */
[----:B------:R-:W-:Y:S02]  /*1f80*/  IMAD.MOV R13, RZ, RZ, -R13 ;  /* 0x000000ffff0d7224 */ /* 0x000fe400078e0a0d */
[----:B------:R-:W-:Y:S01]  /*1f90*/  IMAD R10, R7, R6, R10 ;  /* 0x00000006070a7224 */ /* 0x000fe200078e020a */
[----:B------:R-:W-:Y:S01]  /*1fa0*/  LOP3.LUT R6, R2, 0x50, RZ, 0xfc, !PT ;  /* 0x0000005002067812 */ /* 0x000fe200078efcff */
[--C-:B------:R-:W-:Y:S02]  /*1fb0*/  @!P2 IMAD.IADD R11, R11, 0x1, -R7.reuse ;  /* 0x000000010b0ba824 */ /* 0x100fe400078e0a07 */
[----:B------:R-:W-:Y:S01]  /*1fc0*/  @!P1 IMAD.IADD R3, R3, 0x1, -R7 ;  /* 0x0000000103039824 */ /* 0x000fe200078e0a07 */
[----:B------:R-:W-:Y:S01]  /*1fd0*/  ISETP.GE.AND P1, PT, R12, RZ, PT ;  /* 0x000000ff0c00720c */ /* 0x000fe20003f26270 */
[----:B------:R-:W-:Y:S01]  /*1fe0*/  IMAD.MOV.U32 R17, RZ, RZ, R14 ;  /* 0x000000ffff117224 */ /* 0x000fe200078e000e */
[C---:B------:R-:W-:Y:S01]  /*1ff0*/  ISETP.GT.U32.AND P2, PT, R7.reuse, R10, PT ;  /* 0x0000000a0700720c */ /* 0x040fe20003f44070 */
[----:B------:R-:W-:-:S02]  /*2000*/  IMAD R12, R7, R16, R15 ;  /* 0x00000010070c7224 */ /* 0x000fc400078e020f */
[C---:B------:R-:W-:Y:S01]  /*2010*/  IMAD R8, R7.reuse, R13, R8 ;  /* 0x0000000d07087224 */ /* 0x040fe200078e0208 */
[----:B------:R-:W-:Y:S01]  /*2020*/  IABS R13, R6 ;  /* 0x00000006000d7213 */ /* 0x000fe20000000000 */
[----:B------:R-:W-:Y:S02]  /*2030*/  IMAD.MOV.U32 R14, RZ, RZ, R11 ;  /* 0x000000ffff0e7224 */ /* 0x000fe400078e000b */
[----:B------:R-:W-:Y:S01]  /*2040*/  @!P0 IMAD.MOV R17, RZ, RZ, -R17 ;  /* 0x000000ffff118224 */ /* 0x000fe200078e0a11 */
[C---:B------:R-:W-:Y:S01]  /*2050*/  ISETP.GT.U32.AND P0, PT, R7.reuse, R12, PT ;  /* 0x0000000c0700720c */ /* 0x040fe20003f04070 */
[----:B------:R-:W-:Y:S01]  /*2060*/  @!P5 IMAD.MOV R14, RZ, RZ, -R14 ;  /* 0x000000ffff0ed224 */ /* 0x000fe200078e0a0e */
[----:B------:R-:W-:Y:S01]  /*2070*/  ISETP.GT.U32.AND P5, PT, R7, R8, PT ;  /* 0x000000080700720c */ /* 0x000fe20003fa4070 */
[----:B------:R-:W-:Y:S01]  /*2080*/  IMAD.MOV.U32 R15, RZ, RZ, R3 ;  /* 0x000000ffff0f7224 */ /* 0x000fe200078e0003 */
[----:B------:R-:W-:Y:S01]  /*2090*/  STL [R1+0x6c], R17 ;  /* 0x00006c1101007387 */ /* 0x000fe20000100800 */
[----:B------:R-:W-:-:S02]  /*20a0*/  @!P6 IMAD.IADD R4, R4, 0x1, -R7 ;  /* 0x000000010404e824 */ /* 0x000fc400078e0a07 */
[----:B------:R-:W-:Y:S02]  /*20b0*/  IMAD.MOV.U32 R3, RZ, RZ, R13 ;  /* 0x000000ffff037224 */ /* 0x000fe400078e000d */
[----:B------:R-:W-:Y:S01]  /*20c0*/  @!P4 IMAD.MOV R15, RZ, RZ, -R15 ;  /* 0x000000ffff0fc224 */ /* 0x000fe200078e0a0f */
[----:B------:R-:W-:Y:S01]  /*20d0*/  ISETP.GE.AND P4, PT, R9, RZ, PT ;  /* 0x000000ff0900720c */ /* 0x000fe20003f86270 */
[----:B------:R-:W-:Y:S01]  /*20e0*/  IMAD.HI.U32 R11, R0, R3, RZ ;  /* 0x00000003000b7227 */ /* 0x000fe200078e00ff */
[C---:B------:R-:W-:Y:S02]  /*20f0*/  ISETP.GT.U32.AND P6, PT, R7.reuse, R4, PT ;  /* 0x000000040700720c */ /* 0x040fe40003fc4070 */
[----:B------:R-:W-:Y:S01]  /*2100*/  LOP3.LUT R9, R2, 0x4e, RZ, 0xfc, !PT ;  /* 0x0000004e02097812 */ /* 0x000fe200078efcff */
[----:B------:R-:W-:Y:S01]  /*2110*/  @!P2 IMAD.IADD R10, R10, 0x1, -R7 ;  /* 0x000000010a0aa824 */ /* 0x000fe200078e0a07 */
[----:B------:R-:W-:Y:S01]  /*2120*/  STL [R1+0x68], R15 ;  /* 0x0000680f01007387 */ /* 0x000fe20000100800 */
[----:B------:R-:W-:Y:S01]  /*2130*/  IMAD.MOV R11, RZ, RZ, -R11 ;  /* 0x000000ffff0b7224 */ /* 0x000fe200078e0a0b */
[----:B------:R-:W-:Y:S01]  /*2140*/  IABS R16, R9 ;  /* 0x0000000900107213 */ /* 0x000fe20000000000 */
[--C-:B------:R-:W-:Y:S01]  /*2150*/  @!P0 IMAD.IADD R12, R12, 0x1, -R7.reuse ;  /* 0x000000010c0c8824 */ /* 0x100fe200078e0a07 */
[----:B------:R0:W-:Y:S01]  /*2160*/  STL [R1+0x64], R14 ;  /* 0x0000640e01007387 */ /* 0x0001e20000100800 */
[----:B------:R-:W-:Y:S01]  /*2170*/  @!P5 IMAD.IADD R8, R8, 0x1, -R7 ;  /* 0x000000010808d824 */ /* 0x000fe200078e0a07 */
[C---:B------:R-:W-:Y:S01]  /*2180*/  ISETP.GT.U32.AND P5, PT, R7.reuse, R10, PT ;  /* 0x0000000a0700720c */ /* 0x040fe20003fa4070 */
[C---:B------:R-:W-:Y:S01]  /*2190*/  IMAD R3, R7.reuse, R11, R3 ;  /* 0x0000000b07037224 */ /* 0x040fe200078e0203 */
[----:B------:R-:W-:Y:S01]  /*21a0*/  ISETP.GT.U32.AND P2, PT, R7, R12, PT ;  /* 0x0000000c0700720c */ /* 0x000fe20003f44070 */
[----:B------:R-:W-:Y:S01]  /*21b0*/  IMAD.HI.U32 R11, R0, R16, RZ ;  /* 0x00000010000b7227 */ /* 0x000fe200078e00ff */
[----:B------:R-:W-:-:S02]  /*21c0*/  ISETP.GE.AND P0, PT, R6, RZ, PT ;  /* 0x000000ff0600720c */ /* 0x000fc40003f06270 */
[----:B------:R-:W-:Y:S01]  /*21d0*/  LOP3.LUT R6, R2, 0x4c, RZ, 0xfc, !PT ;  /* 0x0000004c02067812 */ /* 0x000fe200078efcff */
[----:B------:R-:W-:Y:S01]  /*21e0*/  @!P6 IMAD.IADD R4, R4, 0x1, -R7 ;  /* 0x000000010404e824 */ /* 0x000fe200078e0a07 */
[----:B------:R-:W-:Y:S01]  /*21f0*/  ISETP.GE.AND P6, PT, R5, RZ, PT ;  /* 0x000000ff0500720c */ /* 0x000fe20003fc6270 */
[----:B------:R-:W-:Y:S01]  /*2200*/  IMAD.MOV R11, RZ, RZ, -R11 ;  /* 0x000000ffff0b7224 */ /* 0x000fe200078e0a0b */
[C---:B------:R-:W-:Y:S01]  /*2210*/  LOP3.LUT R5, R2.reuse, 0x4a, RZ, 0xfc, !PT ;  /* 0x0000004a02057812 */ /* 0x040fe200078efcff */
[----:B------:R-:W-:Y:S01]  /*2220*/  IMAD.MOV.U32 R13, RZ, RZ, R4 ;  /* 0x000000ffff0d7224 */ /* 0x000fe200078e0004 */
[----:B------:R-:W-:Y:S01]  /*2230*/  LOP3.LUT R4, R2, 0x48, RZ, 0xfc, !PT ;  /* 0x0000004802047812 */ /* 0x000fe200078efcff */
[C---:B------:R-:W-:Y:S01]  /*2240*/  IMAD R16, R7.reuse, R11, R16 ;  /* 0x0000000b07107224 */ /* 0x040fe200078e0210 */
[----:B0-----:R-:W-:Y:S01]  /*2250*/  IABS R14, R5 ;  /* 0x00000005000e7213 */ /* 0x001fe20000000000 */
[----:B------:R-:W-:Y:S01]  /*2260*/  @!P3 IMAD.MOV R13, RZ, RZ, -R13 ;  /* 0x000000ffff0db224 */ /* 0x000fe200078e0a0d */
[C---:B------:R-:W-:Y:S01]  /*2270*/  ISETP.GT.U32.AND P3, PT, R7.reuse, R8, PT ;  /* 0x000000080700720c */ /* 0x040fe20003f64070 */
[--C-:B------:R-:W-:Y:S01]  /*2280*/  @!P5 IMAD.IADD R10, R10, 0x1, -R7.reuse ;  /* 0x000000010a0ad824 */ /* 0x100fe200078e0a07 */
[C---:B------:R-:W-:Y:S01]  /*2290*/  ISETP.GT.U32.AND P5, PT, R7.reuse, R16, PT ;  /* 0x000000100700720c */ /* 0x040fe20003fa4070 */
[----:B------:R-:W-:Y:S01]  /*22a0*/  @!P2 IMAD.IADD R12, R12, 0x1, -R7 ;  /* 0x000000010c0ca824 */ /* 0x000fe200078e0a07 */
[----:B------:R-:W-:Y:S01]  /*22b0*/  ISETP.GT.U32.AND P2, PT, R7, R3, PT ;  /* 0x000000030700720c */ /* 0x000fe20003f44070 */
[----:B------:R0:W-:Y:S01]  /*22c0*/  STL [R1+0x60], R13 ;  /* 0x0000600d01007387 */ /* 0x0001e20000100800 */
[----:B------:R-:W-:Y:S01]  /*22d0*/  IABS R15, R6 ;  /* 0x00000006000f7213 */ /* 0x000fe20000000000 */
[----:B------:R-:W-:-:S02]  /*22e0*/  IMAD.MOV.U32 R17, RZ, RZ, R12 ;  /* 0x000000ffff117224 */ /* 0x000fc400078e000c */
[----:B------:R-:W-:Y:S02]  /*22f0*/  @!P4 IMAD.MOV R10, RZ, RZ, -R10 ;  /* 0x000000ffff0ac224 */ /* 0x000fe400078e0a0a */
[----:B------:R-:W-:-:S04]  /*2300*/  IMAD.HI.U32 R11, R0, R15, RZ ;  /* 0x0000000f000b7227 */ /* 0x000fc800078e00ff */
[--C-:B------:R-:W-:Y:S01]  /*2310*/  @!P3 IMAD.IADD R8, R8, 0x1, -R7.reuse ;  /* 0x000000010808b824 */ /* 0x100fe200078e0a07 */
[----:B0-----:R-:W-:Y:S01]  /*2320*/  IABS R13, R4 ;  /* 0x00000004000d7213 */ /* 0x001fe20000000000 */
[----:B------:R-:W-:Y:S01]  /*2330*/  @!P5 IMAD.IADD R16, R16, 0x1, -R7 ;  /* 0x000000011010d824 */ /* 0x000fe200078e0a07 */
[----:B------:R-:W-:Y:S01]  /*2340*/  ISETP.GE.AND P3, PT, R9, RZ, PT ;  /* 0x000000ff0900720c */ /* 0x000fe20003f66270 */
[----:B------:R-:W-:-:S03]  /*2350*/  IMAD.HI.U32 R9, R0, R14, RZ ;  /* 0x0000000e00097227 */ /* 0x000fc600078e00ff */
[----:B------:R-:W-:Y:S01]  /*2360*/  ISETP.GT.U32.AND P5, PT, R7, R16, PT ;  /* 0x000000100700720c */ /* 0x000fe20003fa4070 */
[----:B------:R-:W-:Y:S01]  /*2370*/  @!P2 IMAD.IADD R3, R3, 0x1, -R7 ;  /* 0x000000010303a824 */ /* 0x000fe200078e0a07 */
[----:B------:R-:W-:Y:S01]  /*2380*/  ISETP.GE.AND P2, PT, R6, RZ, PT ;  /* 0x000000ff0600720c */ /* 0x000fe20003f46270 */
[----:B------:R-:W-:-:S04]  /*2390*/  IMAD.HI.U32 R6, R0, R13, RZ ;  /* 0x0000000d00067227 */ /* 0x000fc800078e00ff */
[----:B------:R-:W-:Y:S02]  /*23a0*/  IMAD.MOV R9, RZ, RZ, -R9 ;  /* 0x000000ffff097224 */ /* 0x000fe400078e0a09 */
[----:B------:R-:W-:Y:S02]  /*23b0*/  IMAD.MOV R6, RZ, RZ, -R6 ;  /* 0x000000ffff067224 */ /* 0x000fe400078e0a06 */
[C---:B------:R-:W-:Y:S02]  /*23c0*/  IMAD R14, R7.reuse, R9, R14 ;  /* 0x00000009070e7224 */ /* 0x040fe400078e020e */
[----:B------:R-:W-:Y:S02]  /*23d0*/  IMAD.MOV R11, RZ, RZ, -R11 ;  /* 0x000000ffff0b7224 */ /* 0x000fe400078e0a0b */
[C---:B------:R-:W-:Y:S01]  /*23e0*/  IMAD R13, R7.reuse, R6, R13 ;  /* 0x00000006070d7224 */ /* 0x040fe200078e020d */
[----:B------:R-:W-:Y:S01]  /*23f0*/  LOP3.LUT R6, R2, 0x46, RZ, 0xfc, !PT ;  /* 0x0000004602067812 */ /* 0x000fe200078efcff */
[----:B------:R-:W-:Y:S01]  /*2400*/  @!P6 IMAD.MOV R8, RZ, RZ, -R8 ;  /* 0x000000ffff08e224 */ /* 0x000fe200078e0a08 */
[C---:B------:R-:W-:Y:S01]  /*2410*/  ISETP.GT.U32.AND P6, PT, R7.reuse, R14, PT ;  /* 0x0000000e0700720c */ /* 0x040fe20003fc4070 */
[----:B------:R-:W-:Y:S01]  /*2420*/  @!P1 IMAD.MOV R17, RZ, RZ, -R17 ;  /* 0x000000ffff119224 */ /* 0x000fe200078e0a11 */
[C---:B------:R-:W-:Y:S01]  /*2430*/  ISETP.GT.U32.AND P1, PT, R7.reuse, R3, PT ;  /* 0x000000030700720c */ /* 0x040fe20003f24070 */
[----:B------:R-:W-:-:S02]  /*2440*/  IMAD R15, R7, R11, R15 ;  /* 0x0000000b070f7224 */ /* 0x000fc400078e020f */
[--C-:B------:R-:W-:Y:S01]  /*2450*/  @!P5 IMAD.IADD R16, R16, 0x1, -R7.reuse ;  /* 0x000000011010d824 */ /* 0x100fe200078e0a07 */
[C---:B------:R-:W-:Y:S01]  /*2460*/  ISETP.GT.U32.AND P5, PT, R7.reuse, R13, PT ;  /* 0x0000000d0700720c */ /* 0x040fe20003fa4070 */
[----:B------:R-:W-:Y:S01]  /*2470*/  STL [R1+0x5c], R17 ;  /* 0x00005c1101007387 */ /* 0x000fe20000100800 */
[----:B------:R-:W-:Y:S01]  /*2480*/  ISETP.GT.U32.AND P4, PT, R7, R15, PT ;  /* 0x0000000f0700720c */ /* 0x000fe20003f84070 */
[----:B------:R-:W-:Y:S02]  /*2490*/  @!P3 IMAD.MOV R16, RZ, RZ, -R16 ;  /* 0x000000ffff10b224 */ /* 0x000fe400078e0a10 */
[----:B------:R0:W-:Y:S02]  /*24a0*/  STL [R1+0x58], R10 ;  /* 0x0000580a01007387 */ /* 0x0001e40000100800 */
[--C-:B------:R-:W-:Y:S02]  /*24b0*/  @!P6 IMAD.IADD R14, R14, 0x1, -R7.reuse ;  /* 0x000000010e0ee824 */ /* 0x100fe400078e0a07 */
[----:B------:R1:W-:Y:S01]  /*24c0*/  STL [R1+0x50], R8 ;  /* 0x0000500801007387 */ /* 0x0003e20000100800 */
[----:B------:R-:W-:Y:S01]  /*24d0*/  @!P1 IMAD.IADD R3, R3, 0x1, -R7 ;  /* 0x0000000103039824 */ /* 0x000fe200078e0a07 */
[----:B------:R-:W-:-:S02]  /*24e0*/  ISETP.GE.AND P1, PT, R5, RZ, PT ;  /* 0x000000ff0500720c */ /* 0x000fc40003f26270 */
[----:B------:R-:W-:Y:S01]  /*24f0*/  @!P5 IMAD.IADD R13, R13, 0x1, -R7 ;  /* 0x000000010d0dd824 */ /* 0x000fe200078e0a07 */
[----:B------:R-:W-:Y:S01]  /*2500*/  ISETP.GT.U32.AND P5, PT, R7, R14, PT ;  /* 0x0000000e0700720c */ /* 0x000fe20003fa4070 */
[----:B------:R-:W-:Y:S01]  /*2510*/  IMAD.MOV.U32 R11, RZ, RZ, R3 ;  /* 0x000000ffff0b7224 */ /* 0x000fe200078e0003 */
[----:B0-----:R-:W-:Y:S01]  /*2520*/  IABS R10, R6 ;  /* 0x00000006000a7213 */ /* 0x001fe20000000000 */
[----:B------:R-:W-:Y:S01]  /*2530*/  @!P4 IMAD.IADD R15, R15, 0x1, -R7 ;  /* 0x000000010f0fc824 */ /* 0x000fe200078e0a07 */
[----:B------:R-:W-:Y:S01]  /*2540*/  ISETP.GE.AND P4, PT, R4, RZ, PT ;  /* 0x000000ff0400720c */ /* 0x000fe20003f86270 */
[----:B------:R-:W-:Y:S01]  /*2550*/  @!P0 IMAD.MOV R11, RZ, RZ, -R11 ;  /* 0x000000ffff0b8224 */ /* 0x000fe200078e0a0b */
[----:B-1----:R-:W-:Y:S01]  /*2560*/  LOP3.LUT R8, R2, 0x44, RZ, 0xfc, !PT ;  /* 0x0000004402087812 */ /* 0x002fe200078efcff */
[----:B------:R-:W-:Y:S01]  /*2570*/  IMAD.HI.U32 R5, R0, R10, RZ ;  /* 0x0000000a00057227 */ /* 0x000fe200078e00ff */
[C---:B------:R-:W-:Y:S02]  /*2580*/  ISETP.GT.U32.AND P6, PT, R7.reuse, R15, PT ;  /* 0x0000000f0700720c */ /* 0x040fe40003fc4070 */
[----:B------:R-:W-:Y:S01]  /*2590*/  IABS R9, R8 ;  /* 0x0000000800097213 */ /* 0x000fe20000000000 */
[----:B------:R-:W-:Y:S01]  /*25a0*/  IMAD.MOV R5, RZ, RZ, -R5 ;  /* 0x000000ffff057224 */ /* 0x000fe200078e0a05 */
[----:B------:R-:W-:Y:S01]  /*25b0*/  LOP3.LUT R4, R2, 0x42, RZ, 0xfc, !PT ;  /* 0x0000004202047812 */ /* 0x000fe200078efcff */
[----:B------:R-:W-:Y:S01]  /*25c0*/  @!P5 IMAD.IADD R14, R14, 0x1, -R7 ;  /* 0x000000010e0ed824 */ /* 0x000fe200078e0a07 */
[----:B------:R-:W-:Y:S01]  /*25d0*/  ISETP.GT.U32.AND P0, PT, R7, R13, PT ;  /* 0x0000000d0700720c */ /* 0x000fe20003f04070 */
[----:B------:R-:W-:Y:S01]  /*25e0*/  IMAD.HI.U32 R3, R0, R9, RZ ;  /* 0x0000000900037227 */ /* 0x000fe200078e00ff */
[----:B------:R-:W-:Y:S01]  /*25f0*/  IABS R17, R4 ;  /* 0x0000000400117213 */ /* 0x000fe20000000000 */
[----:B------:R0:W-:Y:S02]  /*2600*/  STL [R1+0x4c], R11 ;  /* 0x00004c0b01007387 */ /* 0x0001e40000100800 */
[----:B------:R-:W-:-:S02]  /*2610*/  IMAD.MOV R3, RZ, RZ, -R3 ;  /* 0x000000ffff037224 */ /* 0x000fc400078e0a03 */
[C---:B------:R-:W-:Y:S01]  /*2620*/  IMAD R10, R7.reuse, R5, R10 ;  /* 0x00000005070a7224 */ /* 0x040fe200078e020a */
[C---:B------:R-:W-:Y:S01]  /*2630*/  LOP3.LUT R5, R2.reuse, 0x40, RZ, 0xfc, !PT ;  /* 0x0000004002057812 */ /* 0x040fe200078efcff */
[----:B------:R-:W-:Y:S01]  /*2640*/  IMAD R9, R7, R3, R9 ;  /* 0x0000000307097224 */ /* 0x000fe200078e0209 */
[----:B------:R-:W-:Y:S01]  /*2650*/  LOP3.LUT R3, R2, 0x3e, RZ, 0xfc, !PT ;  /* 0x0000003e02037812 */ /* 0x000fe200078efcff */
[----:B------:R-:W-:Y:S01]  /*2660*/  @!P6 IMAD.IADD R15, R15, 0x1, -R7 ;  /* 0x000000010f0fe824 */ /* 0x000fe200078e0a07 */
[C---:B------:R-:W-:Y:S01]  /*2670*/  ISETP.GT.U32.AND P6, PT, R7.reuse, R10, PT ;  /* 0x0000000a0700720c */ /* 0x040fe20003fc4070 */
[----:B------:R-:W-:Y:S01]  /*2680*/  IMAD.HI.U32 R18, R0, R17, RZ ;  /* 0x0000001100127227 */ /* 0x000fe200078e00ff */
[----:B------:R-:W-:Y:S01]  /*2690*/  ISETP.GT.U32.AND P5, PT, R7, R9, PT ;  /* 0x000000090700720c */ /* 0x000fe20003fa4070 */
[----:B------:R1:W-:Y:S01]  /*26a0*/  STL [R1+0x48], R16 ;  /* 0x0000481001007387 */ /* 0x0003e20000100800 */
[----:B0-----:R-:W-:Y:S01]  /*26b0*/  IABS R11, R5 ;  /* 0x00000005000b7213 */ /* 0x001fe20000000000 */
[----:B------:R-:W-:-:S02]  /*26c0*/  IMAD.MOV R18, RZ, RZ, -R18 ;  /* 0x000000ffff127224 */ /* 0x000fc400078e0a12 */
[----:B------:R-:W-:Y:S01]  /*26d0*/  @!P0 IMAD.IADD R13, R13, 0x1, -R7 ;  /* 0x000000010d0d8824 */ /* 0x000fe200078e0a07 */
[----:B------:R-:W-:Y:S01]  /*26e0*/  ISETP.GE.AND P0, PT, R6, RZ, PT ;  /* 0x000000ff0600720c */ /* 0x000fe20003f06270 */
[----:B------:R-:W-:Y:S01]  /*26f0*/  IMAD.HI.U32 R12, R0, R11, RZ ;  /* 0x0000000b000c7227 */ /* 0x000fe200078e00ff */
[----:B------:R-:W-:-:S03]  /*2700*/  IABS R6, R3 ;  /* 0x0000000300067213 */ /* 0x000fc60000000000 */
[--C-:B------:R-:W-:Y:S01]  /*2710*/  @!P6 IMAD.IADD R10, R10, 0x1, -R7.reuse ;  /* 0x000000010a0ae824 */ /* 0x100fe200078e0a07 */
[----:B------:R-:W-:Y:S01]  /*2720*/  ISETP.GE.AND P6, PT, R8, RZ, PT ;  /* 0x000000ff0800720c */ /* 0x000fe20003fc6270 */
[----:B------:R-:W-:Y:S02]  /*2730*/  @!P5 IMAD.IADD R9, R9, 0x1, -R7 ;  /* 0x000000010909d824 */ /* 0x000fe400078e0a07 */
[C---:B------:R-:W-:Y:S01]  /*2740*/  IMAD R8, R7.reuse, R18, R17 ;  /* 0x0000001207087224 */ /* 0x040fe200078e0211 */
[C---:B------:R-:W-:Y:S01]  /*2750*/  ISETP.GT.U32.AND P3, PT, R7.reuse, R10, PT ;  /* 0x0000000a0700720c */ /* 0x040fe20003f64070 */
[----:B------:R-:W-:Y:S01]  /*2760*/  IMAD.MOV R12, RZ, RZ, -R12 ;  /* 0x000000ffff0c7224 */ /* 0x000fe200078e0a0c */
[C---:B------:R-:W-:Y:S01]  /*2770*/  ISETP.GT.U32.AND P5, PT, R7.reuse, R9, PT ;  /* 0x000000090700720c */ /* 0x040fe20003fa4070 */
[----:B------:R-:W-:Y:S01]  /*2780*/  @!P2 IMAD.MOV R15, RZ, RZ, -R15 ;  /* 0x000000ffff0fa224 */ /* 0x000fe200078e0a0f */
[----:B------:R-:W-:Y:S01]  /*2790*/  ISETP.GT.U32.AND P2, PT, R7, R8, PT ;  /* 0x000000080700720c */ /* 0x000fe20003f44070 */
[----:B------:R-:W-:Y:S01]  /*27a0*/  @!P4 IMAD.MOV R13, RZ, RZ, -R13 ;  /* 0x000000ffff0dc224 */ /* 0x000fe200078e0a0d */
[----:B------:R-:W-:Y:S01]  /*27b0*/  ISETP.GE.AND P4, PT, R5, RZ, PT ;  /* 0x000000ff0500720c */ /* 0x000fe20003f86270 */
[----:B------:R-:W-:Y:S01]  /*27c0*/  @!P1 IMAD.MOV R14, RZ, RZ, -R14 ;  /* 0x000000ffff0e9224 */ /* 0x000fe200078e0a0e */
[----:B------:R-:W-:Y:S01]  /*27d0*/  STL [R1+0x44], R15 ;  /* 0x0000440f01007387 */ /* 0x000fe20000100800 */
[----:B------:R-:W-:Y:S01]  /*27e0*/  IMAD R5, R7, R12, R11 ;  /* 0x0000000c07057224 */ /* 0x000fe200078e020b */
[----:B------:R-:W-:-:S02]  /*27f0*/  ISETP.GE.AND P1, PT, R4, RZ, PT ;  /* 0x000000ff0400720c */ /* 0x000fc40003f26270 */
[----:B------:R0:W-:Y:S01]  /*2800*/  STL [R1+0x40], R14 ;  /* 0x0000400e01007387 */ /* 0x0001e20000100800 */
[--C-:B------:R-:W-:Y:S01]  /*2810*/  @!P3 IMAD.IADD R10, R10, 0x1, -R7.reuse ;  /* 0x000000010a0ab824 */ /* 0x100fe200078e0a07 */
[----:B------:R-:W-:Y:S01]  /*2820*/  ISETP.GE.AND P3, PT, R3, RZ, PT ;  /* 0x000000ff0300720c */ /* 0x000fe20003f66270 */
[--C-:B------:R-:W-:Y:S01]  /*2830*/  @!P5 IMAD.IADD R9, R9, 0x1, -R7.reuse ;  /* 0x000000010909d824 */ /* 0x100fe200078e0a07 */
[----:B------:R2:W-:Y:S01]  /*2840*/  STL [R1+0x3c], R13 ;  /* 0x00003c0d01007387 */ /* 0x0005e20000100800 */
[C---:B------:R-:W-:Y:S01]  /*2850*/  ISETP.GT.U32.AND P5, PT, R7.reuse, R5, PT ;  /* 0x000000050700720c */ /* 0x040fe20003fa4070 */
[----:B------:R-:W-:Y:S01]  /*2860*/  @!P2 IMAD.IADD R8, R8, 0x1, -R7 ;  /* 0x000000010808a824 */ /* 0x000fe200078e0a07 */
[----:B------:R-:W-:Y:S01]  /*2870*/  LOP3.LUT R4, R2, 0x3c, RZ, 0xfc, !PT ;  /* 0x0000003c02047812 */ /* 0x000fe200078efcff */
[----:B-1----:R-:W-:Y:S02]  /*2880*/  IMAD.MOV.U32 R16, RZ, RZ, R10 ;  /* 0x000000ffff107224 */ /* 0x002fe400078e000a */
[----:B0-----:R-:W-:Y:S01]  /*2890*/  IMAD.MOV.U32 R14, RZ, RZ, R9 ;  /* 0x000000ffff0e7224 */ /* 0x001fe200078e0009 */
[----:B------:R-:W-:Y:S01]  /*28a0*/  ISETP.GT.U32.AND P2, PT, R7, R8, PT ;  /* 0x000000080700720c */ /* 0x000fe20003f44070 */
[----:B------:R-:W-:Y:S01]  /*28b0*/  @!P0 IMAD.MOV R16, RZ, RZ, -R16 ;  /* 0x000000ffff108224 */ /* 0x000fe200078e0a10 */
[----:B------:R-:W-:Y:S01]  /*28c0*/  IABS R15, R4 ;  /* 0x00000004000f7213 */ /* 0x000fe20000000000 */
[----:B--2---:R-:W-:-:S03]  /*28d0*/  IMAD.HI.U32 R13, R0, R6, RZ ;  /* 0x00000006000d7227 */ /* 0x004fc600078e00ff */
[----:B------:R-:W-:Y:S01]  /*28e0*/  STL [R1+0x38], R16 ;  /* 0x0000381001007387 */ /* 0x000fe20000100800 */
[----:B------:R-:W-:Y:S02]  /*28f0*/  IMAD.MOV R13, RZ, RZ, -R13 ;  /* 0x000000ffff0d7224 */ /* 0x000fe400078e0a0d */
[--C-:B------:R-:W-:Y:S02]  /*2900*/  @!P5 IMAD.IADD R5, R5, 0x1, -R7.reuse ;  /* 0x000000010505d824 */ /* 0x100fe400078e0a07 */
[C---:B------:R-:W-:Y:S01]  /*2910*/  IMAD R3, R7.reuse, R13, R6 ;  /* 0x0000000d07037224 */ /* 0x040fe200078e0206 */
[----:B------:R-:W-:Y:S01]  /*2920*/  LOP3.LUT R6, R2, 0x3a, RZ, 0xfc, !PT ;  /* 0x0000003a02067812 */ /* 0x000fe200078efcff */
[----:B------:R-:W-:Y:S01]  /*2930*/  @!P2 IMAD.IADD R8, R8, 0x1, -R7 ;  /* 0x000000010808a824 */ /* 0x000fe200078e0a07 */
[C---:B------:R-:W-:Y:S01]  /*2940*/  ISETP.GT.U32.AND P5, PT, R7.reuse, R5, PT ;  /* 0x000000050700720c */ /* 0x040fe20003fa4070 */
[----:B------:R-:W-:Y:S01]  /*2950*/  IMAD.HI.U32 R9, R0, R15, RZ ;  /* 0x0000000f00097227 */ /* 0x000fe200078e00ff */
[----:B------:R-:W-:-:S02]  /*2960*/  ISETP.GT.U32.AND P0, PT, R7, R3, PT ;  /* 0x000000030700720c */ /* 0x000fc40003f04070 */
[----:B------:R-:W-:Y:S01]  /*2970*/  IABS R12, R6 ;  /* 0x00000006000c7213 */ /* 0x000fe20000000000 */
[----:B------:R-:W-:Y:S01]  /*2980*/  @!P6 IMAD.MOV R14, RZ, RZ, -R14 ;  /* 0x000000ffff0ee224 */ /* 0x000fe200078e0a0e */
[----:B------:R-:W-:Y:S01]  /*2990*/  ISETP.GE.AND P2, PT, R6, RZ, PT ;  /* 0x000000ff0600720c */ /* 0x000fe20003f46270 */
[----:B------:R-:W-:Y:S01]  /*29a0*/  IMAD.MOV R9, RZ, RZ, -R9 ;  /* 0x000000ffff097224 */ /* 0x000fe200078e0a09 */
[----:B------:R-:W-:Y:S01]  /*29b0*/  ISETP.GE.AND P6, PT, R4, RZ, PT ;  /* 0x000000ff0400720c */ /* 0x000fe20003fc6270 */
[----:B------:R-:W-:Y:S01]  /*29c0*/  IMAD.HI.U32 R6, R0, R12, RZ ;  /* 0x0000000c00067227 */ /* 0x000fe200078e00ff */
[----:B------:R-:W-:Y:S01]  /*29d0*/  LOP3.LUT R4, R2, 0x38, RZ, 0xfc, !PT ;  /* 0x0000003802047812 */ /* 0x000fe200078efcff */
[----:B------:R0:W-:Y:S02]  /*29e0*/  STL [R1+0x34], R14 ;  /* 0x0000340e01007387 */ /* 0x0001e40000100800 */
[----:B------:R-:W-:Y:S01]  /*29f0*/  IMAD.MOV R6, RZ, RZ, -R6 ;  /* 0x000000ffff067224 */ /* 0x000fe200078e0a06 */
[----:B------:R-:W-:Y:S01]  /*2a00*/  IABS R13, R4 ;  /* 0x00000004000d7213 */ /* 0x000fe20000000000 */
[----:B------:R-:W-:-:S02]  /*2a10*/  @!P0 IMAD.IADD R3, R3, 0x1, -R7 ;  /* 0x0000000103038824 */ /* 0x000fc400078e0a07 */
[----:B------:R-:W-:Y:S02]  /*2a20*/  @!P5 IMAD.IADD R5, R5, 0x1, -R7 ;  /* 0x000000010505d824 */ /* 0x000fe400078e0a07 */
[C---:B------:R-:W-:Y:S01]  /*2a30*/  IMAD R15, R7.reuse, R9, R15 ;  /* 0x00000009070f7224 */ /* 0x040fe200078e020f */
[C---:B------:R-:W-:Y:S01]  /*2a40*/  ISETP.GT.U32.AND P0, PT, R7.reuse, R3, PT ;  /* 0x000000030700720c */ /* 0x040fe20003f04070 */
[----:B------:R-:W-:Y:S01]  /*2a50*/  IMAD.MOV.U32 R10, RZ, RZ, R8 ;  /* 0x000000ffff0a7224 */ /* 0x000fe200078e0008 */
[C---:B0-----:R-:W-:Y:S01]  /*2a60*/  LOP3.LUT R14, R2.reuse, 0x30, RZ, 0xfc, !PT ;  /* 0x00000030020e7812 */ /* 0x041fe200078efcff */
[C---:B------:R-:W-:Y:S01]  /*2a70*/  IMAD R12, R7.reuse, R6, R12 ;  /* 0x00000006070c7224 */ /* 0x040fe200078e020c */
[C---:B------:R-:W-:Y:S01]  /*2a80*/  ISETP.GT.U32.AND P5, PT, R7.reuse, R15, PT ;  /* 0x0000000f0700720c */ /* 0x040fe20003fa4070 */
[----:B------:R-:W-:Y:S01]  /*2a90*/  IMAD.MOV.U32 R8, RZ, RZ, R5 ;  /* 0x000000ffff087224 */ /* 0x000fe200078e0005 */
[----:B------:R-:W-:Y:S01]  /*2aa0*/  LOP3.LUT R6, R2, 0x36, RZ, 0xfc, !PT ;  /* 0x0000003602067812 */ /* 0x000fe200078efcff */
[----:B------:R-:W-:Y:S01]  /*2ab0*/  @!P1 IMAD.MOV R10, RZ, RZ, -R10 ;  /* 0x000000ffff0a9224 */ /* 0x000fe200078e0a0a */
[----:B------:R-:W-:Y:S01]  /*2ac0*/  ISETP.GE.AND P1, PT, R4, RZ, PT ;  /* 0x000000ff0400720c */ /* 0x000fe20003f26270 */
[----:B------:R-:W-:Y:S01]  /*2ad0*/  @!P4 IMAD.MOV R8, RZ, RZ, -R8 ;  /* 0x000000ffff08c224 */ /* 0x000fe200078e0a08 */
[----:B------:R-:W-:Y:S01]  /*2ae0*/  ISETP.GT.U32.AND P4, PT, R7, R12, PT ;  /* 0x0000000c0700720c */ /* 0x000fe20003f84070 */
[----:B------:R-:W-:Y:S01]  /*2af0*/  IMAD.HI.U32 R4, R0, R13, RZ ;  /* 0x0000000d00047227 */ /* 0x000fe200078e00ff */
[----:B------:R0:W-:Y:S03]  /*2b00*/  STL [R1+0x30], R10 ;  /* 0x0000300a01007387 */ /* 0x0001e60000100800 */
[----:B------:R-:W-:Y:S01]  /*2b10*/  IMAD.MOV R4, RZ, RZ, -R4 ;  /* 0x000000ffff047224 */ /* 0x000fe200078e0a04 */
[----:B------:R1:W-:Y:S01]  /*2b20*/  STL [R1+0x2c], R8 ;  /* 0x00002c0801007387 */ /* 0x0003e20000100800 */
[----:B------:R-:W-:Y:S01]  /*2b30*/  @!P0 IMAD.IADD R3, R3, 0x1, -R7 ;  /* 0x0000000103038824 */ /* 0x000fe200078e0a07 */
[----:B------:R-:W-:Y:S01]  /*2b40*/  ISETP.GE.AND P0, PT, R6, RZ, PT ;  /* 0x000000ff0600720c */ /* 0x000fe20003f06270 */
[----:B------:R-:W-:Y:S01]  /*2b50*/  IMAD R13, R7, R4, R13 ;  /* 0x00000004070d7224 */ /* 0x000fe200078e020d */
[----:B------:R-:W-:Y:S01]  /*2b60*/  IABS R6, R6 ;  /* 0x0000000600067213 */ /* 0x000fe20000000000 */
[----:B------:R-:W-:Y:S01]  /*2b70*/  IMAD.MOV.U32 R11, RZ, RZ, R3 ;  /* 0x000000ffff0b7224 */ /* 0x000fe200078e0003 */
[C---:B0-----:R-:W-:Y:S01]  /*2b80*/  LOP3.LUT R10, R2.reuse, 0x34, RZ, 0xfc, !PT ;  /* 0x00000034020a7812 */ /* 0x041fe200078efcff */
[--C-:B------:R-:W-:Y:S01]  /*2b90*/  @!P5 IMAD.IADD R15, R15, 0x1, -R7.reuse ;  /* 0x000000010f0fd824 */ /* 0x100fe200078e0a07 */
[----:B------:R-:W-:Y:S01]  /*2ba0*/  LOP3.LUT R4, R2, 0x32, RZ, 0xfc, !PT ;  /* 0x0000003202047812 */ /* 0x000fe200078efcff */
[----:B------:R-:W-:Y:S01]  /*2bb0*/  @!P4 IMAD.IADD R12, R12, 0x1, -R7 ;  /* 0x000000010c0cc824 */ /* 0x000fe200078e0a07 */
[----:B-1----:R-:W-:Y:S01]  /*2bc0*/  IABS R8, R10 ;  /* 0x0000000a00087213 */ /* 0x002fe20000000000 */
[----:B------:R-:W-:Y:S01]  /*2bd0*/  @!P3 IMAD.MOV R11, RZ, RZ, -R11 ;  /* 0x000000ffff0bb224 */ /* 0x000fe200078e0a0b */
[C---:B------:R-:W-:Y:S01]  /*2be0*/  ISETP.GT.U32.AND P3, PT, R7.reuse, R13, PT ;  /* 0x0000000d0700720c */ /* 0x040fe20003f64070 */
[----:B------:R-:W-:Y:S01]  /*2bf0*/  IMAD.HI.U32 R5, R0, R6, RZ ;  /* 0x0000000600057227 */ /* 0x000fe200078e00ff */
[----:B------:R-:W-:-:S02]  /*2c00*/  ISETP.GT.U32.AND P5, PT, R7, R15, PT ;  /* 0x0000000f0700720c */ /* 0x000fc40003fa4070 */
[C---:B------:R-:W-:Y:S01]  /*2c10*/  ISETP.GT.U32.AND P4, PT, R7.reuse, R12, PT ;  /* 0x0000000c0700720c */ /* 0x040fe20003f84070 */
[----:B------:R-:W-:Y:S01]  /*2c20*/  IMAD.MOV R5, RZ, RZ, -R5 ;  /* 0x000000ffff057224 */ /* 0x000fe200078e0a05 */
[----:B------:R-:W-:Y:S01]  /*2c30*/  IABS R9, R4 ;  /* 0x0000000400097213 */ /* 0x000fe20000000000 */
[----:B------:R-:W-:Y:S01]  /*2c40*/  IMAD.HI.U32 R3, R0, R8, RZ ;  /* 0x0000000800037227 */ /* 0x000fe200078e00ff */
[----:B------:R0:W-:Y:S03]  /*2c50*/  STL [R1+0x1c], R11 ;  /* 0x00001c0b01007387 */ /* 0x0001e60000100800 */
[----:B------:R-:W-:Y:S01]  /*2c60*/  IMAD R6, R7, R5, R6 ;  /* 0x0000000507067224 */ /* 0x000fe200078e0206 */
[----:B------:R-:W-:Y:S01]  /*2c70*/  LOP3.LUT R5, R2, 0x2e, RZ, 0xfc, !PT ;  /* 0x0000002e02057812 */ /* 0x000fe200078efcff */
[----:B------:R-:W-:Y:S02]  /*2c80*/  @!P3 IMAD.IADD R13, R13, 0x1, -R7 ;  /* 0x000000010d0db824 */ /* 0x000fe400078e0a07 */
[----:B------:R-:W-:-:S02]  /*2c90*/  IMAD.MOV R3, RZ, RZ, -R3 ;  /* 0x000000ffff037224 */ /* 0x000fc400078e0a03 */
[--C-:B------:R-:W-:Y:S01]  /*2ca0*/  @!P5 IMAD.IADD R15, R15, 0x1, -R7.reuse ;  /* 0x000000010f0fd824 */ /* 0x100fe200078e0a07 */
[C---:B------:R-:W-:Y:S01]  /*2cb0*/  ISETP.GT.U32.AND P3, PT, R7.reuse, R13, PT ;  /* 0x0000000d0700720c */ /* 0x040fe20003f64070 */
[----:B------:R-:W-:Y:S01]  /*2cc0*/  @!P4 IMAD.IADD R12, R12, 0x1, -R7 ;  /* 0x000000010c0cc824 */ /* 0x000fe200078e0a07 */
[C---:B------:R-:W-:Y:S01]  /*2cd0*/  ISETP.GT.U32.AND P4, PT, R7.reuse, R6, PT ;  /* 0x000000060700720c */ /* 0x040fe20003f84070 */
[C---:B------:R-:W-:Y:S01]  /*2ce0*/  IMAD R8, R7.reuse, R3, R8 ;  /* 0x0000000307087224 */ /* 0x040fe200078e0208 */
[----:B------:R-:W-:Y:S01]  /*2cf0*/  ISETP.GE.AND P5, PT, R10, RZ, PT ;  /* 0x000000ff0a00720c */ /* 0x000fe20003fa6270 */
[----:B------:R-:W-:Y:S01]  /*2d00*/  IMAD.MOV.U32 R17, RZ, RZ, R15 ;  /* 0x000000ffff117224 */ /* 0x000fe200078e000f */
[----:B------:R-:W-:Y:S01]  /*2d10*/  IABS R10, R14 ;  /* 0x0000000e000a7213 */ /* 0x000fe20000000000 */
[----:B------:R-:W-:Y:S02]  /*2d20*/  IMAD.MOV.U32 R16, RZ, RZ, R12 ;  /* 0x000000ffff107224 */ /* 0x000fe400078e000c */
[----:B------:R-:W-:Y:S01]  /*2d30*/  @!P6 IMAD.MOV R17, RZ, RZ, -R17 ;  /* 0x000000ffff11e224 */ /* 0x000fe200078e0a11 */
[----:B------:R-:W-:Y:S01]  /*2d40*/  ISETP.GT.U32.AND P6, PT, R7, R8, PT ;  /* 0x000000080700720c */ /* 0x000fe20003fc4070 */
[----:B------:R-:W-:-:S03]  /*2d50*/  IMAD.HI.U32 R3, R0, R10, RZ ;  /* 0x0000000a00037227 */ /* 0x000fc600078e00ff */
[----:B------:R-:W-:Y:S01]  /*2d60*/  STL [R1+0x18], R17 ;  /* 0x0000181101007387 */ /* 0x000fe20000100800 */
[----:B------:R-:W-:Y:S01]  /*2d70*/  @!P2 IMAD.MOV R16, RZ, RZ, -R16 ;  /* 0x000000ffff10a224 */ /* 0x000fe200078e0a10 */
[----:B------:R-:W-:Y:S01]  /*2d80*/  ISETP.GE.AND P2, PT, R4, RZ, PT ;  /* 0x000000ff0400720c */ /* 0x000fe20003f46270 */
[----:B0-----:R-:W-:Y:S01]  /*2d90*/  IMAD.HI.U32 R11, R0, R9, RZ ;  /* 0x00000009000b7227 */ /* 0x001fe200078e00ff */
[----:B------:R-:W-:Y:S02]  /*2da0*/  LOP3.LUT R4, R2, 0x2c, RZ, 0xfc, !PT ;  /* 0x0000002c02047812 */ /* 0x000fe400078efcff */
[----:B------:R0:W-:Y:S01]  /*2db0*/  STL [R1+0x14], R16 ;  /* 0x0000141001007387 */ /* 0x0001e20000100800 */
[----:B------:R-:W-:Y:S01]  /*2dc0*/  IMAD.MOV R3, RZ, RZ, -R3 ;  /* 0x000000ffff037224 */ /* 0x000fe200078e0a03 */
[----:B------:R-:W-:Y:S01]  /*2dd0*/  IABS R12, R4 ;  /* 0x00000004000c7213 */ /* 0x000fe20000000000 */
[--C-:B------:R-:W-:Y:S02]  /*2de0*/  @!P4 IMAD.IADD R6, R6, 0x1, -R7.reuse ;  /* 0x000000010606c824 */ /* 0x100fe400078e0a07 */
[----:B------:R-:W-:-:S02]  /*2df0*/  @!P3 IMAD.IADD R13, R13, 0x1, -R7 ;  /* 0x000000010d0db824 */ /* 0x000fc400078e0a07 */
[----:B------:R-:W-:Y:S01]  /*2e00*/  IMAD.MOV R11, RZ, RZ, -R11 ;  /* 0x000000ffff0b7224 */ /* 0x000fe200078e0a0b */
[C---:B------:R-:W-:Y:S01]  /*2e10*/  ISETP.GT.U32.AND P4, PT, R7.reuse, R6, PT ;  /* 0x000000060700720c */ /* 0x040fe20003f84070 */
[C---:B------:R-:W-:Y:S01]  /*2e20*/  IMAD R10, R7.reuse, R3, R10 ;  /* 0x00000003070a7224 */ /* 0x040fe200078e020a */
[----:B------:R-:W-:Y:S01]  /*2e30*/  LOP3.LUT R3, R2, 0x2a, RZ, 0xfc, !PT ;  /* 0x0000002a02037812 */ /* 0x000fe200078efcff */
[----:B0-----:R-:W-:Y:S02]  /*2e40*/  IMAD.MOV.U32 R16, RZ, RZ, R13 ;  /* 0x000000ffff107224 */ /* 0x001fe400078e000d */
[C---:B------:R-:W-:Y:S01]  /*2e50*/  IMAD R9, R7.reuse, R11, R9 ;  /* 0x0000000b07097224 */ /* 0x040fe200078e0209 */
[----:B------:R-:W-:Y:S01]  /*2e60*/  IABS R11, R5 ;  /* 0x00000005000b7213 */ /* 0x000fe20000000000 */
[----:B------:R-:W-:Y:S01]  /*2e70*/  @!P6 IMAD.IADD R8, R8, 0x1, -R7 ;  /* 0x000000010808e824 */ /* 0x000fe200078e0a07 */
[----:B------:R-:W-:Y:S01]  /*2e80*/  IABS R13, R3 ;  /* 0x00000003000d7213 */ /* 0x000fe20000000000 */
[----:B------:R-:W-:Y:S01]  /*2e90*/  @!P1 IMAD.MOV R16, RZ, RZ, -R16 ;  /* 0x000000ffff109224 */ /* 0x000fe200078e0a10 */
[C---:B------:R-:W-:Y:S01]  /*2ea0*/  ISETP.GT.U32.AND P1, PT, R7.reuse, R10, PT ;  /* 0x0000000a0700720c */ /* 0x040fe20003f24070 */
[----:B------:R-:W-:Y:S01]  /*2eb0*/  IMAD.HI.U32 R15, R0, R11, RZ ;  /* 0x0000000b000f7227 */ /* 0x000fe200078e00ff */
[----:B------:R-:W-:-:S02]  /*2ec0*/  ISETP.GT.U32.AND P6, PT, R7, R8, PT ;  /* 0x000000080700720c */ /* 0x000fc40003fc4070 */
[C---:B------:R-:W-:Y:S01]  /*2ed0*/  ISETP.GT.U32.AND P3, PT, R7.reuse, R9, PT ;  /* 0x000000090700720c */ /* 0x040fe20003f64070 */
[----:B------:R-:W-:Y:S01]  /*2ee0*/  IMAD.MOV R15, RZ, RZ, -R15 ;  /* 0x000000ffff0f7224 */ /* 0x000fe200078e0a0f */
[----:B------:R0:W-:Y:S01]  /*2ef0*/  STL [R1+0x10], R16 ;  /* 0x0000101001007387 */ /* 0x0001e20000100800 */
[----:B------:R-:W-:Y:S01]  /*2f00*/  @!P4 IMAD.IADD R6, R6, 0x1, -R7 ;  /* 0x000000010606c824 */ /* 0x000fe200078e0a07 */
[----:B------:R-:W-:Y:S01]  /*2f10*/  ISETP.GE.AND P4, PT, R14, RZ, PT ;  /* 0x000000ff0e00720c */ /* 0x000fe20003f86270 */
[----:B------:R-:W-:Y:S01]  /*2f20*/  IMAD R11, R7, R15, R11 ;  /* 0x0000000f070b7224 */ /* 0x000fe200078e020b */
[----:B------:R-:W-:Y:S01]  /*2f30*/  IABS R15, R19 ;  /* 0x00000013000f7213 */ /* 0x000fe20000000000 */
[----:B------:R-:W-:-:S04]  /*2f40*/  IMAD.HI.U32 R14, R0, R12, RZ ;  /* 0x0000000c000e7227 */ /* 0x000fc800078e00ff */
[--C-:B------:R-:W-:Y:S01]  /*2f50*/  @!P1 IMAD.IADD R10, R10, 0x1, -R7.reuse ;  /* 0x000000010a0a9824 */ /* 0x100fe200078e0a07 */
[----:B------:R-:W-:Y:S01]  /*2f60*/  ISETP.GE.AND P1, PT, R5, RZ, PT ;  /* 0x000000ff0500720c */ /* 0x000fe20003f26270 */
[----:B0-----:R-:W-:Y:S01]  /*2f70*/  IMAD.MOV.U32 R16, RZ, RZ, R6 ;  /* 0x000000ffff107224 */ /* 0x001fe200078e0006 */
[----:B------:R-:W-:Y:S01]  /*2f80*/  LOP3.LUT R5, R2, 0x22, RZ, 0xfc, !PT ;  /* 0x0000002202057812 */ /* 0x000fe200078efcff */
[--C-:B------:R-:W-:Y:S01]  /*2f90*/  @!P6 IMAD.IADD R8, R8, 0x1, -R7.reuse ;  /* 0x000000010808e824 */ /* 0x100fe200078e0a07 */
[C---:B------:R-:W-:Y:S01]  /*2fa0*/  ISETP.GT.U32.AND P6, PT, R7.reuse, R11, PT ;  /* 0x0000000b0700720c */ /* 0x040fe20003fc4070 */
[----:B------:R-:W-:Y:S01]  /*2fb0*/  @!P0 IMAD.MOV R16, RZ, RZ, -R16 ;  /* 0x000000ffff108224 */ /* 0x000fe200078e0a10 */
[----:B------:R-:W-:Y:S01]  /*2fc0*/  ISETP.GT.U32.AND P0, PT, R7, R10, PT ;  /* 0x0000000a0700720c */ /* 0x000fe20003f04070 */
[----:B------:R-:W-:Y:S01]  /*2fd0*/  IMAD.HI.U32 R6, R0, R13, RZ ;  /* 0x0000000d00067227 */ /* 0x000fe200078e00ff */
[----:B------:R-:W-:Y:S02]  /*2fe0*/  IABS R17, R5 ;  /* 0x0000000500117213 */ /* 0x000fe40000000000 */
[----:B------:R0:W-:Y:S01]  /*2ff0*/  STL [R1+0xc], R16 ;  /* 0x00000c1001007387 */ /* 0x0001e20000100800 */
[----:B------:R-:W-:-:S02]  /*3000*/  @!P3 IMAD.IADD R9, R9, 0x1, -R7 ;  /* 0x000000010909b824 */ /* 0x000fc400078e0a07 */
[----:B------:R-:W-:Y:S02]  /*3010*/  IMAD.MOV R6, RZ, RZ, -R6 ;  /* 0x000000ffff067224 */ /* 0x000fe400078e0a06 */
[----:B------:R-:W-:Y:S01]  /*3020*/  IMAD.MOV R14, RZ, RZ, -R14 ;  /* 0x000000ffff0e7224 */ /* 0x000fe200078e0a0e */
[C---:B------:R-:W-:Y:S01]  /*3030*/  ISETP.GT.U32.AND P3, PT, R7.reuse, R9, PT ;  /* 0x000000090700720c */ /* 0x040fe20003f64070 */
[----:B------:R-:W-:Y:S01]  /*3040*/  IMAD R13, R7, R6, R13 ;  /* 0x00000006070d7224 */ /* 0x000fe200078e020d */
[----:B------:R-:W-:Y:S01]  /*3050*/  LOP3.LUT R6, R2, 0x24, RZ, 0xfc, !PT ;  /* 0x0000002402067812 */ /* 0x000fe200078efcff */
[--C-:B------:R-:W-:Y:S02]  /*3060*/  @!P6 IMAD.IADD R11, R11, 0x1, -R7.reuse ;  /* 0x000000010b0be824 */ /* 0x100fe400078e0a07 */
[--C-:B------:R-:W-:Y:S01]  /*3070*/  @!P0 IMAD.IADD R10, R10, 0x1, -R7.reuse ;  /* 0x000000010a0a8824 */ /* 0x100fe200078e0a07 */
[C---:B------:R-:W-:Y:S01]  /*3080*/  ISETP.GT.U32.AND P0, PT, R7.reuse, R13, PT ;  /* 0x0000000d0700720c */ /* 0x040fe20003f04070 */
[----:B------:R-:W-:Y:S01]  /*3090*/  @!P5 IMAD.MOV R8, RZ, RZ, -R8 ;  /* 0x000000ffff08d224 */ /* 0x000fe200078e0a08 */
[C---:B------:R-:W-:Y:S01]  /*30a0*/  ISETP.GT.U32.AND P6, PT, R7.reuse, R11, PT ;  /* 0x0000000b0700720c */ /* 0x040fe20003fc4070 */
[----:B------:R-:W-:Y:S01]  /*30b0*/  IMAD R12, R7, R14, R12 ;  /* 0x0000000e070c7224 */ /* 0x000fe200078e020c */
[----:B------:R-:W-:Y:S01]  /*30c0*/  ISETP.GE.AND P5, PT, R4, RZ, PT ;  /* 0x000000ff0400720c */ /* 0x000fe20003fa6270 */
[----:B------:R-:W-:Y:S01]  /*30d0*/  IMAD.HI.U32 R20, R0, R17, RZ ;  /* 0x0000001100147227 */ /* 0x000fe200078e00ff */
[----:B------:R-:W-:Y:S01]  /*30e0*/  LOP3.LUT R4, R2, 0x28, RZ, 0xfc, !PT ;  /* 0x0000002802047812 */ /* 0x000fe200078efcff */
[----:B------:R1:W-:Y:S01]  /*30f0*/  STL [R1+0xa44], R8 ;  /* 0x000a440801007387 */ /* 0x0003e20000100800 */
[----:B0-----:R-:W-:Y:S01]  /*3100*/  IABS R16, R6 ;  /* 0x0000000600107213 */ /* 0x001fe20000000000 */
[----:B------:R-:W-:Y:S01]  /*3110*/  @!P3 IMAD.IADD R9, R9, 0x1, -R7 ;  /* 0x000000010909b824 */ /* 0x000fe200078e0a07 */
[----:B------:R-:W-:Y:S01]  /*3120*/  IABS R14, R4 ;  /* 0x00000004000e7213 */ /* 0x000fe20000000000 */
[----:B------:R-:W-:Y:S01]  /*3130*/  IMAD.MOV R20, RZ, RZ, -R20 ;  /* 0x000000ffff147224 */ /* 0x000fe200078e0a14 */
[----:B------:R-:W-:Y:S01]  /*3140*/  ISETP.GT.U32.AND P3, PT, R7, R12, PT ;  /* 0x0000000c0700720c */ /* 0x000fe20003f64070 */
[----:B------:R-:W-:Y:S01]  /*3150*/  @!P2 IMAD.MOV R9, RZ, RZ, -R9 ;  /* 0x000000ffff09a224 */ /* 0x000fe200078e0a09 */
[----:B------:R-:W-:Y:S01]  /*3160*/  ISETP.GE.AND P2, PT, R3, RZ, PT ;  /* 0x000000ff0300720c */ /* 0x000fe20003f46270 */
[----:B------:R-:W-:-:S02]  /*3170*/  @!P0 IMAD.IADD R13, R13, 0x1, -R7 ;  /* 0x000000010d0d8824 */ /* 0x000fc400078e0a07 */
[----:B------:R-:W-:Y:S01]  /*3180*/  IMAD.HI.U32 R3, R0, R14, RZ ;  /* 0x0000000e00037227 */ /* 0x000fe200078e00ff */
[----:B------:R-:W-:Y:S02]  /*3190*/  STL [R1+0xa48], R9 ;  /* 0x000a480901007387 */ /* 0x000fe40000100800 */
[----:B------:R-:W-:Y:S01]  /*31a0*/  ISETP.GT.U32.AND P0, PT, R7, R13, PT ;  /* 0x0000000d0700720c */ /* 0x000fe20003f04070 */
[----:B------:R-:W-:Y:S01]  /*31b0*/  @!P6 IMAD.IADD R11, R11, 0x1, -R7 ;  /* 0x000000010b0be824 */ /* 0x000fe200078e0a07 */
[----:B------:R-:W-:Y:S01]  /*31c0*/  ISETP.GE.AND P6, PT, R4, RZ, PT ;  /* 0x000000ff0400720c */ /* 0x000fe20003fc6270 */
[----:B------:R-:W-:Y:S02]  /*31d0*/  IMAD.MOV R4, RZ, RZ, -R3 ;  /* 0x000000ffff047224 */ /* 0x000fe400078e0a03 */
[----:B------:R-:W-:-:S04]  /*31e0*/  IMAD.HI.U32 R3, R0, R15, RZ ;  /* 0x0000000f00037227 */ /* 0x000fc800078e00ff */
[----:B------:R-:W-:Y:S02]  /*31f0*/  @!P3 IMAD.IADD R12, R12, 0x1, -R7 ;  /* 0x000000010c0cb824 */ /* 0x000fe400078e0a07 */
[----:B------:R-:W-:Y:S02]  /*3200*/  IMAD.MOV R3, RZ, RZ, -R3 ;  /* 0x000000ffff037224 */ /* 0x000fe400078e0a03 */
[----:B------:R-:W-:Y:S01]  /*3210*/  @!P0 IMAD.IADD R13, R13, 0x1, -R7 ;  /* 0x000000010d0d8824 */ /* 0x000fe200078e0a07 */
[C---:B------:R-:W-:Y:S01]  /*3220*/  ISETP.GT.U32.AND P3, PT, R7.reuse, R12, PT ;  /* 0x0000000c0700720c */ /* 0x040fe20003f64070 */
[C---:B------:R-:W-:Y:S01]  /*3230*/  IMAD R15, R7.reuse, R3, R15 ;  /* 0x00000003070f7224 */ /* 0x040fe200078e020f */
[----:B------:R-:W-:Y:S01]  /*3240*/  LOP3.LUT R3, R2, 0x20, RZ, 0xfc, !PT ;  /* 0x0000002002037812 */ /* 0x000fe200078efcff */
[----:B-1----:R-:W-:Y:S02]  /*3250*/  IMAD.MOV.U32 R8, RZ, RZ, R21 ;  /* 0x000000ffff087224 */ /* 0x002fe400078e0015 */
[----:B------:R-:W-:Y:S01]  /*3260*/  IMAD.HI.U32 R21, R0, R16, RZ ;  /* 0x0000001000157227 */ /* 0x000fe200078e00ff */
[----:B------:R-:W-:-:S02]  /*3270*/  ISETP.GT.U32.AND P0, PT, R7, R15, PT ;  /* 0x0000000f0700720c */ /* 0x000fc40003f04070 */
[----:B------:R-:W-:Y:S01]  /*3280*/  IABS R18, R3 ;  /* 0x0000000300127213 */ /* 0x000fe20000000000 */
[C---:B------:R-:W-:Y:S01]  /*3290*/  IMAD R14, R7.reuse, R4, R14 ;  /* 0x00000004070e7224 */ /* 0x040fe200078e020e */
[----:B------:R-:W-:Y:S01]  /*32a0*/  LOP3.LUT R4, R2, 0x1e, RZ, 0xfc, !PT ;  /* 0x0000001e02047812 */ /* 0x000fe200078efcff */
[----:B------:R-:W-:Y:S02]  /*32b0*/  IMAD.MOV R21, RZ, RZ, -R21 ;  /* 0x000000ffff157224 */ /* 0x000fe400078e0a15 */
[----:B------:R-:W-:Y:S01]  /*32c0*/  @!P3 IMAD.IADD R12, R12, 0x1, -R7 ;  /* 0x000000010c0cb824 */ /* 0x000fe200078e0a07 */
[C---:B------:R-:W-:Y:S01]  /*32d0*/  ISETP.GT.U32.AND P3, PT, R7.reuse, R14, PT ;  /* 0x0000000e0700720c */ /* 0x040fe20003f64070 */
[C---:B------:R-:W-:Y:S01]  /*32e0*/  IMAD R16, R7.reuse, R21, R16 ;  /* 0x0000001507107224 */ /* 0x040fe200078e0210 */
[----:B------:R-:W-:Y:S01]  /*32f0*/  LOP3.LUT R21, R2, 0x1c, RZ, 0xfc, !PT ;  /* 0x0000001c02157812 */ /* 0x000fe200078efcff */
[----:B------:R-:W-:Y:S02]  /*3300*/  IMAD R17, R7, R20, R17 ;  /* 0x0000001407117224 */ /* 0x000fe400078e0211 */
[----:B------:R-:W-:-:S02]  /*3310*/  @!P0 IMAD.IADD R15, R15, 0x1, -R7 ;  /* 0x000000010f0f8824 */ /* 0x000fc400078e0a07 */
[----:B------:R-:W-:Y:S01]  /*3320*/  @!P1 IMAD.MOV R11, RZ, RZ, -R11 ;  /* 0x000000ffff0b9224 */ /* 0x000fe200078e0a0b */
[C---:B------:R-:W-:Y:S01]  /*3330*/  ISETP.GT.U32.AND P1, PT, R7.reuse, R16, PT ;  /* 0x000000100700720c */ /* 0x040fe20003f24070 */
[----:B------:R-:W-:Y:S01]  /*3340*/  @!P4 IMAD.MOV R10, RZ, RZ, -R10 ;  /* 0x000000ffff0ac224 */ /* 0x000fe200078e0a0a */
[C---:B------:R-:W-:Y:S01]  /*3350*/  ISETP.GT.U32.AND P4, PT, R7.reuse, R15, PT ;  /* 0x0000000f0700720c */ /* 0x040fe20003f84070 */
[----:B------:R-:W-:Y:S01]  /*3360*/  @!P2 IMAD.MOV R13, RZ, RZ, -R13 ;  /* 0x000000ffff0da224 */ /* 0x000fe200078e0a0d */
[----:B------:R-:W-:Y:S01]  /*3370*/  ISETP.GT.U32.AND P2, PT, R7, R17, PT ;  /* 0x000000110700720c */ /* 0x000fe20003f44070 */
[----:B------:R-:W-:Y:S01]  /*3380*/  IMAD.HI.U32 R20, R0, R18, RZ ;  /* 0x0000001200147227 */ /* 0x000fe200078e00ff */
[----:B------:R0:W-:Y:S03]  /*3390*/  STL [R1+0xa4c], R10 ;  /* 0x000a4c0a01007387 */ /* 0x0001e60000100800 */
[--C-:B------:R-:W-:Y:S01]  /*33a0*/  @!P3 IMAD.IADD R14, R14, 0x1, -R7.reuse ;  /* 0x000000010e0eb824 */ /* 0x100fe200078e0a07 */
[----:B------:R-:W-:Y:S01]  /*33b0*/  ISETP.GE.AND P3, PT, R19, RZ, PT ;  /* 0x000000ff1300720c */ /* 0x000fe20003f66270 */
[----:B------:R-:W-:Y:S01]  /*33c0*/  IMAD.MOV R20, RZ, RZ, -R20 ;  /* 0x000000ffff147224 */ /* 0x000fe200078e0a14 */
[----:B------:R-:W-:Y:S01]  /*33d0*/  IABS R19, R4 ;  /* 0x0000000400137213 */ /* 0x000fe20000000000 */
[--C-:B------:R-:W-:Y:S01]  /*33e0*/  @!P1 IMAD.IADD R16, R16, 0x1, -R7.reuse ;  /* 0x0000000110109824 */ /* 0x100fe200078e0a07 */
[C---:B------:R-:W-:Y:S01]  /*33f0*/  ISETP.GT.U32.AND P0, PT, R7.reuse, R14, PT ;  /* 0x0000000e0700720c */ /* 0x040fe20003f04070 */
[----:B------:R-:W-:Y:S01]  /*3400*/  IMAD R18, R7, R20, R18 ;  /* 0x0000001407127224 */ /* 0x000fe200078e0212 */
[----:B------:R-:W-:Y:S01]  /*3410*/  ISETP.GE.AND P1, PT, R3, RZ, PT ;  /* 0x000000ff0300720c */ /* 0x000fe20003f26270 */
[----:B------:R-:W-:Y:S01]  /*3420*/  @!P5 IMAD.MOV R12, RZ, RZ, -R12 ;  /* 0x000000ffff0cd224 */ /* 0x000fe200078e0a0c */
[----:B------:R-:W-:Y:S01]  /*3430*/  ISETP.GE.AND P5, PT, R6, RZ, PT ;  /* 0x000000ff0600720c */ /* 0x000fe20003fa6270 */
[--C-:B------:R-:W-:Y:S01]  /*3440*/  @!P4 IMAD.IADD R15, R15, 0x1, -R7.reuse ;  /* 0x000000010f0fc824 */ /* 0x100fe200078e0a07 */
[----:B------:R-:W-:Y:S01]  /*3450*/  ISETP.GT.U32.AND P4, PT, R7, R18, PT ;  /* 0x000000120700720c */ /* 0x000fe20003f84070 */
[--C-:B------:R-:W-:Y:S01]  /*3460*/  @!P2 IMAD.IADD R17, R17, 0x1, -R7.reuse ;  /* 0x000000011111a824 */ /* 0x100fe200078e0a07 */
[----:B------:R-:W-:Y:S01]  /*3470*/  ISETP.GT.U32.AND P2, PT, R7, R16, PT ;  /* 0x000000100700720c */ /* 0x000fe20003f44070 */
[----:B------:R-:W-:Y:S01]  /*3480*/  IMAD.HI.U32 R6, R0, R19, RZ ;  /* 0x0000001300067227 */ /* 0x000fe200078e00ff */
[----:B------:R-:W-:Y:S01]  /*3490*/  IABS R20, R21 ;  /* 0x0000001500147213 */ /* 0x000fe20000000000 */
[----:B------:R1:W-:Y:S01]  /*34a0*/  STL [R1+0xa50], R11 ;  /* 0x000a500b01007387 */ /* 0x0003e20000100800 */
[C---:B------:R-:W-:Y:S01]  /*34b0*/  LOP3.LUT R3, R2.reuse, 0x1a, RZ, 0xfc, !PT ;  /* 0x0000001a02037812 */ /* 0x040fe200078efcff */
[----:B------:R-:W-:Y:S01]  /*34c0*/  IMAD.MOV R6, RZ, RZ, -R6 ;  /* 0x000000ffff067224 */ /* 0x000fe200078e0a06 */
[----:B0-----:R-:W-:Y:S01]  /*34d0*/  LOP3.LUT R10, R2, 0xe, RZ, 0xfc, !PT ;  /* 0x0000000e020a7812 */ /* 0x001fe200078efcff */
[----:B------:R-:W-:Y:S01]  /*34e0*/  @!P0 IMAD.IADD R14, R14, 0x1, -R7 ;  /* 0x000000010e0e8824 */ /* 0x000fe200078e0a07 */
[----:B------:R-:W-:Y:S01]  /*34f0*/  ISETP.GE.AND P0, PT, R5, RZ, PT ;  /* 0x000000ff0500720c */ /* 0x000fe20003f06270 */
[C---:B------:R-:W-:Y:S01]  /*3500*/  IMAD R19, R7.reuse, R6, R19 ;  /* 0x0000000607137224 */ /* 0x040fe200078e0213 */
[----:B------:R-:W-:Y:S01]  /*3510*/  LOP3.LUT R6, R2, 0x18, RZ, 0xfc, !PT ;  /* 0x0000001802067812 */ /* 0x000fe200078efcff */
[--C-:B------:R-:W-:Y:S01]  /*3520*/  @!P4 IMAD.IADD R18, R18, 0x1, -R7.reuse ;  /* 0x000000011212c824 */ /* 0x100fe200078e0a07 */
[----:B------:R-:W-:Y:S01]  /*3530*/  IABS R25, R3 ;  /* 0x0000000300197213 */ /* 0x000fe20000000000 */
[----:B------:R-:W-:Y:S01]  /*3540*/  @!P6 IMAD.MOV R14, RZ, RZ, -R14 ;  /* 0x000000ffff0ee224 */ /* 0x000fe200078e0a0e */
[C---:B------:R-:W-:Y:S01]  /*3550*/  ISETP.GT.U32.AND P6, PT, R7.reuse, R17, PT ;  /* 0x000000110700720c */ /* 0x040fe20003fc4070 */
[----:B------:R-:W-:Y:S01]  /*3560*/  @!P2 IMAD.IADD R16, R16, 0x1, -R7 ;  /* 0x000000011010a824 */ /* 0x000fe200078e0a07 */
[----:B------:R-:W-:Y:S01]  /*3570*/  IABS R22, R6 ;  /* 0x0000000600167213 */ /* 0x000fe20000000000 */
[C---:B------:R-:W-:Y:S01]  /*3580*/  IMAD.HI.U32 R23, R0.reuse, R20, RZ ;  /* 0x0000001400177227 */ /* 0x040fe200078e00ff */
[C---:B------:R-:W-:Y:S01]  /*3590*/  ISETP.GT.U32.AND P2, PT, R7.reuse, R19, PT ;  /* 0x000000130700720c */ /* 0x040fe20003f44070 */
[----:B------:R0:W-:Y:S01]  /*35a0*/  STL [R1+0xa54], R12 ;  /* 0x000a540c01007387 */ /* 0x0001e20000100800 */
[----:B------:R-:W-:Y:S01]  /*35b0*/  ISETP.GT.U32.AND P4, PT, R7, R18, PT ;  /* 0x000000120700720c */ /* 0x000fe20003f84070 */
[----:B------:R-:W-:Y:S01]  /*35c0*/  IMAD.HI.U32 R24, R0, R22, RZ ;  /* 0x0000001600187227 */ /* 0x000fe200078e00ff */
[C---:B------:R-:W-:Y:S01]  /*35d0*/  LOP3.LUT R5, R2.reuse, 0x16, RZ, 0xfc, !PT ;  /* 0x0000001602057812 */ /* 0x040fe200078efcff */
[----:B------:R2:W-:Y:S01]  /*35e0*/  STL [R1+0xa58], R13 ;  /* 0x000a580d01007387 */ /* 0x0005e20000100800 */
[----:B------:R-:W-:Y:S01]  /*35f0*/  IABS R27, R10 ;  /* 0x0000000a001b7213 */ /* 0x000fe20000000000 */
[----:B------:R-:W-:Y:S01]  /*3600*/  IMAD.MOV R23, RZ, RZ, -R23 ;  /* 0x000000ffff177224 */ /* 0x000fe200078e0a17 */
[----:B-1----:R-:W-:Y:S01]  /*3610*/  LOP3.LUT R11, R2, 0x6, RZ, 0xfc, !PT ;  /* 0x00000006020b7812 */ /* 0x002fe200078efcff */
[----:B------:R-:W-:Y:S01]  /*3620*/  IMAD.HI.U32 R26, R0, R25, RZ ;  /* 0x00000019001a7227 */ /* 0x000fe200078e00ff */
[----:B------:R-:W-:Y:S01]  /*3630*/  STL [R1+0xa5c], R14 ;  /* 0x000a5c0e01007387 */ /* 0x000fe20000100800 */
[----:B0-----:R-:W-:-:S02]  /*3640*/  LOP3.LUT R12, R2, 0x8, RZ, 0xfc, !PT ;  /* 0x00000008020c7812 */ /* 0x001fc400078efcff */
[----:B------:R-:W-:Y:S02]  /*3650*/  IMAD.MOV R24, RZ, RZ, -R24 ;  /* 0x000000ffff187224 */ /* 0x000fe400078e0a18 */
[----:B------:R-:W-:Y:S01]  /*3660*/  IMAD R20, R7, R23, R20 ;  /* 0x0000001707147224 */ /* 0x000fe200078e0214 */
[----:B------:R-:W-:Y:S01]  /*3670*/  IABS R23, R5 ;  /* 0x0000000500177213 */ /* 0x000fe20000000000 */
[--C-:B------:R-:W-:Y:S01]  /*3680*/  @!P6 IMAD.IADD R17, R17, 0x1, -R7.reuse ;  /* 0x000000011111e824 */ /* 0x100fe200078e0a07 */
[----:B--2---:R-:W-:Y:S01]  /*3690*/  LOP3.LUT R13, R2, 0xa, RZ, 0xfc, !PT ;  /* 0x0000000a020d7812 */ /* 0x004fe200078efcff */
[----:B------:R-:W-:Y:S01]  /*36a0*/  IMAD.MOV R26, RZ, RZ, -R26 ;  /* 0x000000ffff1a7224 */ /* 0x000fe200078e0a1a */
[----:B------:R-:W-:Y:S01]  /*36b0*/  ISETP.GT.U32.AND P6, PT, R7, R20, PT ;  /* 0x000000140700720c */ /* 0x000fe20003fc4070 */
[--C-:B------:R-:W-:Y:S01]  /*36c0*/  @!P2 IMAD.IADD R19, R19, 0x1, -R7.reuse ;  /* 0x000000011313a824 */ /* 0x100fe200078e0a07 */
[----:B------:R-:W-:Y:S01]  /*36d0*/  ISETP.GE.AND P2, PT, R21, RZ, PT ;  /* 0x000000ff1500720c */ /* 0x000fe20003f46270 */
[C---:B------:R-:W-:Y:S01]  /*36e0*/  IMAD R22, R7.reuse, R24, R22 ;  /* 0x0000001807167224 */ /* 0x040fe200078e0216 */
[----:B------:R-:W-:Y:S01]  /*36f0*/  IABS R29, R12 ;  /* 0x0000000c001d7213 */ /* 0x000fe20000000000 */
[----:B------:R-:W-:Y:S01]  /*3700*/  @!P4 IMAD.IADD R18, R18, 0x1, -R7 ;  /* 0x000000011212c824 */ /* 0x000fe200078e0a07 */
[----:B------:R-:W-:Y:S01]  /*3710*/  ISETP.GE.AND P4, PT, R4, RZ, PT ;  /* 0x000000ff0400720c */ /* 0x000fe20003f86270 */
[----:B------:R-:W-:-:S02]  /*3720*/  IMAD R21, R7, R26, R25 ;  /* 0x0000001a07157224 */ /* 0x000fc400078e0219 */
[----:B------:R-:W-:Y:S01]  /*3730*/  @!P3 IMAD.MOV R15, RZ, RZ, -R15 ;  /* 0x000000ffff0fb224 */ /* 0x000fe200078e0a0f */
[C---:B------:R-:W-:Y:S01]  /*3740*/  ISETP.GT.U32.AND P3, PT, R7.reuse, R19, PT ;  /* 0x000000130700720c */ /* 0x040fe20003f64070 */
[----:B------:R-:W-:Y:S01]  /*3750*/  @!P0 IMAD.MOV R17, RZ, RZ, -R17 ;  /* 0x000000ffff118224 */ /* 0x000fe200078e0a11 */
[C---:B------:R-:W-:Y:S01]  /*3760*/  ISETP.GT.U32.AND P0, PT, R7.reuse, R22, PT ;  /* 0x000000160700720c */ /* 0x040fe20003f04070 */
[----:B------:R-:W-:Y:S01]  /*3770*/  IMAD.HI.U32 R4, R0, R23, RZ ;  /* 0x0000001700047227 */ /* 0x000fe200078e00ff */
[----:B------:R-:W-:Y:S03]  /*3780*/  STL [R1+0xa60], R15 ;  /* 0x000a600f01007387 */ /* 0x000fe60000100800 */
[----:B------:R-:W-:Y:S01]  /*3790*/  @!P5 IMAD.MOV R16, RZ, RZ, -R16 ;  /* 0x000000ffff10d224 */ /* 0x000fe200078e0a10 */
[----:B------:R-:W-:Y:S01]  /*37a0*/  ISETP.GT.U32.AND P5, PT, R7, R21, PT ;  /* 0x000000150700720c */ /* 0x000fe20003fa4070 */
[----:B------:R-:W-:-:S02]  /*37b0*/  IMAD.MOV R4, RZ, RZ, -R4 ;  /* 0x000000ffff047224 */ /* 0x000fc400078e0a04 */
[----:B------:R-:W-:Y:S01]  /*37c0*/  @!P6 IMAD.IADD R20, R20, 0x1, -R7 ;  /* 0x000000011414e824 */ /* 0x000fe200078e0a07 */
[----:B------:R-:W-:Y:S01]  /*37d0*/  STL [R1+0xa64], R16 ;  /* 0x000a641001007387 */ /* 0x000fe20000100800 */
[----:B------:R-:W-:Y:S01]  /*37e0*/  IMAD R23, R7, R4, R23 ;  /* 0x0000000407177224 */ /* 0x000fe200078e0217 */
[----:B------:R-:W-:Y:S01]  /*37f0*/  LOP3.LUT R4, R2, 0x14, RZ, 0xfc, !PT ;  /* 0x0000001402047812 */ /* 0x000fe200078efcff */
[--C-:B------:R-:W-:Y:S01]  /*3800*/  @!P3 IMAD.IADD R19, R19, 0x1, -R7.reuse ;  /* 0x000000011313b824 */ /* 0x100fe200078e0a07 */
[----:B------:R-:W-:Y:S01]  /*3810*/  ISETP.GT.U32.AND P6, PT, R7, R20, PT ;  /* 0x000000140700720c */ /* 0x000fe20003fc4070 */
[----:B------:R-:W-:Y:S01]  /*3820*/  @!P0 IMAD.IADD R22, R22, 0x1, -R7 ;  /* 0x0000000116168824 */ /* 0x000fe200078e0a07 */
[----:B------:R-:W-:Y:S01]  /*3830*/  IABS R24, R4 ;  /* 0x0000000400187213 */ /* 0x000fe20000000000 */
[----:B------:R-:W-:Y:S01]  /*3840*/  @!P4 IMAD.MOV R19, RZ, RZ, -R19 ;  /* 0x000000ffff13c224 */ /* 0x000fe200078e0a13 */
[----:B------:R-:W-:Y:S01]  /*3850*/  ISETP.GE.AND P3, PT, R3, RZ, PT ;  /* 0x000000ff0300720c */ /* 0x000fe20003f66270 */
[----:B------:R-:W-:Y:S01]  /*3860*/  @!P5 IMAD.IADD R21, R21, 0x1, -R7 ;  /* 0x000000011515d824 */ /* 0x000fe200078e0a07 */
[----:B------:R-:W-:Y:S01]  /*3870*/  ISETP.GE.AND P5, PT, R5, RZ, PT ;  /* 0x000000ff0500720c */ /* 0x000fe20003fa6270 */
[----:B------:R-:W-:Y:S01]  /*3880*/  IMAD.HI.U32 R5, R0, R24, RZ ;  /* 0x0000001800057227 */ /* 0x000fe200078e00ff */
[C---:B------:R-:W-:Y:S01]  /*3890*/  ISETP.GT.U32.AND P4, PT, R7.reuse, R22, PT ;  /* 0x000000160700720c */ /* 0x040fe20003f84070 */
[----:B------:R0:W-:Y:S01]  /*38a0*/  STL [R1+0xa68], R17 ;  /* 0x000a681101007387 */ /* 0x0001e20000100800 */
[----:B------:R-:W-:Y:S01]  /*38b0*/  LOP3.LUT R3, R2, 0x12, RZ, 0xfc, !PT ;  /* 0x0000001202037812 */ /* 0x000fe200078efcff */
[----:B------:R-:W-:Y:S01]  /*38c0*/  IMAD.MOV R5, RZ, RZ, -R5 ;  /* 0x000000ffff057224 */ /* 0x000fe200078e0a05 */
[C---:B------:R-:W-:Y:S01]  /*38d0*/  ISETP.GT.U32.AND P0, PT, R7.reuse, R21, PT ;  /* 0x000000150700720c */ /* 0x040fe20003f04070 */
[----:B------:R-:W-:Y:S01]  /*38e0*/  @!P1 IMAD.MOV R18, RZ, RZ, -R18 ;  /* 0x000000ffff129224 */ /* 0x000fe200078e0a12 */
[----:B------:R-:W-:Y:S01]  /*38f0*/  IABS R25, R3 ;  /* 0x0000000300197213 */ /* 0x000fe20000000000 */
[C---:B------:R-:W-:Y:S01]  /*3900*/  IMAD R24, R7.reuse, R5, R24 ;  /* 0x0000000507187224 */ /* 0x040fe200078e0218 */
[C---:B------:R-:W-:Y:S01]  /*3910*/  ISETP.GT.U32.AND P1, PT, R7.reuse, R23, PT ;  /* 0x000000170700720c */ /* 0x040fe20003f24070 */
[--C-:B------:R-:W-:Y:S01]  /*3920*/  @!P6 IMAD.IADD R20, R20, 0x1, -R7.reuse ;  /* 0x000000011414e824 */ /* 0x100fe200078e0a07 */
[----:B------:R-:W-:Y:S01]  /*3930*/  ISETP.GE.AND P6, PT, R6, RZ, PT ;  /* 0x000000ff0600720c */ /* 0x000fe20003fc6270 */
[----:B------:R-:W-:Y:S01]  /*3940*/  IMAD.HI.U32 R6, R0, R25, RZ ;  /* 0x0000001900067227 */ /* 0x000fe200078e00ff */
[C---:B0-----:R-:W-:Y:S01]  /*3950*/  LOP3.LUT R17, R2.reuse, 0xc, RZ, 0xfc, !PT ;  /* 0x0000000c02117812 */ /* 0x041fe200078efcff */
[----:B------:R-:W-:Y:S01]  /*3960*/  STL [R1+0xa6c], R18 ;  /* 0x000a6c1201007387 */ /* 0x000fe20000100800 */
[----:B------:R-:W-:Y:S01]  /*3970*/  LOP3.LUT R16, R2, 0x2, RZ, 0xfc, !PT ;  /* 0x0000000202107812 */ /* 0x000fe200078efcff */
[----:B------:R-:W-:Y:S01]  /*3980*/  @!P4 IMAD.IADD R22, R22, 0x1, -R7 ;  /* 0x000000011616c824 */ /* 0x000fe200078e0a07 */
[C---:B------:R-:W-:Y:S01]  /*3990*/  ISETP.GT.U32.AND P4, PT, R7.reuse, R24, PT ;  /* 0x000000180700720c */ /* 0x040fe20003f84070 */
[----:B------:R-:W-:Y:S01]  /*39a0*/  IMAD.MOV R6, RZ, RZ, -R6 ;  /* 0x000000ffff067224 */ /* 0x000fe200078e0a06 */
[----:B------:R-:W-:Y:S01]  /*39b0*/  IABS R28, R17 ;  /* 0x00000011001c7213 */ /* 0x000fe20000000000 */
[----:B------:R-:W-:Y:S01]  /*39c0*/  @!P2 IMAD.MOV R20, RZ, RZ, -R20 ;  /* 0x000000ffff14a224 */ /* 0x000fe200078e0a14 */
[----:B------:R-:W-:Y:S01]  /*39d0*/  ISETP.GE.AND P2, PT, R4, RZ, PT ;  /* 0x000000ff0400720c */ /* 0x000fe20003f46270 */
[----:B------:R-:W-:Y:S01]  /*39e0*/  IMAD R25, R7, R6, R25 ;  /* 0x0000000607197224 */ /* 0x000fe200078e0219 */
[----:B------:R-:W-:Y:S01]  /*39f0*/  LOP3.LUT R4, R2, 0x10, RZ, 0xfc, !PT ;  /* 0x0000001002047812 */ /* 0x000fe200078efcff */
[--C-:B------:R-:W-:Y:S01]  /*3a00*/  @!P1 IMAD.IADD R23, R23, 0x1, -R7.reuse ;  /* 0x0000000117179824 */ /* 0x100fe200078e0a07 */
[----:B------:R-:W-:Y:S01]  /*3a10*/  IABS R6, R13 ;  /* 0x0000000d00067213 */ /* 0x000fe20000000000 */
[--C-:B------:R-:W-:Y:S01]  /*3a20*/  @!P0 IMAD.IADD R21, R21, 0x1, -R7.reuse ;  /* 0x0000000115158824 */ /* 0x100fe200078e0a07 */
[----:B------:R-:W-:Y:S01]  /*3a30*/  IABS R26, R4 ;  /* 0x00000004001a7213 */ /* 0x000fe20000000000 */
[----:B------:R-:W-:Y:S01]  /*3a40*/  @!P6 IMAD.MOV R22, RZ, RZ, -R22 ;  /* 0x000000ffff16e224 */ /* 0x000fe200078e0a16 */
[C---:B------:R-:W-:Y:S01]  /*3a50*/  ISETP.GT.U32.AND P1, PT, R7.reuse, R23, PT ;  /* 0x000000170700720c */ /* 0x040fe20003f24070 */
[----:B------:R-:W-:Y:S01]  /*3a60*/  @!P4 IMAD.IADD R24, R24, 0x1, -R7 ;  /* 0x000000011818c824 */ /* 0x000fe200078e0a07 */
[----:B------:R-:W-:Y:S01]  /*3a70*/  ISETP.GT.U32.AND P4, PT, R7, R25, PT ;  /* 0x000000190700720c */ /* 0x000fe20003f84070 */
[----:B------:R-:W-:Y:S01]  /*3a80*/  @!P3 IMAD.MOV R21, RZ, RZ, -R21 ;  /* 0x000000ffff15b224 */ /* 0x000fe200078e0a15 */
[----:B------:R-:W-:Y:S01]  /*3a90*/  ISETP.GE.AND P0, PT, R3, RZ, PT ;  /* 0x000000ff0300720c */ /* 0x000fe20003f06270 */
[----:B------:R-:W-:Y:S01]  /*3aa0*/  IMAD.HI.U32 R3, R0, R26, RZ ;  /* 0x0000001a00037227 */ /* 0x000fe200078e00ff */
[----:B------:R-:W-:Y:S01]  /*3ab0*/  ISETP.GT.U32.AND P3, PT, R7, R24, PT ;  /* 0x000000180700720c */ /* 0x000fe20003f64070 */
[----:B------:R-:W-:Y:S02]  /*3ac0*/  STL [R1+0xa70], R19 ;  /* 0x000a701301007387 */ /* 0x000fe40000100800 */
[----:B------:R-:W-:-:S02]  /*3ad0*/  IMAD.MOV R3, RZ, RZ, -R3 ;  /* 0x000000ffff037224 */ /* 0x000fc400078e0a03 */
[C---:B------:R-:W-:Y:S01]  /*3ae0*/  IMAD.HI.U32 R9, R0.reuse, R6, RZ ;  /* 0x0000000600097227 */ /* 0x040fe200078e00ff */
[----:B------:R-:W-:Y:S03]  /*3af0*/  STL [R1+0xa74], R20 ;  /* 0x000a741401007387 */ /* 0x000fe60000100800 */
[--C-:B------:R-:W-:Y:S01]  /*3b00*/  @!P4 IMAD.IADD R25, R25, 0x1, -R7.reuse ;  /* 0x000000011919c824 */ /* 0x100fe200078e0a07 */
[----:B------:R-:W-:Y:S01]  /*3b10*/  STL [R1+0xa78], R21 ;  /* 0x000a781501007387 */ /* 0x000fe20000100800 */
[C---:B------:R-:W-:Y:S02]  /*3b20*/  IMAD R26, R7.reuse, R3, R26 ;  /* 0x00000003071a7224 */ /* 0x040fe400078e021a */
[----:B------:R-:W-:Y:S01]  /*3b30*/  IMAD.HI.U32 R3, R0, R27, RZ ;  /* 0x0000001b00037227 */ /* 0x000fe200078e00ff */
[C---:B------:R-:W-:Y:S01]  /*3b40*/  ISETP.GT.U32.AND P4, PT, R7.reuse, R25, PT ;  /* 0x000000190700720c */ /* 0x040fe20003f84070 */
[----:B------:R-:W-:Y:S01]  /*3b50*/  STL [R1+0xa7c], R22 ;  /* 0x000a7c1601007387 */ /* 0x000fe20000100800 */
[----:B------:R-:W-:Y:S01]  /*3b60*/  ISETP.GT.U32.AND P6, PT, R7, R26, PT ;  /* 0x0000001a0700720c */ /* 0x000fe20003fc4070 */
[----:B------:R-:W-:Y:S01]  /*3b70*/  @!P1 IMAD.IADD R23, R23, 0x1, -R7 ;  /* 0x0000000117179824 */ /* 0x000fe200078e0a07 */
[----:B------:R-:W-:Y:S01]  /*3b80*/  ISETP.GE.AND P1, PT, R4, RZ, PT ;  /* 0x000000ff0400720c */ /* 0x000fe20003f26270 */
[----:B------:R-:W-:-:S04]  /*3b90*/  IMAD.HI.U32 R4, R0, R28, RZ ;  /* 0x0000001c00047227 */ /* 0x000fc800078e00ff */
[----:B------:R-:W-:Y:S02]  /*3ba0*/  IMAD.MOV R3, RZ, RZ, -R3 ;  /* 0x000000ffff037224 */ /* 0x000fe400078e0a03 */
[----:B------:R-:W-:Y:S02]  /*3bb0*/  IMAD.MOV R4, RZ, RZ, -R4 ;  /* 0x000000ffff047224 */ /* 0x000fe400078e0a04 */
[----:B------:R-:W-:Y:S02]  /*3bc0*/  IMAD R27, R7, R3, R27 ;  /* 0x00000003071b7224 */ /* 0x000fe400078e021b */
[----:B------:R-:W-:-:S04]  /*3bd0*/  IMAD.HI.U32 R5, R0, R29, RZ ;  /* 0x0000001d00057227 */ /* 0x000fc800078e00ff */
[C---:B------:R-:W-:Y:S01]  /*3be0*/  IMAD R28, R7.reuse, R4, R28 ;  /* 0x00000004071c7224 */ /* 0x040fe200078e021c */
[----:B------:R-:W-:Y:S01]  /*3bf0*/  IABS R4, R11 ;  /* 0x0000000b00047213 */ /* 0x000fe20000000000 */
[----:B------:R-:W-:Y:S01]  /*3c00*/  @!P3 IMAD.IADD R24, R24, 0x1, -R7 ;  /* 0x000000011818b824 */ /* 0x000fe200078e0a07 */
[----:B------:R-:W-:Y:S01]  /*3c10*/  ISETP.GT.U32.AND P3, PT, R7, R27, PT ;  /* 0x0000001b0700720c */ /* 0x000fe20003f64070 */
[----:B------:R-:W-:Y:S01]  /*3c20*/  IMAD.MOV R3, RZ, RZ, -R9 ;  /* 0x000000ffff037224 */ /* 0x000fe200078e0a09 */
[----:B------:R-:W-:Y:S01]  /*3c30*/  LOP3.LUT R9, R2, 0x4, RZ, 0xfc, !PT ;  /* 0x0000000402097812 */ /* 0x000fe200078efcff */
[----:B------:R-:W-:Y:S02]  /*3c40*/  IMAD.MOV R5, RZ, RZ, -R5 ;  /* 0x000000ffff057224 */ /* 0x000fe400078e0a05 */
[----:B------:R-:W-:Y:S01]  /*3c50*/  @!P4 IMAD.IADD R25, R25, 0x1, -R7 ;  /* 0x000000011919c824 */ /* 0x000fe200078e0a07 */
[C---:B------:R-:W-:Y:S01]  /*3c60*/  ISETP.GT.U32.AND P4, PT, R7.reuse, R28, PT ;  /* 0x0000001c0700720c */ /* 0x040fe20003f84070 */
[C---:B------:R-:W-:Y:S01]  /*3c70*/  IMAD R6, R7.reuse, R3, R6 ;  /* 0x0000000307067224 */ /* 0x040fe200078e0206 */
[----:B------:R-:W-:Y:S01]  /*3c80*/  IABS R3, R9 ;  /* 0x0000000900037213 */ /* 0x000fe20000000000 */
[----:B------:R-:W-:Y:S01]  /*3c90*/  IMAD R5, R7, R5, R29 ;  /* 0x0000000507057224 */ /* 0x000fe200078e021d */
[----:B------:R-:W-:Y:S01]  /*3ca0*/  IABS R29, R2 ;  /* 0x00000002001d7213 */ /* 0x000fe20000000000 */
[----:B------:R-:W-:Y:S01]  /*3cb0*/  @!P6 IMAD.IADD R26, R26, 0x1, -R7 ;  /* 0x000000011a1ae824 */ /* 0x000fe200078e0a07 */
[----:B------:R-:W-:Y:S01]  /*3cc0*/  ISETP.GE.AND P6, PT, R2, RZ, PT ;  /* 0x000000ff0200720c */ /* 0x000fe20003fc6270 */
[----:B------:R-:W-:-:S04]  /*3cd0*/  IMAD.HI.U32 R2, R0, R4, RZ ;  /* 0x0000000400027227 */ /* 0x000fc800078e00ff */
[----:B------:R-:W-:Y:S01]  /*3ce0*/  @!P5 IMAD.MOV R23, RZ, RZ, -R23 ;  /* 0x000000ffff17d224 */ /* 0x000fe200078e0a17 */
[----:B------:R-:W-:Y:S01]  /*3cf0*/  ISETP.GE.AND P5, PT, R10, RZ, PT ;  /* 0x000000ff0a00720c */ /* 0x000fe20003fa6270 */
[----:B------:R-:W-:Y:S01]  /*3d00*/  @!P3 IMAD.IADD R27, R27, 0x1, -R7 ;  /* 0x000000011b1bb824 */ /* 0x000fe200078e0a07 */
[----:B------:R-:W-:Y:S01]  /*3d10*/  ISETP.GT.U32.AND P3, PT, R7, R26, PT ;  /* 0x0000001a0700720c */ /* 0x000fe20003f64070 */
[----:B------:R-:W-:Y:S01]  /*3d20*/  IMAD.MOV R2, RZ, RZ, -R2 ;  /* 0x000000ffff027224 */ /* 0x000fe200078e0a02 */
[----:B------:R-:W-:Y:S01]  /*3d30*/  STL [R1+0xa80], R23 ;  /* 0x000a801701007387 */ /* 0x000fe20000100800 */
[----:B------:R-:W-:-:S04]  /*3d40*/  IMAD.HI.U32 R10, R0, R3, RZ ;  /* 0x00000003000a7227 */ /* 0x000fc800078e00ff */
[----:B------:R-:W-:Y:S01]  /*3d50*/  @!P4 IMAD.IADD R28, R28, 0x1, -R7 ;  /* 0x000000011c1cc824 */ /* 0x000fe200078e0a07 */
[C---:B------:R-:W-:Y:S01]  /*3d60*/  ISETP.GT.U32.AND P4, PT, R7.reuse, R27, PT ;  /* 0x0000001b0700720c */ /* 0x040fe20003f84070 */
[C---:B------:R-:W-:Y:S02]  /*3d70*/  IMAD R4, R7.reuse, R2, R4 ;  /* 0x0000000207047224 */ /* 0x040fe400078e0204 */
[----:B------:R-:W-:Y:S02]  /*3d80*/  IMAD.MOV R2, RZ, RZ, -R10 ;  /* 0x000000ffff027224 */ /* 0x000fe400078e0a0a */
[----:B------:R-:W0:Y:S01]  /*3d90*/  S2R R10, SR_TID.X ;  /* 0x00000000000a7919 */ /* 0x000e220000002100 */
[----:B------:R-:W-:Y:S01]  /*3da0*/  @!P2 IMAD.MOV R24, RZ, RZ, -R24 ;  /* 0x000000ffff18a224 */ /* 0x000fe200078e0a18 */
[C---:B------:R-:W-:Y:S01]  /*3db0*/  ISETP.GT.U32.AND P2, PT, R7.reuse, R28, PT ;  /* 0x0000001c0700720c */ /* 0x040fe20003f44070 */
[----:B------:R-:W-:Y:S01]  /*3dc0*/  IMAD.MOV.U32 R14, RZ, RZ, R29 ;  /* 0x000000ffff0e7224 */ /* 0x000fe200078e001d */
[----:B------:R-:W-:Y:S01]  /*3dd0*/  IABS R29, R16 ;  /* 0x00000010001d7213 */ /* 0x000fe20000000000 */
[----:B------:R-:W-:Y:S01]  /*3de0*/  IMAD R3, R7, R2, R3 ;  /* 0x0000000207037224 */ /* 0x000fe200078e0203 */
[----:B------:R-:W-:Y:S01]  /*3df0*/  STL [R1+0xa84], R24 ;  /* 0x000a841801007387 */ /* 0x000fe20000100800 */
[----:B------:R-:W-:-:S04]  /*3e00*/  IMAD.HI.U32 R15, R0, R14, RZ ;  /* 0x0000000e000f7227 */ /* 0x000fc800078e00ff */
[----:B------:R-:W-:Y:S01]  /*3e10*/  @!P4 IMAD.IADD R27, R27, 0x1, -R7 ;  /* 0x000000011b1bc824 */ /* 0x000fe200078e0a07 */
[C---:B------:R-:W-:Y:S01]  /*3e20*/  ISETP.GT.U32.AND P4, PT, R7.reuse, R5, PT ;  /* 0x000000050700720c */ /* 0x040fe20003f84070 */
[----:B------:R-:W-:Y:S02]  /*3e30*/  IMAD.MOV R2, RZ, RZ, -R15 ;  /* 0x000000ffff027224 */ /* 0x000fe400078e0a0f */
[--C-:B------:R-:W-:Y:S01]  /*3e40*/  @!P2 IMAD.IADD R28, R28, 0x1, -R7.reuse ;  /* 0x000000011c1ca824 */ /* 0x100fe200078e0a07 */
[C---:B------:R-:W-:Y:S01]  /*3e50*/  ISETP.GT.U32.AND P2, PT, R7.reuse, R4, PT ;  /* 0x000000040700720c */ /* 0x040fe20003f44070 */
[----:B------:R-:W-:Y:S01]  /*3e60*/  @!P3 IMAD.IADD R26, R26, 0x1, -R7 ;  /* 0x000000011a1ab824 */ /* 0x000fe200078e0a07 */
[C---:B------:R-:W-:Y:S01]  /*3e70*/  ISETP.GT.U32.AND P3, PT, R7.reuse, R6, PT ;  /* 0x000000060700720c */ /* 0x040fe20003f64070 */
[----:B------:R-:W-:Y:S02]  /*3e80*/  IMAD R2, R7, R2, R14 ;  /* 0x0000000207027224 */ /* 0x000fe400078e020e */
[----:B------:R-:W-:Y:S01]  /*3e90*/  IMAD.HI.U32 R0, R0, R29, RZ ;  /* 0x0000001d00007227 */ /* 0x000fe200078e00ff */
[----:B0-----:R-:W-:-:S03]  /*3ea0*/  LOP3.LUT R14, R10, 0x7, RZ, 0xc0, !PT ;  /* 0x000000070a0e7812 */ /* 0x001fc600078ec0ff */
[----:B------:R-:W-:Y:S02]  /*3eb0*/  IMAD.SHL.U32 R15, R10, 0x8, RZ ;  /* 0x000000080a0f7824 */ /* 0x000fe400078e00ff */
[--C-:B------:R-:W-:Y:S01]  /*3ec0*/  @!P4 IMAD.IADD R5, R5, 0x1, -R7.reuse ;  /* 0x000000010505c824 */ /* 0x100fe200078e0a07 */
[----:B------:R-:W-:Y:S01]  /*3ed0*/  ISETP.GT.U32.AND P4, PT, R7, R2, PT ;  /* 0x000000020700720c */ /* 0x000fe20003f84070 */
[----:B------:R-:W-:Y:S01]  /*3ee0*/  IMAD.MOV R0, RZ, RZ, -R0 ;  /* 0x000000ffff007224 */ /* 0x000fe200078e0a00 */
[----:B------:R-:W-:Y:S01]  /*3ef0*/  LOP3.LUT R15, R15, 0x30, RZ, 0xc0, !PT ;  /* 0x000000300f0f7812 */ /* 0x000fe200078ec0ff */
[----:B------:R-:W-:Y:S01]  /*3f00*/  @!P2 IMAD.IADD R4, R4, 0x1, -R7 ;  /* 0x000000010404a824 */ /* 0x000fe200078e0a07 */
[----:B------:R-:W-:Y:S01]  /*3f10*/  ISETP.GE.AND P2, PT, R17, RZ, PT ;  /* 0x000000ff1100720c */ /* 0x000fe20003f46270 */
[C---:B------:R-:W-:Y:S02]  /*3f20*/  IMAD R0, R7.reuse, R0, R29 ;  /* 0x0000000007007224 */ /* 0x040fe400078e021d */
[----:B------:R-:W-:Y:S01]  /*3f30*/  @!P3 IMAD.IADD R6, R6, 0x1, -R7 ;  /* 0x000000010606b824 */ /* 0x000fe200078e0a07 */
[----:B------:R-:W-:Y:S01]  /*3f40*/  ISETP.GT.U32.AND P3, PT, R7, R3, PT ;  /* 0x000000030700720c */ /* 0x000fe20003f64070 */
[----:B------:R-:W-:-:S02]  /*3f50*/  IMAD R29, R14, 0x40, R15 ;  /* 0x000000400e1d7824 */ /* 0x000fc400078e020f */
[----:B------:R-:W-:Y:S02]  /*3f60*/  IMAD.SHL.U32 R17, R10, 0x2, RZ ;  /* 0x000000020a117824 */ /* 0x000fe400078e00ff */
[----:B------:R-:W-:Y:S02]  /*3f70*/  IMAD R14, R14, 0x110, RZ ;  /* 0x000001100e0e7824 */ /* 0x000fe400078e02ff */
[----:B------:R-:W-:Y:S01]  /*3f80*/  @!P0 IMAD.MOV R25, RZ, RZ, -R25 ;  /* 0x000000ffff198224 */ /* 0x000fe200078e0a19 */
[C---:B------:R-:W-:Y:S01]  /*3f90*/  ISETP.GT.U32.AND P0, PT, R7.reuse, R6, PT ;  /* 0x000000060700720c */ /* 0x040fe20003f04070 */
[----:B------:R-:W-:Y:S01]  /*3fa0*/  IMAD.SHL.U32 R15, R10, 0x80, RZ ;  /* 0x000000800a0f7824 */ /* 0x000fe200078e00ff */
[----:B------:R-:W-:Y:S01]  /*3fb0*/  LOP3.LUT R14, R14, 0x10, R17, 0x78, !PT ;  /* 0x000000100e0e7812 */ /* 0x000fe200078e7811 */
[----:B------:R-:W-:Y:S01]  /*3fc0*/  @!P1 IMAD.MOV R26, RZ, RZ, -R26 ;  /* 0x000000ffff1a9224 */ /* 0x000fe200078e0a1a */
[C---:B------:R-:W-:Y:S01]  /*3fd0*/  ISETP.GT.U32.AND P1, PT, R7.reuse, R5, PT ;  /* 0x000000050700720c */ /* 0x040fe20003f24070 */
[----:B------:R-:W-:Y:S01]  /*3fe0*/  @!P4 IMAD.IADD R2, R2, 0x1, -R7 ;  /* 0x000000010202c824 */ /* 0x000fe200078e0a07 */
[----:B------:R-:W-:Y:S01]  /*3ff0*/  ISETP.GT.U32.AND P4, PT, R7, R4, PT ;  /* 0x000000040700720c */ /* 0x000fe20003f84070 */
[----:B------:R-:W-:Y:S01]  /*4000*/  @!P5 IMAD.MOV R27, RZ, RZ, -R27 ;  /* 0x000000ffff1bd224 */ /* 0x000fe200078e0a1b */
[----:B------:R-:W-:Y:S01]  /*4010*/  LOP3.LUT R14, R14, 0x800, R15, 0xf8, !PT ;  /* 0x000008000e0e7812 */ /* 0x000fe200078ef80f */
[----:B------:R-:W-:Y:S01]  /*4020*/  @!P2 IMAD.MOV R28, RZ, RZ, -R28 ;  /* 0x000000ffff1ca224 */ /* 0x000fe200078e0a1c */
[----:B------:R-:W-:Y:S01]  /*4030*/  STL [R1+0xa88], R25 ;  /* 0x000a881901007387 */ /* 0x000fe20000100800 */
[--C-:B------:R-:W-:Y:S01]  /*4040*/  @!P3 IMAD.IADD R3, R3, 0x1, -R7.reuse ;  /* 0x000000010303b824 */ /* 0x100fe200078e0a07 */
[----:B------:R-:W-:Y:S01]  /*4050*/  ISETP.GT.U32.AND P3, PT, R7, R0, PT ;  /* 0x000000000700720c */ /* 0x000fe20003f64070 */
[----:B------:R-:W-:Y:S01]  /*4060*/  @!P0 IMAD.IADD R6, R6, 0x1, -R7 ;  /* 0x0000000106068824 */ /* 0x000fe200078e0a07 */
[----:B------:R-:W-:Y:S01]  /*4070*/  STL [R1+0xa8c], R26 ;  /* 0x000a8c1a01007387 */ /* 0x000fe20000100800 */
[----:B------:R-:W-:-:S02]  /*4080*/  ISETP.GE.AND P0, PT, R13, RZ, PT ;  /* 0x000000ff0d00720c */ /* 0x000fc40003f06270 */
[--C-:B------:R-:W-:Y:S01]  /*4090*/  @!P1 IMAD.IADD R5, R5, 0x1, -R7.reuse ;  /* 0x0000000105059824 */ /* 0x100fe200078e0a07 */
[----:B------:R-:W-:Y:S01]  /*40a0*/  STL [R1+0xa90], R27 ;  /* 0x000a901b01007387 */ /* 0x000fe20000100800 */
[----:B------:R-:W-:Y:S01]  /*40b0*/  ISETP.GE.AND P1, PT, R12, RZ, PT ;  /* 0x000000ff0c00720c */ /* 0x000fe20003f26270 */
[--C-:B------:R-:W-:Y:S01]  /*40c0*/  @!P4 IMAD.IADD R4, R4, 0x1, -R7.reuse ;  /* 0x000000010404c824 */ /* 0x100fe200078e0a07 */
[----:B------:R-:W-:Y:S01]  /*40d0*/  ISETP.GE.AND P4, PT, R11, RZ, PT ;  /* 0x000000ff0b00720c */ /* 0x000fe20003f86270 */
[----:B------:R-:W-:Y:S01]  /*40e0*/  STL [R1+0xa94], R28 ;  /* 0x000a941c01007387 */ /* 0x000fe20000100800 */
[C---:B------:R-:W-:Y:S02]  /*40f0*/  ISETP.GT.U32.AND P5, PT, R7.reuse, R2, PT ;  /* 0x000000020700720c */ /* 0x040fe40003fa4070 */
[----:B------:R-:W-:Y:S01]  /*4100*/  @!P3 IMAD.IADD R0, R0, 0x1, -R7 ;  /* 0x000000010000b824 */ /* 0x000fe200078e0a07 */
[----:B------:R-:W2:Y:S01]  /*4110*/  LDL.LU R14, [R1+0xb4] ;  /* 0x0000b400010e7983 */ /* 0x000ea20000300800 */
[----:B------:R-:W-:-:S02]  /*4120*/  ISETP.GT.U32.AND P3, PT, R7, R3, PT ;  /* 0x000000030700720c */ /* 0x000fc40003f64070 */
[----:B------:R-:W-:Y:S01]  /*4130*/  LOP3.LUT R15, R10, 0x20, RZ, 0xc0, !PT ;  /* 0x000000200a0f7812 */ /* 0x000fe200078ec0ff */
[----:B------:R-:W3:Y:S01]  /*4140*/  LDL.LU R13, [R1+0xb0] ;  /* 0x0000b000010d7983 */ /* 0x000ee20000300800 */
[----:B------:R-:W-:Y:S02]  /*4150*/  ISETP.GT.U32.AND P2, PT, R7, R0, PT ;  /* 0x000000000700720c */ /* 0x000fe40003f44070 */
[----:B------:R-:W-:Y:S01]  /*4160*/  LOP3.LUT R29, R29, 0x30, R17, 0x78, !PT ;  /* 0x000000301d1d7812 */ /* 0x000fe200078e7811 */
[----:B------:R-:W4:Y:S04]  /*4170*/  LDL.LU R12, [R1+0xac] ;  /* 0x0000ac00010c7983 */ /* 0x000f280000300800 */
[----:B------:R-:W4:Y:S02]  /*4180*/  LDL.LU R11, [R1+0xa8] ;  /* 0x0000a800010b7983 */ /* 0x000f240000300800 */
[--C-:B------:R-:W-:Y:S01]  /*4190*/  @!P3 IMAD.IADD R3, R3, 0x1, -R7.reuse ;  /* 0x000000010303b824 */ /* 0x100fe200078e0a07 */
[----:B------:R-:W-:Y:S01]  /*41a0*/  ISETP.GE.AND P3, PT, R9, RZ, PT ;  /* 0x000000ff0900720c */ /* 0x000fe20003f66270 */
[--C-:B------:R-:W-:Y:S01]  /*41b0*/  @!P5 IMAD.IADD R2, R2, 0x1, -R7.reuse ;  /* 0x000000010202d824 */ /* 0x100fe200078e0a07 */
[----:B------:R-:W-:Y:S01]  /*41c0*/  ISETP.GE.AND P5, PT, R16, RZ, PT ;  /* 0x000000ff1000720c */ /* 0x000fe20003fa6270 */
[----:B------:R-:W-:Y:S01]  /*41d0*/  @!P0 IMAD.MOV R6, RZ, RZ, -R6 ;  /* 0x000000ffff068224 */ /* 0x000fe200078e0a06 */
[----:B------:R-:W4:Y:S01]  /*41e0*/  LDL.LU R10, [R1+0xa4] ;  /* 0x0000a400010a7983 */ /* 0x000f220000300800 */
[----:B------:R-:W-:-:S02]  /*41f0*/  @!P2 IMAD.IADD R0, R0, 0x1, -R7 ;  /* 0x000000010000a824 */ /* 0x000fc400078e0a07 */
[----:B------:R-:W-:Y:S01]  /*4200*/  @!P1 IMAD.MOV R5, RZ, RZ, -R5 ;  /* 0x000000ffff059224 */ /* 0x000fe200078e0a05 */
[----:B------:R-:W4:Y:S01]  /*4210*/  LDL.LU R9, [R1+0xa0] ;  /* 0x0000a00001097983 */ /* 0x000f220000300800 */
[----:B------:R-:W-:Y:S02]  /*4220*/  @!P4 IMAD.MOV R4, RZ, RZ, -R4 ;  /* 0x000000ffff04c224 */ /* 0x000fe400078e0a04 */
[----:B------:R-:W-:Y:S02]  /*4230*/  @!P6 IMAD.MOV R2, RZ, RZ, -R2 ;  /* 0x000000ffff02e224 */ /* 0x000fe400078e0a02 */
[----:B------:R-:W-:Y:S01]  /*4240*/  @!P3 IMAD.MOV R3, RZ, RZ, -R3 ;  /* 0x000000ffff03b224 */ /* 0x000fe200078e0a03 */
[----:B------:R-:W-:Y:S01]  /*4250*/  STL [R1+0xa98], R6 ;  /* 0x000a980601007387 */ /* 0x000fe20000100800 */
[----:B------:R-:W-:Y:S01]  /*4260*/  @!P5 IMAD.MOV R0, RZ, RZ, -R0 ;  /* 0x000000ffff00d224 */ /* 0x000fe200078e0a00 */
[----:B------:R-:W-:Y:S02]  /*4270*/  ISETP.NE.AND P2, PT, RZ, c[0x0][0x17c], PT ;  /* 0x00005f00ff007a0c */ /* 0x000fe40003f45270 */
[----:B------:R-:W-:Y:S01]  /*4280*/  STL [R1+0xa9c], R5 ;  /* 0x000a9c0501007387 */ /* 0x000fe20000100800 */
[----:B------:R-:W-:-:S03]  /*4290*/  LOP3.LUT R7, RZ, c[0x0][0x17c], RZ, 0x33, !PT ;  /* 0x00005f00ff077a12 */ /* 0x000fc600078e33ff */
[----:B------:R-:W-:Y:S04]  /*42a0*/  STL [R1+0xaa0], R4 ;  /* 0x000aa00401007387 */ /* 0x000fe80000100800 */
[----:B------:R-:W-:Y:S04]  /*42b0*/  STL [R1+0xaa4], R3 ;  /* 0x000aa40301007387 */ /* 0x000fe80000100800 */
[----:B------:R-:W-:Y:S04]  /*42c0*/  STL [R1+0xaa8], R2 ;  /* 0x000aa80201007387 */ /* 0x000fe80000100800 */
[----:B------:R2:W-:Y:S02]  /*42d0*/  STL [R1+0xaac], R0 ;  /* 0x000aac0001007387 */ /* 0x0005e40000100800 */
[----:B--2---:R-:W-:-:S02]  /*42e0*/  SEL R0, R7, R14, !P2 ;  /* 0x0000000e07007207 */ /* 0x004fc40005000000 */
[----:B---3--:R-:W-:-:S03]  /*42f0*/  SEL R3, R7, R13, !P2 ;  /* 0x0000000d07037207 */ /* 0x008fc60005000000 */
[----:B------:R0:W-:Y:S01]  /*4300*/  STL [R1+0x4b8], R0 ;  /* 0x0004b80001007387 */ /* 0x0001e20000100800 */
[----:B----4-:R-:W-:-:S03]  /*4310*/  SEL R2, R7, R12, !P2 ;  /* 0x0000000c07027207 */ /* 0x010fc60005000000 */
[----:B------:R-:W-:Y:S01]  /*4320*/  STL [R1+0x4b4], R3 ;  /* 0x0004b40301007387 */ /* 0x000fe20000100800 */
[----:B0-----:R-:W-:-:S03]  /*4330*/  SEL R0, R7, R11, !P2 ;  /* 0x0000000b07007207 */ /* 0x001fc60005000000 */
[----:B------:R-:W-:Y:S04]  /*4340*/  STL [R1+0x4b0], R2 ;  /* 0x0004b00201007387 */ /* 0x000fe80000100800 */
[----:B------:R0:W-:Y:S04]  /*4350*/  STL [R1+0x4ac], R0 ;  /* 0x0004ac0001007387 */ /* 0x0001e80000100800 */
[----:B0-----:R-:W2:Y:S01]  /*4360*/  LDL.LU R0, [R1+0x90] ;  /* 0x0000900001007983 */ /* 0x001ea20000300800 */
[C---:B------:R-:W-:Y:S02]  /*4370*/  SEL R3, R7.reuse, R10, !P2 ;  /* 0x0000000a07037207 */ /* 0x040fe40005000000 */
[----:B------:R-:W-:-:S03]  /*4380*/  SEL R2, R7, R9, !P2 ;  /* 0x0000000907027207 */ /* 0x000fc60005000000 */
[----:B------:R-:W-:Y:S04]  /*4390*/  STL [R1+0x4a8], R3 ;  /* 0x0004a80301007387 */ /* 0x000fe80000100800 */
[----:B--2---:R0:W-:Y:S04]  /*43a0*/  STL [R1+0xab0], R0 ;  /* 0x000ab00001007387 */ /* 0x0041e80000100800 */
[----:B------:R-:W-:Y:S04]  /*43b0*/  STL [R1+0x4a4], R2 ;  /* 0x0004a40201007387 */ /* 0x000fe80000100800 */
[----:B0-----:R-:W2:Y:S04]  /*43c0*/  LDL.LU R0, [R1+0x94] ;  /* 0x0000940001007983 */ /* 0x001ea80000300800 */
[----:B--2---:R0:W-:Y:S04]  /*43d0*/  STL [R1+0xab4], R0 ;  /* 0x000ab40001007387 */ /* 0x0041e80000100800 */
[----:B0-----:R-:W2:Y:S01]  /*43e0*/  LDL.LU R0, [R1+0x98] ;  /* 0x0000980001007983 */ /* 0x001ea20000300800 */
[----:B------:R-:W-:-:S03]  /*43f0*/  IMAD R15, R15, 0x10, R29 ;  /* 0x000000100f0f7824 */ /* 0x000fc600078e021d */
[----:B--2---:R0:W-:Y:S04]  /*4400*/  STL [R1+0xab8], R0 ;  /* 0x000ab80001007387 */ /* 0x0041e80000100800 */
[----:B------:R-:W2:Y:S04]  /*4410*/  LDL.LU R2, [R1+0x8c] ;  /* 0x00008c0001027983 */ /* 0x000ea80000300800 */
[----:B------:R-:W3:Y:S04]  /*4420*/  LDL.LU R3, [R1+0x88] ;  /* 0x0000880001037983 */ /* 0x000ee80000300800 */
[----:B------:R-:W4:Y:S04]  /*4430*/  LDL.LU R4, [R1+0x84] ;  /* 0x0000840001047983 */ /* 0x000f280000300800 */
[----:B------:R-:W2:Y:S04]  /*4440*/  LDL.LU R5, [R1+0x80] ;  /* 0x0000800001057983 */ /* 0x000ea80000300800 */
        /* <DEDUP_REMOVED lines=9> */
[----:B------:R-:W2:Y:S01]  /*44e0*/  LDL.LU R20, [R1+0x4c] ;  /* 0x00004c0001147983 */ /* 0x000ea20000300800 */
[----:B0-----:R-:W-:-:S03]  /*44f0*/  IMAD.MOV.U32 R0, RZ, RZ, R8 ;  /* 0x000000ffff007224 */ /* 0x001fc600078e0008 */
[----:B------:R-:W2:Y:S04]  /*4500*/  LDL.LU R19, [R1+0x48] ;  /* 0x0000480001137983 */ /* 0x000ea80000300800 */
[----:B------:R-:W2:Y:S04]  /*4510*/  LDL.LU R18, [R1+0x44] ;  /* 0x0000440001127983 */ /* 0x000ea80000300800 */
[----:B------:R-:W2:Y:S04]  /*4520*/  LDL.LU R17, [R1+0x40] ;  /* 0x0000400001117983 */ /* 0x000ea80000300800 */
[----:B------:R-:W2:Y:S04]  /*4530*/  LDL.LU R16, [R1+0x3c] ;  /* 0x00003c0001107983 */ /* 0x000ea80000300800 */
[----:B------:R-:W2:Y:S01]  /*4540*/  LDL.LU R15, [R1+0x38] ;  /* 0x00003800010f7983 */ /* 0x000ea20000300800 */
[----:B------:R-:W-:-:S03]  /*4550*/  SEL R0, R7, R0, !P2 ;  /* 0x0000000007007207 */ /* 0x000fc60005000000 */
        /* <DEDUP_REMOVED lines=8> */
[----:B------:R0:W-:Y:S04]  /*45e0*/  STL [R1+0x4a0], R0 ;  /* 0x0004a00001007387 */ /* 0x0001e80000100800 */
[----:B0-----:R-:W2:Y:S02]  /*45f0*/  LDL.LU R0, [R1+0xab8] ;  /* 0x000ab80001007983 */ /* 0x001ea40000300800 */
[----:B--2---:R-:W-:-:S05]  /*4600*/  SEL R0, R7, R0, !P2 ;  /* 0x0000000007007207 */ /* 0x004fca0005000000 */
[----:B------:R0:W-:Y:S04]  /*4610*/  STL [R1+0x498], R0 ;  /* 0x0004980001007387 */ /* 0x0001e80000100800 */
[----:B0-----:R-:W2:Y:S02]  /*4620*/  LDL.LU R0, [R1+0xab4] ;  /* 0x000ab40001007983 */ /* 0x001ea40000300800 */
[----:B--2---:R-:W-:-:S05]  /*4630*/  SEL R0, R7, R0, !P2 ;  /* 0x0000000007007207 */ /* 0x004fca0005000000 */
[----:B------:R0:W-:Y:S04]  /*4640*/  STL [R1+0x494], R0 ;  /* 0x0004940001007387 */ /* 0x0001e80000100800 */
[----:B0-----:R-:W2:Y:S01]  /*4650*/  LDL.LU R0, [R1+0xab0] ;  /* 0x000ab00001007983 */ /* 0x001ea20000300800 */
[C---:B------:R-:W-:Y:S02]  /*4660*/  SEL R2, R7.reuse, R2, !P2 ;  /* 0x0000000207027207 */ /* 0x040fe40005000000 */
[C---:B---3--:R-:W-:Y:S02]  /*4670*/  SEL R3, R7.reuse, R3, !P2 ;  /* 0x0000000307037207 */ /* 0x048fe40005000000 */
[C---:B----4-:R-:W-:Y:S02]  /*4680*/  SEL R4, R7.reuse, R4, !P2 ;  /* 0x0000000407047207 */ /* 0x050fe40005000000 */
[----:B------:R-:W-:-:S02]  /*4690*/  SEL R5, R7, R5, !P2 ;  /* 0x0000000507057207 */ /* 0x000fc40005000000 */
[C---:B------:R-:W-:Y:S02]  /*46a0*/  SEL R6, R7.reuse, R6, !P2 ;  /* 0x0000000607067207 */ /* 0x040fe40005000000 */
[C---:B------:R-:W-:Y:S02]  /*46b0*/  SEL R28, R7.reuse, R28, !P2 ;  /* 0x0000001c071c7207 */ /* 0x040fe40005000000 */
[C---:B------:R-:W-:Y:S02]  /*46c0*/  SEL R27, R7.reuse, R27, !P2 ;  /* 0x0000001b071b7207 */ /* 0x040fe40005000000 */
[C---:B------:R-:W-:Y:S02]  /*46d0*/  SEL R26, R7.reuse, R26, !P2 ;  /* 0x0000001a071a7207 */ /* 0x040fe40005000000 */
[C---:B------:R-:W-:Y:S02]  /*46e0*/  SEL R25, R7.reuse, R25, !P2 ;  /* 0x0000001907197207 */ /* 0x040fe40005000000 */
        /* <DEDUP_REMOVED lines=17> */
[----:B--2---:R-:W-:-:S05]  /*4800*/  SEL R0, R7, R0, !P2 ;  /* 0x0000000007007207 */ /* 0x004fca0005000000 */
[----:B------:R0:W-:Y:S04]  /*4810*/  STL [R1+0x490], R0 ;  /* 0x0004900001007387 */ /* 0x0001e80000100800 */
[----:B0-----:R-:W2:Y:S04]  /*4820*/  LDL.LU R0, [R1+0xaac] ;  /* 0x000aac0001007983 */ /* 0x001ea80000300800 */
[----:B------:R0:W-:Y:S04]  /*4830*/  STL [R1+0x48c], R2 ;  /* 0x00048c0201007387 */ /* 0x0001e80000100800 */
[----:B0-----:R-:W3:Y:S04]  /*4840*/  LDL.LU R2, [R1+0xaa8] ;  /* 0x000aa80001027983 */ /* 0x001ee80000300800 */
[----:B------:R0:W-:Y:S04]  /*4850*/  STL [R1+0x488], R3 ;  /* 0x0004880301007387 */ /* 0x0001e80000100800 */
[----:B0-----:R-:W4:Y:S04]  /*4860*/  LDL.LU R3, [R1+0xaa4] ;  /* 0x000aa40001037983 */ /* 0x001f280000300800 */
[----:B------:R0:W-:Y:S04]  /*4870*/  STL [R1+0x484], R4 ;  /* 0x0004840401007387 */ /* 0x0001e80000100800 */
[----:B0-----:R-:W2:Y:S04]  /*4880*/  LDL.LU R4, [R1+0xaa0] ;  /* 0x000aa00001047983 */ /* 0x001ea80000300800 */
        /* <DEDUP_REMOVED lines=9> */
[----:B0-----:R-:W4:Y:S04]  /*4920*/  LDL.LU R26, [R1+0xa8c] ;  /* 0x000a8c00011a7983 */ /* 0x001f280000300800 */
        /* <DEDUP_REMOVED lines=35> */
[----:B0-----:R-:W4:Y:S01]  /*4b60*/  LDL.LU R8, [R1+0xa44] ;  /* 0x000a440001087983 */ /* 0x001f220000300800 */
[----:B------:R-:W-:-:S05]  /*4b70*/  SEL R29, R7, R29, !P2 ;  /* 0x0000001d071d7207 */ /* 0x000fca0005000000 */
[----:B------:R0:W-:Y:S01]  /*4b80*/  STL [R1+0x8], R29 ;  /* 0x0000081d01007387 */ /* 0x0001e20000100800 */
[C---:B---3--:R-:W-:Y:S02]  /*4b90*/  SEL R2, R7.reuse, R2, !P2 ;  /* 0x0000000207027207 */ /* 0x048fe40005000000 */
[C---:B--2---:R-:W-:Y:S02]  /*4ba0*/  SEL R27, R7.reuse, R27, !P2 ;  /* 0x0000001b071b7207 */ /* 0x044fe40005000000 */
[C---:B----4-:R-:W-:Y:S02]  /*4bb0*/  SEL R26, R7.reuse, R26, !P2 ;  /* 0x0000001a071a7207 */ /* 0x050fe40005000000 */
        /* <DEDUP_REMOVED lines=16> */
[C---:B0-----:R-:W-:Y:S02]  /*4cc0*/  SEL R29, R7.reuse, R8, !P2 ;  /* 0x00000008071d7207 */ /* 0x041fe40005000000 */
[----:B------:R-:W-:-:S03]  /*4cd0*/  SEL R8, R7, R9, !P2 ;  /* 0x0000000907087207 */ /* 0x000fc60005000000 */
[----:B------:R0:W-:Y:S04]  /*4ce0*/  STL [R1+0x4], R29 ;  /* 0x0000041d01007387 */ /* 0x0001e80000100800 */
[----:B------:R-:W-:Y:S04]  /*4cf0*/  STL [R1+0x9dc], R10 ;  /* 0x0009dc0a01007387 */ /* 0x000fe80000100800 */
[----:B0-----:R-:W0:Y:S04]  /*4d00*/  S2R R29, SR_TID.X ;  /* 0x00000000001d7919 */ /* 0x001e280000002100 */
[----:B------:R1:W-:Y:S04]  /*4d10*/  STL [R1], R8 ;  /* 0x0000000801007387 */ /* 0x0003e80000100800 */
[----:B------:R0:W-:Y:S04]  /*4d20*/  STL [R1+0x9e0], R11 ;  /* 0x0009e00b01007387 */ /* 0x0001e80000100800 */
[----:B------:R-:W-:Y:S04]  /*4d30*/  STL [R1+0x9e4], R12 ;  /* 0x0009e40c01007387 */ /* 0x000fe80000100800 */
[----:B------:R-:W-:Y:S04]  /*4d40*/  STL [R1+0x9e8], R13 ;  /* 0x0009e80d01007387 */ /* 0x000fe80000100800 */
[----:B------:R-:W-:Y:S04]  /*4d50*/  STL [R1+0x9ec], R14 ;  /* 0x0009ec0e01007387 */ /* 0x000fe80000100800 */
[----:B------:R-:W-:Y:S04]  /*4d60*/  STL [R1+0x9f0], R15 ;  /* 0x0009f00f01007387 */ /* 0x000fe80000100800 */
[----:B------:R-:W-:Y:S04]  /*4d70*/  STL [R1+0x9f4], R16 ;  /* 0x0009f41001007387 */ /* 0x000fe80000100800 */
[----:B------:R-:W-:Y:S04]  /*4d80*/  STL [R1+0x9f8], R17 ;  /* 0x0009f81101007387 */ /* 0x000fe80000100800 */
[----:B------:R-:W-:Y:S04]  /*4d90*/  STL [R1+0x9fc], R18 ;  /* 0x0009fc1201007387 */ /* 0x000fe80000100800 */
[----:B------:R-:W-:Y:S01]  /*4da0*/  STL [R1+0xa00], R19 ;  /* 0x000a001301007387 */ /* 0x000fe20000100800 */
[----:B------:R-:W-:-:S03]  /*4db0*/  SEL R9, R7, R28, !P2 ;  /* 0x0000001c07097207 */ /* 0x000fc60005000000 */
[----:B------:R-:W-:Y:S01]  /*4dc0*/  STL [R1+0xa04], R20 ;  /* 0x000a041401007387 */ /* 0x000fe20000100800 */
[----:B-1----:R-:W-:-:S03]  /*4dd0*/  SEL R8, R7, R6, !P2 ;  /* 0x0000000607087207 */ /* 0x002fc60005000000 */
[----:B------:R1:W-:Y:S01]  /*4de0*/  STL [R1+0xa08], R21 ;  /* 0x000a081501007387 */ /* 0x0003e20000100800 */
[----:B------:R-:W-:-:S03]  /*4df0*/  SEL R6, R7, R5, !P2 ;  /* 0x0000000507067207 */ /* 0x000fc60005000000 */
[----:B------:R-:W-:Y:S01]  /*4e00*/  STL [R1+0xa0c], R22 ;  /* 0x000a0c1601007387 */ /* 0x000fe20000100800 */
[----:B------:R-:W-:-:S03]  /*4e10*/  SEL R5, R7, R4, !P2 ;  /* 0x0000000407057207 */ /* 0x000fc60005000000 */
[----:B------:R2:W-:Y:S01]  /*4e20*/  STL [R1+0xa10], R23 ;  /* 0x000a101701007387 */ /* 0x0005e20000100800 */
[----:B------:R-:W-:-:S03]  /*4e30*/  SEL R4, R7, R3, !P2 ;  /* 0x0000000307047207 */ /* 0x000fc60005000000 */
[----:B------:R-:W-:Y:S01]  /*4e40*/  STL [R1+0xa14], R24 ;  /* 0x000a141801007387 */ /* 0x000fe20000100800 */
[----:B------:R-:W-:-:S03]  /*4e50*/  SEL R3, R7, R0, !P2 ;  /* 0x0000000007037207 */ /* 0x000fc60005000000 */
[----:B------:R-:W-:Y:S01]  /*4e60*/  STL [R1+0xa18], R25 ;  /* 0x000a181901007387 */ /* 0x000fe20000100800 */
[----:B0-----:R-:W-:-:S03]  /*4e70*/  LOP3.LUT R11, R29, 0x3f, RZ, 0xc0, !PT ;  /* 0x0000003f1d0b7812 */ /* 0x001fc600078ec0ff */
[----:B------:R-:W-:Y:S01]  /*4e80*/  STL [R1+0xa1c], R26 ;  /* 0x000a1c1a01007387 */ /* 0x000fe20000100800 */
[----:B------:R-:W-:-:S03]  /*4e90*/  IMAD.MOV.U32 R29, RZ, RZ, c[0x0][0x180] ;  /* 0x00006000ff1d7624 */ /* 0x000fc600078e00ff */
[----:B------:R-:W-:Y:S04]  /*4ea0*/  STL [R1+0xa20], R27 ;  /* 0x000a201b01007387 */ /* 0x000fe80000100800 */
[----:B------:R-:W-:Y:S04]  /*4eb0*/  STL [R1+0xa24], R9 ;  /* 0x000a240901007387 */ /* 0x000fe80000100800 */
[----:B------:R-:W-:Y:S04]  /*4ec0*/  STL [R1+0xa28], R8 ;  /* 0x000a280801007387 */ /* 0x000fe80000100800 */
[----:B------:R-:W-:Y:S04]  /*4ed0*/  STL [R1+0xa2c], R6 ;  /* 0x000a2c0601007387 */ /* 0x000fe80000100800 */
[----:B------:R-:W-:Y:S04]  /*4ee0*/  STL [R1+0xa30], R5 ;  /* 0x000a300501007387 */ /* 0x000fe80000100800 */
[----:B------:R-:W-:Y:S04]  /*4ef0*/  STL [R1+0xa34], R4 ;  /* 0x000a340401007387 */ /* 0x000fe80000100800 */
[----:B------:R-:W-:Y:S04]  /*4f00*/  STL [R1+0xa38], R3 ;  /* 0x000a380301007387 */ /* 0x000fe80000100800 */
[----:B------:R0:W-:Y:S04]  /*4f10*/  STL [R1+0xa3c], R2 ;  /* 0x000a3c0201007387 */ /* 0x0001e80000100800 */
[----:B------:R3:W-:Y:S04]  /*4f20*/  STL [R1+0x970], R29 ;  /* 0x0009701d01007387 */ /* 0x0007e80000100800 */
[----:B------:R-:W-:Y:S04]  /*4f30*/  STL [R1+0x470], RZ ;  /* 0x000470ff01007387 */ /* 0x000fe80000100800 */
        /* <DEDUP_REMOVED lines=252> */
[----:B-1----:R-:W1:Y:S04]  /*5f00*/  S2R R21, SR_TID.X ;  /* 0x0000000000157919 */ /* 0x002e680000002100 */
[----:B------:R-:W-:Y:S04]  /*5f10*/  STL [R1+0x2e4], RZ ;  /* 0x0002e4ff01007387 */ /* 0x000fe80000100800 */
[----:B------:R-:W-:Y:S04]  /*5f20*/  STL [R1+0x2e8], RZ ;  /* 0x0002e8ff01007387 */ /* 0x000fe80000100800 */
[----:B------:R-:W-:Y:S04]  /*5f30*/  STL [R1+0x2ec], RZ ;  /* 0x0002ecff01007387 */ /* 0x000fe80000100800 */
[----:B--2---:R-:W2:Y:S04]  /*5f40*/  LDL.LU R23, [R1+0x4bc] ;  /* 0x0004bc0001177983 */ /* 0x004ea80000300800 */
[----:B------:R-:W4:Y:S04]  /*5f50*/  LDL.LU R19, [R1+0x4c4] ;  /* 0x0004c40001137983 */ /* 0x000f280000300800 */
[----:B------:R-:W3:Y:S04]  /*5f60*/  LDL.LU R18, [R1+0x4c0] ;  /* 0x0004c00001127983 */ /* 0x000ee80000300800 */
[----:B------:R-:W4:Y:S04]  /*5f70*/  LDL.LU R17, [R1+0x4b8] ;  /* 0x0004b80001117983 */ /* 0x000f280000300800 */
[----:B------:R-:W4:Y:S04]  /*5f80*/  LDL.LU R16, [R1+0x4b4] ;  /* 0x0004b40001107983 */ /* 0x000f280000300800 */
[----:B------:R-:W4:Y:S04]  /*5f90*/  LDL.LU R15, [R1+0x4b0] ;  /* 0x0004b000010f7983 */ /* 0x000f280000300800 */
[----:B------:R-:W4:Y:S04]  /*5fa0*/  LDL.LU R14, [R1+0x4ac] ;  /* 0x0004ac00010e7983 */ /* 0x000f280000300800 */
[----:B------:R-:W4:Y:S01]  /*5fb0*/  LDL.LU R13, [R1+0x4a8] ;  /* 0x0004a800010d7983 */ /* 0x000f220000300800 */
[----:B-1----:R-:W-:Y:S01]  /*5fc0*/  LOP3.LUT R10, R21, 0x1f, RZ, 0xc0, !PT ;  /* 0x0000001f150a7812 */ /* 0x002fe200078ec0ff */
[----:B------:R-:W-:-:S02]  /*5fd0*/  IMAD.SHL.U32 R22, R11, 0x2, RZ ;  /* 0x000000020b167824 */ /* 0x000fc400078e00ff */
[----:B------:R-:W4:Y:S04]  /*5fe0*/  LDL.LU R12, [R1+0x4a4] ;  /* 0x0004a400010c7983 */ /* 0x000f280000300800 */
[----:B------:R-:W4:Y:S01]  /*5ff0*/  LDL.LU R11, [R1+0x4a0] ;  /* 0x0004a000010b7983 */ /* 0x000f220000300800 */
[----:B------:R-:W-:-:S03]  /*6000*/  IMAD R28, R10, c[0x0][0x18c], RZ ;  /* 0x000063000a1c7a24 */ /* 0x000fc600078e02ff */
[----:B------:R-:W4:Y:S04]  /*6010*/  LDL.LU R10, [R1+0x498] ;  /* 0x00049800010a7983 */ /* 0x000f280000300800 */
[----:B------:R-:W1:Y:S01]  /*6020*/  S2R R20, SR_TID.X ;  /* 0x0000000000147919 */ /* 0x000e620000002100 */
[C---:B0-----:R-:W-:Y:S02]  /*6030*/  LOP3.LUT R2, R22.reuse, 0x10, RZ, 0x3c, !PT ;  /* 0x0000001016027812 */ /* 0x041fe400078e3cff */
[C---:B------:R-:W-:Y:S02]  /*6040*/  LOP3.LUT R0, R22.reuse, 0x20, RZ, 0x3c, !PT ;  /* 0x0000002016007812 */ /* 0x040fe400078e3cff */
[C---:B------:R-:W-:Y:S02]  /*6050*/  LOP3.LUT R3, R22.reuse, 0x30, RZ, 0x3c, !PT ;  /* 0x0000003016037812 */ /* 0x040fe400078e3cff */
[----:B------:R-:W-:-:S02]  /*6060*/  LOP3.LUT R2, R22, 0x50, RZ, 0x3c, !PT ;  /* 0x0000005016027812 */ /* 0x000fc400078e3cff */
[C---:B------:R-:W-:Y:S02]  /*6070*/  LOP3.LUT R0, R22.reuse, 0x40, RZ, 0x3c, !PT ;  /* 0x0000004016007812 */ /* 0x040fe400078e3cff */
[C---:B------:R-:W-:Y:S02]  /*6080*/  LOP3.LUT R3, R22.reuse, 0x60, RZ, 0x3c, !PT ;  /* 0x0000006016037812 */ /* 0x040fe400078e3cff */
[----:B------:R-:W-:Y:S01]  /*6090*/  LOP3.LUT R2, R22, 0x70, RZ, 0x3c, !PT ;  /* 0x0000007016027812 */ /* 0x000fe200078e3cff */
[C---:B------:R-:W-:Y:S01]  /*60a0*/  IMAD.SHL.U32 R22, R21.reuse, 0x2, RZ ;  /* 0x0000000215167824 */ /* 0x040fe200078e00ff */
[----:B------:R-:W-:Y:S02]  /*60b0*/  SHF.R.S32.HI R0, RZ, 0x1f, R28 ;  /* 0x0000001fff007819 */ /* 0x000fe4000001141c */
[----:B-1----:R-:W-:Y:S01]  /*60c0*/  LOP3.LUT R20, R20, 0x7, RZ, 0xc0, !PT ;  /* 0x0000000714147812 */ /* 0x002fe200078ec0ff */
[----:B------:R-:W-:-:S04]  /*60d0*/  IMAD.SHL.U32 R21, R21, 0x80, RZ ;  /* 0x0000008015157824 */ /* 0x000fc800078e00ff */
[----:B------:R-:W-:Y:S01]  /*60e0*/  IMAD R20, R20, 0x110, RZ ;  /* 0x0000011014147824 */ /* 0x000fe200078e02ff */
[----:B------:R-:W-:-:S04]  /*60f0*/  SHF.L.U64.HI R0, R28, 0x1, R0 ;  /* 0x000000011c007819 */ /* 0x000fc80000010200 */
[----:B------:R-:W-:-:S04]  /*6100*/  LOP3.LUT R20, R20, 0x10, R22, 0x78, !PT ;  /* 0x0000001014147812 */ /* 0x000fc800078e7816 */
[----:B------:R-:W-:Y:S01]  /*6110*/  LOP3.LUT R20, R20, 0x800, R21, 0xf8, !PT ;  /* 0x0000080014147812 */ /* 0x000fe200078ef815 */
[----:B------:R-:W-:-:S03]  /*6120*/  IMAD.SHL.U32 R28, R28, 0x2, RZ ;  /* 0x000000021c1c7824 */ /* 0x000fc600078e00ff */
[----:B------:R-:W-:Y:S02]  /*6130*/  LOP3.LUT R3, R20, 0x40, RZ, 0x3c, !PT ;  /* 0x0000004014037812 */ /* 0x000fe400078e3cff */
[----:B--2---:R-:W-:-:S05]  /*6140*/  SHF.R.S32.HI R2, RZ, 0x5, R23 ;  /* 0x00000005ff027819 */ /* 0x004fca0000011417 */
[----:B------:R0:W-:Y:S04]  /*6150*/  STL [R1+0x554], R2 ;  /* 0x0005540201007387 */ /* 0x0001e80000100800 */
[----:B------:R1:W-:Y:S01]  /*6160*/  STL [R1+0x974], R0 ;  /* 0x0009740001007387 */ /* 0x0003e20000100800 */
[----:B---3--:R-:W-:Y:S02]  /*6170*/  IMAD R29, R18, c[0x0][0x184], RZ ;  /* 0x00006100121d7a24 */ /* 0x008fe400078e02ff */
[----:B----4-:R-:W-:Y:S01]  /*6180*/  IMAD R7, R17, c[0x0][0x190], RZ ;  /* 0x0000640011077a24 */ /* 0x010fe200078e02ff */
[----:B------:R-:W-:Y:S01]  /*6190*/  STL [R1+0x978], R28 ;  /* 0x0009781c01007387 */ /* 0x000fe20000100800 */
[C---:B0-----:R-:W-:Y:S02]  /*61a0*/  LOP3.LUT R2, R20.reuse, 0x60, RZ, 0x3c, !PT ;  /* 0x0000006014027812 */ /* 0x041fe400078e3cff */
[----:B-1----:R-:W-:Y:S01]  /*61b0*/  LOP3.LUT R0, R20, 0x20, RZ, 0x3c, !PT ;  /* 0x0000002014007812 */ /* 0x002fe200078e3cff */
[----:B------:R-:W-:-:S02]  /*61c0*/  IMAD R0, R19, c[0x0][0x184], RZ ;  /* 0x0000610013007a24 */ /* 0x000fc400078e02ff */
[----:B------:R-:W-:Y:S02]  /*61d0*/  IMAD R2, R16, c[0x0][0x190], RZ ;  /* 0x0000640010027a24 */ /* 0x000fe400078e02ff */
[----:B------:R-:W-:Y:S01]  /*61e0*/  IMAD R3, R15, c[0x0][0x190], RZ ;  /* 0x000064000f037a24 */ /* 0x000fe200078e02ff */
[----:B------:R0:W-:Y:S04]  /*61f0*/  STL [R1+0x97c], R0 ;  /* 0x00097c0001007387 */ /* 0x0001e80000100800 */
[----:B------:R-:W-:Y:S04]  /*6200*/  STL [R1+0x980], R29 ;  /* 0x0009801d01007387 */ /* 0x000fe80000100800 */
[----:B------:R-:W-:Y:S01]  /*6210*/  STL [R1+0xa40], R7 ;  /* 0x000a400701007387 */ /* 0x000fe20000100800 */
[----:B0-----:R-:W-:-:S03]  /*6220*/  IMAD R0, R14, c[0x0][0x190], RZ ;  /* 0x000064000e007a24 */ /* 0x001fc600078e02ff */
[----:B------:R0:W-:Y:S04]  /*6230*/  STL [R1+0xc], R2 ;  /* 0x00000c0201007387 */ /* 0x0001e80000100800 */
[----:B------:R1:W-:Y:S01]  /*6240*/  STL [R1+0x2c], R3 ;  /* 0x00002c0301007387 */ /* 0x0003e20000100800 */
[----:B0-----:R-:W-:-:S03]  /*6250*/  IMAD R2, R13, c[0x0][0x190], RZ ;  /* 0x000064000d027a24 */ /* 0x001fc600078e02ff */
[----:B------:R0:W-:Y:S01]  /*6260*/  STL [R1+0x30], R0 ;  /* 0x0000300001007387 */ /* 0x0001e20000100800 */
[----:B-1----:R-:W-:-:S03]  /*6270*/  IMAD R3, R12, c[0x0][0x190], RZ ;  /* 0x000064000c037a24 */ /* 0x002fc600078e02ff */
[----:B0-----:R-:W2:Y:S04]  /*6280*/  LDL.LU R0, [R1+0x494] ;  /* 0x0004940001007983 */ /* 0x001ea80000300800 */
[----:B------:R0:W-:Y:S04]  /*6290*/  STL [R1+0x34], R2 ;  /* 0x0000340201007387 */ /* 0x0001e80000100800 */
[----:B------:R1:W-:Y:S04]  /*62a0*/  STL [R1+0x58], R3 ;  /* 0x0000580301007387 */ /* 0x0003e80000100800 */
[----:B------:R-:W3:Y:S01]  /*62b0*/  LDL.LU R28, [R1+0x490] ;  /* 0x00049000011c7983 */ /* 0x000ee20000300800 */
[----:B0-----:R-:W-:-:S02]  /*62c0*/  IMAD R2, R11, c[0x0][0x190], RZ ;  /* 0x000064000b027a24 */ /* 0x001fc400078e02ff */
[----:B-1----:R-:W-:-:S03]  /*62d0*/  IMAD R3, R10, c[0x0][0x190], RZ ;  /* 0x000064000a037a24 */ /* 0x002fc600078e02ff */
[----:B------:R0:W-:Y:S04]  /*62e0*/  STL [R1+0x4a0], R2 ;  /* 0x0004a00201007387 */ /* 0x0001e80000100800 */
[----:B------:R-:W4:Y:S04]  /*62f0*/  LDL.LU R7, [R1+0x48c] ;  /* 0x00048c0001077983 */ /* 0x000f280000300800 */
[----:B0-----:R-:W4:Y:S04]  /*6300*/  LDL.LU R2, [R1+0x488] ;  /* 0x0004880001027983 */ /* 0x001f280000300800 */
[----:B------:R0:W-:Y:S04]  /*6310*/  STL [R1+0x498], R3 ;  /* 0x0004980301007387 */ /* 0x0001e80000100800 */
[----:B0-----:R-:W4:Y:S04]  /*6320*/  LDL.LU R3, [R1+0x484] ;  /* 0x0004840001037983 */ /* 0x001f280000300800 */
[----:B------:R-:W4:Y:S04]  /*6330*/  LDL.LU R4, [R1+0x44c] ;  /* 0x00044c0001047983 */ /* 0x000f280000300800 */
        /* <DEDUP_REMOVED lines=22> */
[----:B------:R-:W4:Y:S01]  /*64a0*/  LDL.LU R29, [R1+0x8] ;  /* 0x00000800011d7983 */ /* 0x000f220000300800 */
[----:B--2---:R-:W-:-:S05]  /*64b0*/  IMAD R0, R0, c[0x0][0x190], RZ ;  /* 0x0000640000007a24 */ /* 0x004fca00078e02ff */
[----:B------:R0:W-:Y:S01]  /*64c0*/  STL [R1+0x494], R0 ;  /* 0x0004940001007387 */ /* 0x0001e20000100800 */
[----:B---3--:R-:W-:-:S03]  /*64d0*/  IMAD R28, R28, c[0x0][0x190], RZ ;  /* 0x000064001c1c7a24 */ /* 0x008fc600078e02ff */
[----:B0-----:R-:W2:Y:S04]  /*64e0*/  LDL.LU R0, [R1+0x4] ;  /* 0x0000040001007983 */ /* 0x001ea80000300800 */
[----:B------:R0:W-:Y:S01]  /*64f0*/  STL [R1+0x490], R28 ;  /* 0x0004901c01007387 */ /* 0x0001e20000100800 */
[----:B----4-:R-:W-:Y:S02]  /*6500*/  IMAD R7, R7, c[0x0][0x190], RZ ;  /* 0x0000640007077a24 */ /* 0x010fe400078e02ff */
[----:B------:R-:W-:Y:S01]  /*6510*/  IMAD R2, R2, c[0x0][0x190], RZ ;  /* 0x0000640002027a24 */ /* 0x000fe200078e02ff */
[----:B0-----:R-:W3:Y:S04]  /*6520*/  LDL.LU R28, [R1] ;  /* 0x00000000011c7983 */ /* 0x001ee80000300800 */
[----:B------:R0:W-:Y:S01]  /*6530*/  STL [R1+0x48c], R7 ;  /* 0x00048c0701007387 */ /* 0x0001e20000100800 */
[----:B------:R-:W-:-:S03]  /*6540*/  IMAD R3, R3, c[0x0][0x190], RZ ;  /* 0x0000640003037a24 */ /* 0x000fc600078e02ff */
[----:B0-----:R-:W4:Y:S01]  /*6550*/  LDL.LU R7, [R1+0xa40] ;  /* 0x000a400001077983 */ /* 0x001f220000300800 */
[----:B------:R-:W-:-:S03]  /*6560*/  IMAD R4, R4, c[0x0][0x190], RZ ;  /* 0x0000640004047a24 */ /* 0x000fc600078e02ff */
[----:B------:R0:W-:Y:S01]  /*6570*/  STL [R1+0x488], R2 ;  /* 0x0004880201007387 */ /* 0x0001e20000100800 */
[----:B------:R-:W-:Y:S02]  /*6580*/  IMAD R5, R5, c[0x0][0x190], RZ ;  /* 0x0000640005057a24 */ /* 0x000fe400078e02ff */
[----:B------:R-:W-:Y:S01]  /*6590*/  IMAD R6, R6, c[0x0][0x190], RZ ;  /* 0x0000640006067a24 */ /* 0x000fe200078e02ff */
[----:B0-----:R-:W2:Y:S01]  /*65a0*/  LDL.LU R2, [R1+0xa3c] ;  /* 0x000a3c0001027983 */ /* 0x001ea20000300800 */
[----:B------:R-:W-:-:S03]  /*65b0*/  IMAD R8, R8, c[0x0][0x190], RZ ;  /* 0x0000640008087a24 */ /* 0x000fc600078e02ff */
[----:B------:R0:W-:Y:S01]  /*65c0*/  STL [R1+0x484], R3 ;  /* 0x0004840301007387 */ /* 0x0001e20000100800 */
[----:B------:R-:W-:-:S03]  /*65d0*/  IMAD R9, R9, c[0x0][0x190], RZ ;  /* 0x0000640009097a24 */ /* 0x000fc600078e02ff */
[----:B0-----:R-:W2:Y:S04]  /*65e0*/  LDL.LU R3, [R1+0xa38] ;  /* 0x000a380001037983 */ /* 0x001ea80000300800 */
[----:B------:R0:W-:Y:S01]  /*65f0*/  STL [R1+0x44c], R4 ;  /* 0x00044c0401007387 */ /* 0x0001e20000100800 */
[----:B------:R-:W-:Y:S02]  /*6600*/  IMAD R27, R27, c[0x0][0x190], RZ ;  /* 0x000064001b1b7a24 */ /* 0x000fe400078e02ff */
[----:B------:R-:W-:Y:S01]  /*6610*/  IMAD R26, R26, c[0x0][0x190], RZ ;  /* 0x000064001a1a7a24 */ /* 0x000fe200078e02ff */
[----:B0-----:R-:W2:Y:S04]  /*6620*/  LDL.LU R4, [R1+0xa34] ;  /* 0x000a340001047983 */ /* 0x001ea80000300800 */
[----:B------:R0:W-:Y:S01]  /*6630*/  STL [R1+0x448], R5 ;  /* 0x0004480501007387 */ /* 0x0001e20000100800 */
[----:B------:R-:W-:-:S03]  /*6640*/  IMAD R25, R25, c[0x0][0x190], RZ ;  /* 0x0000640019197a24 */ /* 0x000fc600078e02ff */
[----:B0-----:R-:W4:Y:S04]  /*6650*/  LDL.LU R5, [R1+0xa30] ;  /* 0x000a300001057983 */ /* 0x001f280000300800 */
        /* <DEDUP_REMOVED lines=57> */
[----:B------:R-:W-:-:S02]  /*69f0*/  IMAD R29, R29, c[0x0][0x190], RZ ;  /* 0x000064001d1d7a24 */ /* 0x000fc400078e02ff */
[----:B--2---:R-:W-:Y:S02]  /*6a00*/  IMAD R0, R0, c[0x0][0x190], RZ ;  /* 0x0000640000007a24 */ /* 0x004fe400078e02ff */
[----:B---3--:R-:W-:Y:S01]  /*6a10*/  IMAD R28, R28, c[0x0][0x190], RZ ;  /* 0x000064001c1c7a24 */ /* 0x008fe200078e02ff */
[----:B------:R0:W-:Y:S04]  /*6a20*/  STL [R1+0x99c], R29 ;  /* 0x00099c1d01007387 */ /* 0x0001e80000100800 */
[----:B------:R1:W-:Y:S04]  /*6a30*/  STL [R1+0x998], R0 ;  /* 0x0009980001007387 */ /* 0x0003e80000100800 */
[----:B0-----:R-:W2:Y:S04]  /*6a40*/  LDL.LU R29, [R1+0x490] ;  /* 0x00049000011d7983 */ /* 0x001ea80000300800 */
[----:B-1----:R-:W3:Y:S04]  /*6a50*/  LDL.LU R0, [R1+0x48c] ;  /* 0x00048c0001007983 */ /* 0x002ee80000300800 */
[----:B------:R0:W-:Y:S04]  /*6a60*/  STL [R1+0x994], R28 ;  /* 0x0009941c01007387 */ /* 0x0001e80000100800 */
[----:B0-----:R-:W2:Y:S01]  /*6a70*/  LDL.LU R28, [R1+0x494] ;  /* 0x00049400011c7983 */ /* 0x001ea20000300800 */
[----:B----4-:R-:W-:-:S02]  /*6a80*/  IMAD R18, R18, c[0x0][0x190], RZ ;  /* 0x0000640012127a24 */ /* 0x010fc400078e02ff */
[----:B------:R-:W-:Y:S02]  /*6a90*/  IMAD R17, R17, c[0x0][0x190], RZ ;  /* 0x0000640011117a24 */ /* 0x000fe400078e02ff */
[----:B------:R-:W-:Y:S02]  /*6aa0*/  IMAD R16, R16, c[0x0][0x190], RZ ;  /* 0x0000640010107a24 */ /* 0x000fe400078e02ff */
[----:B------:R-:W-:Y:S02]  /*6ab0*/  IMAD R15, R15, c[0x0][0x190], RZ ;  /* 0x000064000f0f7a24 */ /* 0x000fe400078e02ff */
[----:B------:R-:W-:Y:S02]  /*6ac0*/  IMAD R14, R14, c[0x0][0x190], RZ ;  /* 0x000064000e0e7a24 */ /* 0x000fe400078e02ff */
[----:B------:R-:W-:Y:S02]  /*6ad0*/  IMAD R13, R13, c[0x0][0x190], RZ ;  /* 0x000064000d0d7a24 */ /* 0x000fe400078e02ff */
[----:B------:R-:W-:-:S02]  /*6ae0*/  IMAD R12, R12, c[0x0][0x190], RZ ;  /* 0x000064000c0c7a24 */ /* 0x000fc400078e02ff */
[----:B------:R-:W-:Y:S02]  /*6af0*/  IMAD R11, R11, c[0x0][0x190], RZ ;  /* 0x000064000b0b7a24 */ /* 0x000fe400078e02ff */
[----:B------:R-:W-:-:S05]  /*6b00*/  IMAD R10, R10, c[0x0][0x190], RZ ;  /* 0x000064000a0a7a24 */ /* 0x000fca00078e02ff */
        /* <DEDUP_REMOVED lines=15> */
[----:B0-----:R-:W3:Y:S04]  /*6c00*/  LDL.LU R17, [R1+0x2c] ;  /* 0x00002c0001117983 */ /* 0x001ee80000300800 */
[----:B------:R0:W-:Y:S04]  /*6c10*/  STL [R1+0x9b0], R18 ;  /* 0x0009b01201007387 */ /* 0x0001e80000100800 */
[----:B0-----:R-:W4:Y:S01]  /*6c20*/  LDL.LU R18, [R1+0xc] ;  /* 0x00000c0001127983 */ /* 0x001f220000300800 */
[----:B------:R-:W-:-:S02]  /*6c30*/  IMAD R19, R19, c[0x0][0x190], RZ ;  /* 0x0000640013137a24 */ /* 0x000fc400078e02ff */
[----:B------:R-:W-:Y:S02]  /*6c40*/  IMAD R20, R20, c[0x0][0x190], RZ ;  /* 0x0000640014147a24 */ /* 0x000fe400078e02ff */
[----:B------:R-:W-:Y:S02]  /*6c50*/  IMAD R21, R21, c[0x0][0x190], RZ ;  /* 0x0000640015157a24 */ /* 0x000fe400078e02ff */
[----:B------:R-:W-:Y:S01]  /*6c60*/  IMAD R22, R22, c[0x0][0x190], RZ ;  /* 0x0000640016167a24 */ /* 0x000fe200078e02ff */
[----:B------:R-:W-:Y:S01]  /*6c70*/  STL [R1+0x9b4], R19 ;  /* 0x0009b41301007387 */ /* 0x000fe20000100800 */
[----:B------:R-:W-:Y:S02]  /*6c80*/  IMAD R23, R23, c[0x0][0x190], RZ ;  /* 0x0000640017177a24 */ /* 0x000fe400078e02ff */
[----:B------:R-:W-:Y:S01]  /*6c90*/  IMAD R24, R24, c[0x0][0x190], RZ ;  /* 0x0000640018187a24 */ /* 0x000fe200078e02ff */
[----:B------:R-:W-:Y:S01]  /*6ca0*/  STL [R1+0x9b8], R20 ;  /* 0x0009b81401007387 */ /* 0x000fe20000100800 */
[----:B------:R-:W-:-:S02]  /*6cb0*/  IMAD R25, R25, c[0x0][0x190], RZ ;  /* 0x0000640019197a24 */ /* 0x000fc400078e02ff */
[----:B------:R-:W-:Y:S01]  /*6cc0*/  IMAD R26, R26, c[0x0][0x190], RZ ;  /* 0x000064001a1a7a24 */ /* 0x000fe200078e02ff */
[----:B------:R-:W-:Y:S01]  /*6cd0*/  STL [R1+0x9bc], R21 ;  /* 0x0009bc1501007387 */ /* 0x000fe20000100800 */
[----:B------:R-:W-:Y:S02]  /*6ce0*/  IMAD R27, R27, c[0x0][0x190], RZ ;  /* 0x000064001b1b7a24 */ /* 0x000fe400078e02ff */
[----:B------:R-:W-:Y:S01]  /*6cf0*/  IMAD R9, R9, c[0x0][0x190], RZ ;  /* 0x0000640009097a24 */ /* 0x000fe200078e02ff */
[----:B------:R-:W-:Y:S04]  /*6d00*/  STL [R1+0x9c0], R22 ;  /* 0x0009c01601007387 */ /* 0x000fe80000100800 */
[----:B------:R-:W-:Y:S04]  /*6d10*/  STL [R1+0x9c4], R23 ;  /* 0x0009c41701007387 */ /* 0x000fe80000100800 */
[----:B------:R-:W-:Y:S04]  /*6d20*/  STL [R1+0x9c8], R24 ;  /* 0x0009c81801007387 */ /* 0x000fe80000100800 */
[----:B------:R-:W-:Y:S04]  /*6d30*/  STL [R1+0x9cc], R25 ;  /* 0x0009cc1901007387 */ /* 0x000fe80000100800 */
[----:B------:R-:W-:Y:S04]  /*6d40*/  STL [R1+0x9d0], R26 ;  /* 0x0009d01a01007387 */ /* 0x000fe80000100800 */
[----:B------:R-:W-:Y:S04]  /*6d50*/  STL [R1+0x9d4], R27 ;  /* 0x0009d41b01007387 */ /* 0x000fe80000100800 */
[----:B------:R0:W-:Y:S04]  /*6d60*/  STL [R1+0x9d8], R9 ;  /* 0x0009d80901007387 */ /* 0x0001e80000100800 */
[----:B0-----:R-:W4:Y:S04]  /*6d70*/  LDL.LU R9, [R1+0x44c] ;  /* 0x00044c0001097983 */ /* 0x001f280000300800 */
[----:B------:R-:W4:Y:S01]  /*6d80*/  LDL.LU R27, [R1+0x448] ;  /* 0x00044800011b7983 */ /* 0x000f220000300800 */
[----:B------:R-:W-:-:S05]  /*6d90*/  LEA R19, P6, R7, c[0x0][0x168], 0x1 ;  /* 0x00005a0007137a11 */ /* 0x000fca00078c08ff */
[----:B------:R2:W-:Y:S02]  /*6da0*/  STL [R1+0x908], R19 ;  /* 0x0009081301007387 */ /* 0x0005e40000100800 */
[----:B--2---:R-:W-:Y:S02]  /*6db0*/  LEA R19, P2, R16, c[0x0][0x168], 0x1 ;  /* 0x00005a0010137a11 */ /* 0x004fe400078408ff */
[----:B---3--:R-:W-:Y:S02]  /*6dc0*/  LEA R20, P3, R17, c[0x0][0x168], 0x1 ;  /* 0x00005a0011147a11 */ /* 0x008fe400078608ff */
[----:B----4-:R-:W-:-:S05]  /*6dd0*/  LEA R21, P5, R18, c[0x0][0x168], 0x1 ;  /* 0x00005a0012157a11 */ /* 0x010fca00078a08ff */
[----:B------:R0:W-:Y:S04]  /*6de0*/  STL [R1+0x7b8], R21 ;  /* 0x0007b81501007387 */ /* 0x0001e80000100800 */
[----:B------:R-:W2:Y:S01]  /*6df0*/  LDL.LU R26, [R1+0x444] ;  /* 0x00044400011a7983 */ /* 0x000ea20000300800 */
[----:B0-----:R-:W-:-:S03]  /*6e00*/  LEA R21, P1, R15, c[0x0][0x168], 0x1 ;  /* 0x00005a000f157a11 */ /* 0x001fc600078208ff */
[----:B------:R0:W-:Y:S04]  /*6e10*/  STL [R1+0x7bc], R20 ;  /* 0x0007bc1401007387 */ /* 0x0001e80000100800 */
[----:B------:R1:W-:Y:S04]  /*6e20*/  STL [R1+0x90c], R19 ;  /* 0x00090c1301007387 */ /* 0x0003e80000100800 */
[----:B------:R-:W-:Y:S04]  /*6e30*/  STL [R1+0x7c0], R21 ;  /* 0x0007c01501007387 */ /* 0x000fe80000100800 */
[----:B------:R-:W3:Y:S01]  /*6e40*/  LDL.LU R25, [R1+0x6c] ;  /* 0x00006c0001197983 */ /* 0x000ee20000300800 */
[----:B0-----:R-:W-:-:S02]  /*6e50*/  LEA R20, P0, R14, c[0x0][0x168], 0x1 ;  /* 0x00005a000e147a11 */ /* 0x001fc400078008ff */
[----:B-1----:R-:W-:-:S03]  /*6e60*/  LEA R19, P4, R13, c[0x0][0x168], 0x1 ;  /* 0x00005a000d137a11 */ /* 0x002fc600078808ff */
[----:B------:R0:W-:Y:S04]  /*6e70*/  STL [R1+0x7c4], R20 ;  /* 0x0007c41401007387 */ /* 0x0001e80000100800 */
[----:B------:R1:W-:Y:S01]  /*6e80*/  STL [R1+0x880], R19 ;  /* 0x0008801301007387 */ /* 0x0003e20000100800 */
[----:B0-----:R-:W-:-:S05]  /*6e90*/  LEA.HI.X.SX32 R20, R7, c[0x0][0x16c], 0x1, P6 ;  /* 0x00005b0007147a11 */ /* 0x001fca00030f0eff */
[----:B------:R-:W-:Y:S04]  /*6ea0*/  STL [R1+0x878], R20 ;  /* 0x0008781401007387 */ /* 0x000fe80000100800 */
[----:B------:R-:W4:Y:S01]  /*6eb0*/  LDL.LU R24, [R1+0x68] ;  /* 0x0000680001187983 */ /* 0x000f220000300800 */
[----:B-1----:R-:W-:Y:S02]  /*6ec0*/  LEA R19, P6, R11, c[0x0][0x168], 0x1 ;  /* 0x00005a000b137a11 */ /* 0x002fe400078c08ff */
[----:B------:R-:W-:Y:S02]  /*6ed0*/  LEA.HI.X.SX32 R7, R18, c[0x0][0x16c], 0x1, P5 ;  /* 0x00005b0012077a11 */ /* 0x000fe400028f0eff */
[----:B------:R-:W-:Y:S01]  /*6ee0*/  LEA R18, P5, R28, c[0x0][0x168], 0x1 ;  /* 0x00005a001c127a11 */ /* 0x000fe200078a08ff */
[----:B------:R-:W-:Y:S04]  /*6ef0*/  STL [R1+0x7cc], R19 ;  /* 0x0007cc1301007387 */ /* 0x000fe80000100800 */
[----:B------:R0:W-:Y:S04]  /*6f00*/  STL [R1+0x748], R7 ;  /* 0x0007480701007387 */ /* 0x0001e80000100800 */
[----:B------:R-:W-:Y:S04]  /*6f10*/  STL [R1+0x884], R18 ;  /* 0x0008841201007387 */ /* 0x000fe80000100800 */
[----:B------:R-:W4:Y:S01]  /*6f20*/  LDL.LU R23, [R1+0x64] ;  /* 0x0000640001177983 */ /* 0x000f220000300800 */
[----:B------:R-:W-:-:S02]  /*6f30*/  LEA.HI.X.SX32 R17, R17, c[0x0][0x16c], 0x1, P3 ;  /* 0x00005b0011117a11 */ /* 0x000fc400018f0eff */
[----:B0-----:R-:W-:-:S03]  /*6f40*/  LEA R7, P3, R29, c[0x0][0x168], 0x1 ;  /* 0x00005a001d077a11 */ /* 0x001fc600078608ff */
[----:B------:R0:W-:Y:S04]  /*6f50*/  STL [R1+0x74c], R17 ;  /* 0x00074c1101007387 */ /* 0x0001e80000100800 */
[----:B------:R1:W-:Y:S01]  /*6f60*/  STL [R1+0x910], R7 ;  /* 0x0009100701007387 */ /* 0x0003e20000100800 */
[----:B0-----:R-:W-:-:S05]  /*6f70*/  LEA.HI.X.SX32 R17, R16, c[0x0][0x16c], 0x1, P2 ;  /* 0x00005b0010117a11 */ /* 0x001fca00010f0eff */
[----:B------:R-:W-:Y:S04]  /*6f80*/  STL [R1+0x87c], R17 ;  /* 0x00087c1101007387 */ /* 0x000fe80000100800 */
[----:B------:R-:W4:Y:S01]  /*6f90*/  LDL.LU R22, [R1+0x60] ;  /* 0x0000600001167983 */ /* 0x000f220000300800 */
[----:B------:R-:W-:Y:S02]  /*6fa0*/  LEA R16, P2, R0, c[0x0][0x168], 0x1 ;  /* 0x00005a0000107a11 */ /* 0x000fe400078408ff */
[----:B-1----:R-:W-:Y:S02]  /*6fb0*/  LEA.HI.X.SX32 R7, R15, c[0x0][0x16c], 0x1, P1 ;  /* 0x00005b000f077a11 */ /* 0x002fe400008f0eff */
[----:B------:R-:W-:Y:S01]  /*6fc0*/  LEA R15, P1, R10, c[0x0][0x168], 0x1 ;  /* 0x00005a000a0f7a11 */ /* 0x000fe200078208ff */
[----:B------:R-:W-:Y:S01]  /*6fd0*/  STL [R1+0x7d4], R16 ;  /* 0x0007d41001007387 */ /* 0x000fe20000100800 */
[----:B------:R-:W-:-:S03]  /*6fe0*/  LEA.HI.X.SX32 R14, R14, c[0x0][0x16c], 0x1, P0 ;  /* 0x00005b000e0e7a11 */ /* 0x000fc600000f0eff */
[----:B------:R0:W-:Y:S04]  /*6ff0*/  STL [R1+0x750], R7 ;  /* 0x0007500701007387 */ /* 0x0001e80000100800 */
[----:B------:R-:W-:Y:S04]  /*7000*/  STL [R1+0x88c], R15 ;  /* 0x00088c0f01007387 */ /* 0x000fe80000100800 */
[----:B------:R-:W4:Y:S01]  /*7010*/  LDL.LU R21, [R1+0x5c] ;  /* 0x00005c0001157983 */ /* 0x000f220000300800 */
[----:B0-----:R-:W-:-:S03]  /*7020*/  LEA R7, P0, R12, c[0x0][0x168], 0x1 ;  /* 0x00005a000c077a11 */ /* 0x001fc600078008ff */
[----:B------:R-:W-:Y:S01]  /*7030*/  STL [R1+0x754], R14 ;  /* 0x0007540e01007387 */ /* 0x000fe20000100800 */
[----:B------:R-:W-:-:S03]  /*7040*/  LEA.HI.X.SX32 R13, R13, c[0x0][0x16c], 0x1, P4 ;  /* 0x00005b000d0d7a11 */ /* 0x000fc600020f0eff */
[----:B------:R0:W-:Y:S04]  /*7050*/  STL [R1+0x890], R7 ;  /* 0x0008900701007387 */ /* 0x0001e80000100800 */
[----:B------:R-:W4:Y:S04]  /*7060*/  LDL.LU R20, [R1+0x54] ;  /* 0x0000540001147983 */ /* 0x000f280000300800 */
[----:B------:R-:W-:Y:S01]  /*7070*/  STL [R1+0x7c8], R13 ;  /* 0x0007c80d01007387 */ /* 0x000fe20000100800 */
[----:B0-----:R-:W-:-:S03]  /*7080*/  LEA R7, P4, R9, c[0x0][0x168], 0x1 ;  /* 0x00005a0009077a11 */ /* 0x001fc600078808ff */
[----:B------:R-:W4:Y:S01]  /*7090*/  LDL.LU R19, [R1+0x50] ;  /* 0x0000500001137983 */ /* 0x000f220000300800 */
[----:B------:R-:W-:-:S03]  /*70a0*/  LEA.HI.X.SX32 R11, R11, c[0x0][0x16c], 0x1, P6 ;  /* 0x00005b000b0b7a11 */ /* 0x000fc600030f0eff */
[----:B------:R0:W-:Y:S04]  /*70b0*/  STL [R1+0x7e0], R7 ;  /* 0x0007e00701007387 */ /* 0x0001e80000100800 */
[----:B------:R-:W4:Y:S04]  /*70c0*/  LDL.LU R18, [R1+0x4c] ;  /* 0x00004c0001127983 */ /* 0x000f280000300800 */
[----:B------:R1:W-:Y:S01]  /*70d0*/  STL [R1+0x758], R11 ;  /* 0x0007580b01007387 */ /* 0x0003e20000100800 */
[----:B0-----:R-:W-:-:S03]  /*70e0*/  LEA R7, P6, R27, c[0x0][0x168], 0x1 ;  /* 0x00005a001b077a11 */ /* 0x001fc600078c08ff */
[----:B------:R-:W4:Y:S04]  /*70f0*/  LDL.LU R17, [R1+0x48] ;  /* 0x0000480001117983 */ /* 0x000f280000300800 */
[----:B------:R-:W-:Y:S01]  /*7100*/  STL [R1+0x894], R7 ;  /* 0x0008940701007387 */ /* 0x000fe20000100800 */
[----:B-1----:R-:W-:-:S03]  /*7110*/  LEA.HI.X.SX32 R11, R28, c[0x0][0x16c], 0x1, P5 ;  /* 0x00005b001c0b7a11 */ /* 0x002fc600028f0eff */
[----:B------:R-:W4:Y:S04]  /*7120*/  LDL.LU R16, [R1+0x44] ;  /* 0x0000440001107983 */ /* 0x000f280000300800 */
[----:B------:R0:W-:Y:S04]  /*7130*/  STL [R1+0x7d0], R11 ;  /* 0x0007d00b01007387 */ /* 0x0001e80000100800 */
[----:B------:R-:W4:Y:S01]  /*7140*/  LDL.LU R15, [R1+0x40] ;  /* 0x00004000010f7983 */ /* 0x000f220000300800 */
[----:B0-----:R-:W-:Y:S02]  /*7150*/  LEA.HI.X.SX32 R11, R29, c[0x0][0x16c], 0x1, P3 ;  /* 0x00005b001d0b7a11 */ /* 0x001fe400018f0eff */
[----:B------:R-:W-:-:S02]  /*7160*/  LEA.HI.X.SX32 R13, R12, c[0x0][0x16c], 0x1, P0 ;  /* 0x00005b000c0d7a11 */ /* 0x000fc400000f0eff */
[----:B--2---:R-:W-:-:S05]  /*7170*/  LEA R7, P5, R26, c[0x0][0x168], 0x1 ;  /* 0x00005a001a077a11 */ /* 0x004fca00078a08ff */
[----:B------:R3:W-:Y:S04]  /*7180*/  STL [R1+0x914], R7 ;  /* 0x0009140701007387 */ /* 0x0007e80000100800 */
[----:B------:R-:W2:Y:S04]  /*7190*/  LDL.LU R14, [R1+0x3c] ;  /* 0x00003c00010e7983 */ /* 0x000ea80000300800 */
[----:B------:R0:W-:Y:S04]  /*71a0*/  STL [R1+0x888], R11 ;  /* 0x0008880b01007387 */ /* 0x0001e80000100800 */
[----:B------:R-:W2:Y:S01]  /*71b0*/  LDL.LU R29, [R1+0x38] ;  /* 0x00003800011d7983 */ /* 0x000ea20000300800 */
[----:B---3--:R-:W-:-:S02]  /*71c0*/  LEA R7, P3, R25, c[0x0][0x168], 0x1 ;  /* 0x00005a0019077a11 */ /* 0x008fc400078608ff */
[----:B0-----:R-:W-:-:S03]  /*71d0*/  LEA.HI.X.SX32 R11, R0, c[0x0][0x16c], 0x1, P2 ;  /* 0x00005b00000b7a11 */ /* 0x001fc600010f0eff */
[----:B------:R4:W-:Y:S04]  /*71e0*/  STL [R1+0x7e8], R7 ;  /* 0x0007e80701007387 */ /* 0x0009e80000100800 */
[----:B------:R-:W3:Y:S04]  /*71f0*/  LDL.LU R0, [R1+0x28] ;  /* 0x0000280001007983 */ /* 0x000ee80000300800 */
[----:B------:R0:W-:Y:S04]  /*7200*/  STL [R1+0x75c], R11 ;  /* 0x00075c0b01007387 */ /* 0x0001e80000100800 */
[----:B------:R-:W3:Y:S01]  /*7210*/  LDL.LU R28, [R1+0x24] ;  /* 0x00002400011c7983 */ /* 0x000ee20000300800 */
[----:B----4-:R-:W-:-:S02]  /*7220*/  LEA R7, P2, R24, c[0x0][0x168], 0x1 ;  /* 0x00005a0018077a11 */ /* 0x010fc400078408ff */
[----:B0-----:R-:W-:-:S03]  /*7230*/  LEA.HI.X.SX32 R11, R10, c[0x0][0x16c], 0x1, P1 ;  /* 0x00005b000a0b7a11 */ /* 0x001fc600008f0eff */
[----:B------:R0:W-:Y:S04]  /*7240*/  STL [R1+0x7ec], R7 ;  /* 0x0007ec0701007387 */ /* 0x0001e80000100800 */
[----:B------:R-:W4:Y:S04]  /*7250*/  LDL.LU R10, [R1+0x20] ;  /* 0x00002000010a7983 */ /* 0x000f280000300800 */
[----:B------:R1:W-:Y:S01]  /*7260*/  STL [R1+0x7d8], R11 ;  /* 0x0007d80b01007387 */ /* 0x0003e20000100800 */
[----:B0-----:R-:W-:-:S03]  /*7270*/  LEA R7, P1, R23, c[0x0][0x168], 0x1 ;  /* 0x00005a0017077a11 */ /* 0x001fc600078208ff */
[----:B-1----:R-:W3:Y:S04]  /*7280*/  LDL.LU R11, [R1+0x1c] ;  /* 0x00001c00010b7983 */ /* 0x002ee80000300800 */
[----:B------:R0:W-:Y:S04]  /*7290*/  STL [R1+0x918], R7 ;  /* 0x0009180701007387 */ /* 0x0001e80000100800 */
[----:B------:R-:W3:Y:S04]  /*72a0*/  LDL.LU R12, [R1+0x18] ;  /* 0x00001800010c7983 */ /* 0x000ee80000300800 */
[----:B------:R1:W-:Y:S01]  /*72b0*/  STL [R1+0x7dc], R13 ;  /* 0x0007dc0d01007387 */ /* 0x0003e20000100800 */
[----:B0-----:R-:W-:-:S03]  /*72c0*/  LEA R7, P0, R22, c[0x0][0x168], 0x1 ;  /* 0x00005a0016077a11 */ /* 0x001fc600078008ff */
[----:B-1----:R-:W4:Y:S04]  /*72d0*/  LDL.LU R13, [R1+0x14] ;  /* 0x00001400010d7983 */ /* 0x002f280000300800 */
[----:B------:R0:W-:Y:S04]  /*72e0*/  STL [R1+0x7f0], R7 ;  /* 0x0007f00701007387 */ /* 0x0001e80000100800 */
[----:B0-----:R-:W4:Y:S01]  /*72f0*/  LDL.LU R7, [R1+0x10] ;  /* 0x0000100001077983 */ /* 0x001f220000300800 */
[----:B------:R-:W-:Y:S02]  /*7300*/  LEA.HI.X.SX32 R9, R9, c[0x0][0x16c], 0x1, P4 ;  /* 0x00005b0009097a11 */ /* 0x000fe400020f0eff */
[----:B------:R-:W-:-:S03]  /*7310*/  LEA.HI.X.SX32 R27, R27, c[0x0][0x16c], 0x1, P6 ;  /* 0x00005b001b1b7a11 */ /* 0x000fc600030f0eff */
[----:B------:R0:W-:Y:S02]  /*7320*/  STL [R1+0x760], R9 ;  /* 0x0007600901007387 */ /* 0x0001e40000100800 */
[----:B0-----:R-:W-:-:S05]  /*7330*/  LEA R9, P4, R21, c[0x0][0x168], 0x1 ;  /* 0x00005a0015097a11 */ /* 0x001fca00078808ff */
[----:B------:R0:W-:Y:S01]  /*7340*/  STL [R1+0x7f4], R9 ;  /* 0x0007f40901007387 */ /* 0x0001e20000100800 */
[----:B------:R-:W-:-:S03]  /*7350*/  LEA.HI.X.SX32 R26, R26, c[0x0][0x16c], 0x1, P5 ;  /* 0x00005b001a1a7a11 */ /* 0x000fc600028f0eff */
[----:B0-----:R-:W4:Y:S04]  /*7360*/  LDL.LU R9, [R1+0x9d8] ;  /* 0x0009d80001097983 */ /* 0x001f280000300800 */
        /* <DEDUP_REMOVED lines=31> */
[----:B--2---:R-:W-:-:S05]  /*7560*/  LEA R21, P4, R14, c[0x0][0x168], 0x1 ;  /* 0x00005a000e157a11 */ /* 0x004fca00078808ff */
[----:B------:R0:W-:Y:S01]  /*7570*/  STL [R1+0x8b0], R21 ;  /* 0x0008b01501007387 */ /* 0x0001e20000100800 */
[----:B------:R-:W-:-:S03]  /*7580*/  LEA.HI.X.SX32 R19, R19, c[0x0][0x16c], 0x1, P5 ;  /* 0x00005b0013137a11 */ /* 0x000fc600028f0eff */
[----:B0-----:R-:W2:Y:S04]  /*7590*/  LDL.LU R21, [R1+0x9bc] ;  /* 0x0009bc0001157983 */ /* 0x001ea80000300800 */
[----:B------:R0:W-:Y:S02]  /*75a0*/  STL [R1+0x7f8], R20 ;  /* 0x0007f81401007387 */ /* 0x0001e40000100800 */
[----:B0-----:R-:W-:-:S05]  /*75b0*/  LEA R20, P6, R29, c[0x0][0x168], 0x1 ;  /* 0x00005a001d147a11 */ /* 0x001fca00078c08ff */
[----:B------:R0:W-:Y:S01]  /*75c0*/  STL [R1+0x810], R20 ;  /* 0x0008101401007387 */ /* 0x0001e20000100800 */
[----:B------:R-:W-:-:S03]  /*75d0*/  LEA.HI.X.SX32 R18, R18, c[0x0][0x16c], 0x1, P3 ;  /* 0x00005b0012127a11 */ /* 0x000fc600018f0eff */
[----:B0-----:R-:W2:Y:S04]  /*75e0*/  LDL.LU R20, [R1+0x9b8] ;  /* 0x0009b80001147983 */ /* 0x001ea80000300800 */
[----:B------:R3:W-:Y:S02]  /*75f0*/  STL [R1+0x774], R19 ;  /* 0x0007741301007387 */ /* 0x0007e40000100800 */
[----:B---3--:R-:W-:-:S05]  /*7600*/  LEA R19, P5, R0, c[0x0][0x168], 0x1 ;  /* 0x00005a0000137a11 */ /* 0x008fca00078a08ff */
[----:B------:R0:W-:Y:S01]  /*7610*/  STL [R1+0x8b4], R19 ;  /* 0x0008b41301007387 */ /* 0x0001e20000100800 */
[----:B------:R-:W-:-:S03]  /*7620*/  LEA.HI.X.SX32 R17, R17, c[0x0][0x16c], 0x1, P2 ;  /* 0x00005b0011117a11 */ /* 0x000fc600010f0eff */
[----:B0-----:R-:W3:Y:S04]  /*7630*/  LDL.LU R19, [R1+0x9b4] ;  /* 0x0009b40001137983 */ /* 0x001ee80000300800 */
[----:B------:R0:W-:Y:S02]  /*7640*/  STL [R1+0x800], R18 ;  /* 0x0008001201007387 */ /* 0x0001e40000100800 */
[----:B0-----:R-:W-:-:S05]  /*7650*/  LEA R18, P3, R28, c[0x0][0x168], 0x1 ;  /* 0x00005a001c127a11 */ /* 0x001fca00078608ff */
[----:B------:R0:W-:Y:S01]  /*7660*/  STL [R1+0x920], R18 ;  /* 0x0009201201007387 */ /* 0x0001e20000100800 */
[----:B------:R-:W-:-:S03]  /*7670*/  LEA.HI.X.SX32 R16, R16, c[0x0][0x16c], 0x1, P1 ;  /* 0x00005b0010107a11 */ /* 0x000fc600008f0eff */
[----:B0-----:R-:W2:Y:S04]  /*7680*/  LDL.LU R18, [R1+0x9b0] ;  /* 0x0009b00001127983 */ /* 0x001ea80000300800 */
[----:B------:R4:W-:Y:S02]  /*7690*/  STL [R1+0x8a8], R17 ;  /* 0x0008a81101007387 */ /* 0x0009e40000100800 */
[----:B----4-:R-:W-:-:S05]  /*76a0*/  LEA R17, P2, R10, c[0x0][0x168], 0x1 ;  /* 0x00005a000a117a11 */ /* 0x010fca00078408ff */
[----:B------:R0:W-:Y:S01]  /*76b0*/  STL [R1+0x818], R17 ;  /* 0x0008181101007387 */ /* 0x0001e20000100800 */
[----:B------:R-:W-:-:S03]  /*76c0*/  LEA.HI.X.SX32 R15, R15, c[0x0][0x16c], 0x1, P0 ;  /* 0x00005b000f0f7a11 */ /* 0x000fc600000f0eff */
[----:B0-----:R-:W4:Y:S04]  /*76d0*/  LDL.LU R17, [R1+0x9ac] ;  /* 0x0009ac0001117983 */ /* 0x001f280000300800 */
[----:B------:R0:W-:Y:S02]  /*76e0*/  STL [R1+0x778], R16 ;  /* 0x0007781001007387 */ /* 0x0001e40000100800 */
[----:B0-----:R-:W-:-:S05]  /*76f0*/  LEA R16, P1, R11, c[0x0][0x168], 0x1 ;  /* 0x00005a000b107a11 */ /* 0x001fca00078208ff */
        /* <DEDUP_REMOVED lines=9> */
[----:B0-----:R-:W-:-:S05]  /*7790*/  LEA R14, P4, R13, c[0x0][0x168], 0x1 ;  /* 0x00005a000d0e7a11 */ /* 0x001fca00078808ff */
[----:B------:R0:W-:Y:S04]  /*77a0*/  STL [R1+0x820], R14 ;  /* 0x0008200e01007387 */ /* 0x0001e80000100800 */
[----:B0-----:R-:W2:Y:S04]  /*77b0*/  LDL.LU R14, [R1+0x9a0] ;  /* 0x0009a000010e7983 */ /* 0x001ea80000300800 */
[----:B------:R0:W-:Y:S02]  /*77c0*/  STL [R1+0x77c], R29 ;  /* 0x00077c1d01007387 */ /* 0x0001e40000100800 */
[----:B0-----:R-:W-:-:S05]  /*77d0*/  LEA R29, P6, R7, c[0x0][0x168], 0x1 ;  /* 0x00005a00071d7a11 */ /* 0x001fca00078c08ff */
[----:B------:R0:W-:Y:S04]  /*77e0*/  STL [R1+0x824], R29 ;  /* 0x0008241d01007387 */ /* 0x0001e80000100800 */
[----:B0-----:R-:W2:Y:S01]  /*77f0*/  LDL.LU R29, [R1+0x99c] ;  /* 0x00099c00011d7983 */ /* 0x001ea20000300800 */
[----:B------:R-:W-:-:S05]  /*7800*/  LEA.HI.X.SX32 R0, R0, c[0x0][0x16c], 0x1, P5 ;  /* 0x00005b0000007a11 */ /* 0x000fca00028f0eff */
[----:B------:R2:W-:Y:S02]  /*7810*/  STL [R1+0x814], R0 ;  /* 0x0008140001007387 */ /* 0x0005e40000100800 */
[----:B--2---:R-:W-:-:S05]  /*7820*/  LEA R0, P5, R29, c[0x0][0x168], 0x1 ;  /* 0x00005a001d007a11 */ /* 0x004fca00078a08ff */
        /* <DEDUP_REMOVED lines=28> */
[----:B------:R2:W-:Y:S01]  /*79f0*/  STL [R1+0x78c], R7 ;  /* 0x00078c0701007387 */ /* 0x0005e20000100800 */
[----:B------:R-:W-:Y:S01]  /*7a00*/  IMAD R8, R8, c[0x0][0x190], RZ ;  /* 0x0000640008087a24 */ /* 0x000fe200078e02ff */
[----:B--2---:R-:W-:-:S05]  /*7a10*/  LEA R7, P6, R13, c[0x0][0x168], 0x1 ;  /* 0x00005a000d077a11 */ /* 0x004fca00078c08ff */
[----:B------:R0:W-:Y:S02]  /*7a20*/  STL [R1+0x92c], R7 ;  /* 0x00092c0701007387 */ /* 0x0001e40000100800 */
[----:B0-----:R-:W-:Y:S02]  /*7a30*/  LEA.HI.X.SX32 R7, R29, c[0x0][0x16c], 0x1, P5 ;  /* 0x00005b001d077a11 */ /* 0x001fe400028f0eff */
[----:B------:R-:W2:Y:S04]  /*7a40*/  LDL.LU R29, [R1+0x980] ;  /* 0x00098000011d7983 */ /* 0x000ea80000300800 */
[----:B------:R0:W-:Y:S02]  /*7a50*/  STL [R1+0x828], R7 ;  /* 0x0008280701007387 */ /* 0x0001e40000100800 */
[----:B0-----:R-:W-:-:S05]  /*7a60*/  LEA R7, P5, R14, c[0x0][0x168], 0x1 ;  /* 0x00005a000e077a11 */ /* 0x001fca00078a08ff */
[----:B------:R0:W-:Y:S02]  /*7a70*/  STL [R1+0x83c], R7 ;  /* 0x00083c0701007387 */ /* 0x0001e40000100800 */
[----:B0-----:R-:W-:Y:S02]  /*7a80*/  LEA.HI.X.SX32 R7, R0, c[0x0][0x16c], 0x1, P3 ;  /* 0x00005b0000077a11 */ /* 0x001fe400018f0eff */
[----:B------:R-:W2:Y:S04]  /*7a90*/  LDL.LU R0, [R1+0x97c] ;  /* 0x00097c0001007983 */ /* 0x000ea80000300800 */
[----:B------:R0:W-:Y:S02]  /*7aa0*/  STL [R1+0x790], R7 ;  /* 0x0007900701007387 */ /* 0x0001e40000100800 */
[----:B0-----:R-:W-:-:S05]  /*7ab0*/  LEA R7, P3, R15, c[0x0][0x168], 0x1 ;  /* 0x00005a000f077a11 */ /* 0x001fca00078608ff */
[----:B------:R0:W-:Y:S02]  /*7ac0*/  STL [R1+0x8d4], R7 ;  /* 0x0008d40701007387 */ /* 0x0001e40000100800 */
[----:B0-----:R-:W-:Y:S02]  /*7ad0*/  LEA.HI.X.SX32 R7, R28, c[0x0][0x16c], 0x1, P2 ;  /* 0x00005b001c077a11 */ /* 0x001fe400010f0eff */
[----:B------:R0:W5:Y:S04]  /*7ae0*/  LDL.LU R28, [R1+0x978] ;  /* 0x00097800011c7983 */ /* 0x0001680000300800 */
[----:B------:R1:W-:Y:S02]  /*7af0*/  STL [R1+0x830], R7 ;  /* 0x0008300701007387 */ /* 0x0003e40000100800 */
[----:B-1----:R-:W-:-:S05]  /*7b00*/  LEA R7, P2, R16, c[0x0][0x168], 0x1 ;  /* 0x00005a0010077a11 */ /* 0x002fca00078408ff */
[----:B------:R1:W-:Y:S02]  /*7b10*/  STL [R1+0x930], R7 ;  /* 0x0009300701007387 */ /* 0x0003e40000100800 */
[----:B-1----:R-:W-:Y:S02]  /*7b20*/  LEA.HI.X.SX32 R7, R10, c[0x0][0x16c], 0x1, P1 ;  /* 0x00005b000a077a11 */ /* 0x002fe400008f0eff */
[----:B----4-:R-:W-:-:S03]  /*7b30*/  LEA R10, P1, R17, c[0x0][0x168], 0x1 ;  /* 0x00005a00110a7a11 */ /* 0x010fc600078208ff */
[----:B------:R1:W-:Y:S04]  /*7b40*/  STL [R1+0x8c8], R7 ;  /* 0x0008c80701007387 */ /* 0x0003e80000100800 */
[----:B------:R4:W-:Y:S01]  /*7b50*/  STL [R1+0x844], R10 ;  /* 0x0008440a01007387 */ /* 0x0009e20000100800 */
[----:B-1----:R-:W-:Y:S02]  /*7b60*/  LEA.HI.X.SX32 R7, R11, c[0x0][0x16c], 0x1, P0 ;  /* 0x00005b000b077a11 */ /* 0x002fe400000f0eff */
[----:B------:R-:W-:Y:S02]  /*7b70*/  LEA R11, P0, R18, c[0x0][0x168], 0x1 ;  /* 0x00005a00120b7a11 */ /* 0x000fe400078008ff */
[----:B----4-:R-:W-:Y:S01]  /*7b80*/  LEA.HI.X.SX32 R10, R12, c[0x0][0x16c], 0x1, P4 ;  /* 0x00005b000c0a7a11 */ /* 0x010fe200020f0eff */
[----:B------:R3:W-:Y:S04]  /*7b90*/  STL [R1+0x794], R7 ;  /* 0x0007940701007387 */ /* 0x0007e80000100800 */
[----:B------:R1:W-:Y:S01]  /*7ba0*/  STL [R1+0x8dc], R11 ;  /* 0x0008dc0b01007387 */ /* 0x0003e20000100800 */
[----:B---3--:R-:W-:-:S03]  /*7bb0*/  LEA R7, P4, R19, c[0x0][0x168], 0x1 ;  /* 0x00005a0013077a11 */ /* 0x008fc600078808ff */
[----:B------:R3:W-:Y:S01]  /*7bc0*/  STL [R1+0x838], R10 ;  /* 0x0008380a01007387 */ /* 0x0007e20000100800 */
[----:B-1----:R-:W-:-:S03]  /*7bd0*/  LEA.HI.X.SX32 R11, R13, c[0x0][0x16c], 0x1, P6 ;  /* 0x00005b000d0b7a11 */ /* 0x002fc600030f0eff */
[----:B------:R1:W-:Y:S01]  /*7be0*/  STL [R1+0x934], R7 ;  /* 0x0009340701007387 */ /* 0x0003e20000100800 */
[----:B---3--:R-:W-:-:S03]  /*7bf0*/  LEA R10, P6, R20, c[0x0][0x168], 0x1 ;  /* 0x00005a00140a7a11 */ /* 0x008fc600078c08ff */
[----:B------:R3:W-:Y:S01]  /*7c00*/  STL [R1+0x8d0], R11 ;  /* 0x0008d00b01007387 */ /* 0x0007e20000100800 */
[----:B-1----:R-:W-:-:S03]  /*7c10*/  LEA.HI.X.SX32 R7, R14, c[0x0][0x16c], 0x1, P5 ;  /* 0x00005b000e077a11 */ /* 0x002fc600028f0eff */
[----:B------:R1:W-:Y:S04]  /*7c20*/  STL [R1+0x84c], R10 ;  /* 0x00084c0a01007387 */ /* 0x0003e80000100800 */
[----:B------:R4:W-:Y:S01]  /*7c30*/  STL [R1+0x798], R7 ;  /* 0x0007980701007387 */ /* 0x0009e20000100800 */
[----:B---3--:R-:W-:Y:S02]  /*7c40*/  LEA R11, P5, R21, c[0x0][0x168], 0x1 ;  /* 0x00005a00150b7a11 */ /* 0x008fe400078a08ff */
[----:B-1----:R-:W-:-:S03]  /*7c50*/  LEA.HI.X.SX32 R10, R15, c[0x0][0x16c], 0x1, P3 ;  /* 0x00005b000f0a7a11 */ /* 0x002fc600018f0eff */
[----:B------:R1:W-:Y:S01]  /*7c60*/  STL [R1+0x8e4], R11 ;  /* 0x0008e40b01007387 */ /* 0x0003e20000100800 */
[----:B----4-:R-:W-:-:S03]  /*7c70*/  LEA R7, P3, R22, c[0x0][0x168], 0x1 ;  /* 0x00005a0016077a11 */ /* 0x010fc600078608ff */
[----:B------:R3:W-:Y:S04]  /*7c80*/  STL [R1+0x840], R10 ;  /* 0x0008400a01007387 */ /* 0x0007e80000100800 */
[----:B------:R4:W-:Y:S01]  /*7c90*/  STL [R1+0x938], R7 ;  /* 0x0009380701007387 */ /* 0x0009e20000100800 */
[----:B-1----:R-:W-:Y:S02]  /*7ca0*/  LEA.HI.X.SX32 R11, R16, c[0x0][0x16c], 0x1, P2 ;  /* 0x00005b00100b7a11 */ /* 0x002fe400010f0eff */
[----:B---3--:R-:W-:-:S03]  /*7cb0*/  LEA R10, P2, R23, c[0x0][0x168], 0x1 ;  /* 0x00005a00170a7a11 */ /* 0x008fc600078408ff */
[----:B------:R1:W-:Y:S01]  /*7cc0*/  STL [R1+0x8d8], R11 ;  /* 0x0008d80b01007387 */ /* 0x0003e20000100800 */
[----:B----4-:R-:W-:-:S03]  /*7cd0*/  LEA.HI.X.SX32 R7, R17, c[0x0][0x16c], 0x1, P1 ;  /* 0x00005b0011077a11 */ /* 0x010fc600008f0eff */
[----:B------:R3:W-:Y:S04]  /*7ce0*/  STL [R1+0x854], R10 ;  /* 0x0008540a01007387 */ /* 0x0007e80000100800 */
[----:B------:R4:W-:Y:S01]  /*7cf0*/  STL [R1+0x79c], R7 ;  /* 0x00079c0701007387 */ /* 0x0009e20000100800 */
[----:B-1----:R-:W-:Y:S02]  /*7d00*/  LEA R11, P1, R24, c[0x0][0x168], 0x1 ;  /* 0x00005a00180b7a11 */ /* 0x002fe400078208ff */
[----:B---3--:R-:W-:-:S03]  /*7d10*/  LEA.HI.X.SX32 R10, R18, c[0x0][0x16c], 0x1, P0 ;  /* 0x00005b00120a7a11 */ /* 0x008fc600000f0eff */
        /* <DEDUP_REMOVED lines=14> */
[----:B------:R3:W-:Y:S01]  /*7e00*/  STL [R1+0x850], R10 ;  /* 0x0008500a01007387 */ /* 0x0007e20000100800 */
[----:B------:R-:W-:-:S03]  /*7e10*/  IMAD R6, R6, c[0x0][0x190], RZ ;  /* 0x0000640006067a24 */ /* 0x000fc600078e02ff */
[----:B------:R4:W-:Y:S01]  /*7e20*/  STL [R1+0x940], R7 ;  /* 0x0009400701007387 */ /* 0x0009e20000100800 */
[----:B-1----:R-:W-:Y:S01]  /*7e30*/  LEA.HI.X.SX32 R11, R22, c[0x0][0x16c], 0x1, P3 ;  /* 0x00005b00160b7a11 */ /* 0x002fe200018f0eff */
[----:B------:R-:W-:Y:S01]  /*7e40*/  IMAD R5, R5, c[0x0][0x190], RZ ;  /* 0x0000640005057a24 */ /* 0x000fe200078e02ff */
[----:B---3--:R-:W-:-:S03]  /*7e50*/  LEA R10, P3, R8, c[0x0][0x168], 0x1 ;  /* 0x00005a00080a7a11 */ /* 0x008fc600078608ff */
[----:B------:R1:W-:Y:S01]  /*7e60*/  STL [R1+0x8e8], R11 ;  /* 0x0008e80b01007387 */ /* 0x0003e20000100800 */
[----:B----4-:R-:W-:-:S03]  /*7e70*/  LEA.HI.X.SX32 R7, R23, c[0x0][0x16c], 0x1, P2 ;  /* 0x00005b0017077a11 */ /* 0x010fc600010f0eff */
[----:B------:R3:W-:Y:S01]  /*7e80*/  STL [R1+0x864], R10 ;  /* 0x0008640a01007387 */ /* 0x0007e20000100800 */
[----:B------:R-:W-:-:S03]  /*7e90*/  IMAD R4, R4, c[0x0][0x190], RZ ;  /* 0x0000640004047a24 */ /* 0x000fc600078e02ff */
        /* <DEDUP_REMOVED lines=13> */
[----:B------:R3:W-:Y:S04]  /*7f70*/  STL [R1+0x86c], R10 ;  /* 0x00086c0a01007387 */ /* 0x0007e80000100800 */
[----:B------:R4:W-:Y:S01]  /*7f80*/  STL [R1+0x7a8], R7 ;  /* 0x0007a80701007387 */ /* 0x0009e20000100800 */
[----:B-1----:R-:W-:Y:S02]  /*7f90*/  LEA R11, P4, R3, c[0x0][0x168], 0x1 ;  /* 0x00005a00030b7a11 */ /* 0x002fe400078808ff */
[----:B---3--:R-:W-:-:S03]  /*7fa0*/  LEA.HI.X.SX32 R10, R27, c[0x0][0x16c], 0x1, P6 ;  /* 0x00005b001b0a7a11 */ /* 0x008fc600030f0eff */
[----:B------:R-:W-:Y:S01]  /*7fb0*/  STL [R1+0x870], R11 ;  /* 0x0008700b01007387 */ /* 0x000fe20000100800 */
[----:B----4-:R-:W-:-:S03]  /*7fc0*/  LEA R7, P6, R2, c[0x0][0x168], 0x1 ;  /* 0x00005a0002077a11 */ /* 0x010fc600078c08ff */
[----:B------:R2:W-:Y:S01]  /*7fd0*/  STL [R1+0x860], R10 ;  /* 0x0008600a01007387 */ /* 0x0005e20000100800 */
[----:B------:R-:W-:Y:S01]  /*7fe0*/  LEA.HI.X.SX32 R9, R9, c[0x0][0x16c], 0x1, P5 ;  /* 0x00005b0009097a11 */ /* 0x000fe200028f0eff */
[----:B------:R-:W-:Y:S01]  /*7ff0*/  IMAD.MOV.U32 R14, RZ, RZ, c[0x0][0x188] ;  /* 0x00006200ff0e7624 */ /* 0x000fe200078e00ff */
[----:B------:R-:W-:Y:S02]  /*8000*/  LEA.HI.X.SX32 R6, R6, c[0x0][0x16c], 0x1, P2 ;  /* 0x00005b0006067a11 */ /* 0x000fe400010f0eff */
[----:B------:R-:W-:Y:S02]  /*8010*/  LEA.HI.X.SX32 R5, R5, c[0x0][0x16c], 0x1, P1 ;  /* 0x00005b0005057a11 */ /* 0x000fe400008f0eff */
[----:B------:R-:W-:Y:S02]  /*8020*/  LEA.HI.X.SX32 R4, R4, c[0x0][0x16c], 0x1, P0 ;  /* 0x00005b0004047a11 */ /* 0x000fe400000f0eff */
[----:B------:R-:W-:Y:S02]  /*8030*/  LEA.HI.X.SX32 R3, R3, c[0x0][0x16c], 0x1, P4 ;  /* 0x00005b0003037a11 */ /* 0x000fe400020f0eff */
[----:B------:R-:W-:Y:S01]  /*8040*/  LEA.HI.X.SX32 R2, R2, c[0x0][0x16c], 0x1, P6 ;  /* 0x00005b0002027a11 */ /* 0x000fe200030f0eff */
[----:B------:R-:W-:-:S02]  /*8050*/  IMAD R15, R14, 0x1e, RZ ;  /* 0x0000001e0e0f7824 */ /* 0x000fc400078e02ff */
[----:B--2---:R-:W-:-:S04]  /*8060*/  IMAD.WIDE R10, R29, 0x2, RZ ;  /* 0x000000021d0a7825 */ /* 0x004fc800078e02ff */
[----:B------:R-:W-:Y:S02]  /*8070*/  IMAD.WIDE R12, R0, 0x2, RZ ;  /* 0x00000002000c7825 */ /* 0x000fe400078e02ff */
[----:B------:R0:W5:Y:S04]  /*8080*/  LDL.LU R0, [R1+0x974] ;  /* 0x0009740001007983 */ /* 0x0001680000300800 */
[----:B------:R1:W-:Y:S04]  /*8090*/  STL [R1+0x904], R7 ;  /* 0x0009040701007387 */ /* 0x0003e80000100800 */
[----:B------:R0:W5:Y:S01]  /*80a0*/  LDL.LU R29, [R1+0x970] ;  /* 0x00097000011d7983 */ /* 0x0001620000300800 */
[----:B-1----:R-:W-:-:S03]  /*80b0*/  LEA.HI.X.SX32 R7, R8, c[0x0][0x16c], 0x1, P3 ;  /* 0x00005b0008077a11 */ /* 0x002fc600018f0eff */
[----:B------:R-:W-:Y:S04]  /*80c0*/  STL.64 [R1+0x4e0], R12 ;  /* 0x0004e00c01007387 */ /* 0x000fe80000100a00 */
[----:B------:R-:W-:Y:S04]  /*80d0*/  STL [R1+0x8f8], R9 ;  /* 0x0008f80901007387 */ /* 0x000fe80000100800 */
[----:B------:R1:W-:Y:S04]  /*80e0*/  STL [R1+0x7ac], R7 ;  /* 0x0007ac0701007387 */ /* 0x0003e80000100800 */
[----:B------:R-:W-:Y:S04]  /*80f0*/  STL.64 [R1+0x4d8], R10 ;  /* 0x0004d80a01007387 */ /* 0x000fe80000100a00 */
[----:B------:R-:W-:Y:S01]  /*8100*/  STL [R1+0x868], R6 ;  /* 0x0008680601007387 */ /* 0x000fe20000100800 */
[----:B-1----:R-:W-:-:S03]  /*8110*/  IMAD R7, R14, 0x1f, RZ ;  /* 0x0000001f0e077824 */ /* 0x002fc600078e02ff */
[----:B------:R-:W-:Y:S01]  /*8120*/  STL [R1+0x900], R5 ;  /* 0x0009000501007387 */ /* 0x000fe20000100800 */
[----:B------:R-:W-:-:S03]  /*8130*/  IMAD.WIDE R8, R7, 0x2, R12 ;  /* 0x0000000207087825 */ /* 0x000fc600078e020c */
[----:B------:R1:W-:Y:S04]  /*8140*/  STL [R1+0x7b0], R4 ;  /* 0x0007b00401007387 */ /* 0x0003e80000100800 */
[----:B------:R-:W-:Y:S04]  /*8150*/  STL [R1+0x7b4], R3 ;  /* 0x0007b40301007387 */ /* 0x000fe80000100800 */
[----:B------:R2:W-:Y:S01]  /*8160*/  STL [R1+0x874], R2 ;  /* 0x0008740201007387 */ /* 0x0005e20000100800 */
[----:B-1----:R-:W-:-:S03]  /*8170*/  IMAD.WIDE R4, R15, 0x2, R12 ;  /* 0x000000020f047825 */ /* 0x002fc600078e020c */
[----:B------:R1:W-:Y:S01]  /*8180*/  STL.64 [R1+0x740], R8 ;  /* 0x0007400801007387 */ /* 0x0003e20000100a00 */
[----:B--2---:R-:W-:-:S05]  /*8190*/  IMAD.WIDE R2, R7, 0x2, R10 ;  /* 0x0000000207027825 */ /* 0x004fca00078e020a */
[----:B------:R2:W-:Y:S01]  /*81a0*/  STL.64 [R1+0x738], R2 ;  /* 0x0007380201007387 */ /* 0x0005e20000100a00 */
[----:B------:R-:W-:-:S03]  /*81b0*/  IMAD R7, R14, 0x1d, RZ ;  /* 0x0000001d0e077824 */ /* 0x000fc600078e02ff */
[----:B------:R3:W-:Y:S01]  /*81c0*/  STL.64 [R1+0x730], R4 ;  /* 0x0007300401007387 */ /* 0x0007e20000100a00 */
[----:B-1----:R-:W-:-:S04]  /*81d0*/  IMAD.WIDE R8, R7, 0x2, R12 ;  /* 0x0000000207087825 */ /* 0x002fc800078e020c */
[----:B--2---:R-:W-:-:S05]  /*81e0*/  IMAD.WIDE R2, R15, 0x2, R10 ;  /* 0x000000020f027825 */ /* 0x004fca00078e020a */
[----:B------:R1:W-:Y:S01]  /*81f0*/  STL.64 [R1+0x728], R2 ;  /* 0x0007280201007387 */ /* 0x0003e20000100a00 */
[----:B------:R-:W-:-:S03]  /*8200*/  IMAD R15, R14, 0x1c, RZ ;  /* 0x0000001c0e0f7824 */ /* 0x000fc600078e02ff */
[----:B------:R2:W-:Y:S01]  /*8210*/  STL.64 [R1+0x720], R8 ;  /* 0x0007200801007387 */ /* 0x0005e20000100a00 */
[----:B---3--:R-:W-:-:S04]  /*8220*/  IMAD.WIDE R4, R15, 0x2, R12 ;  /* 0x000000020f047825 */ /* 0x008fc800078e020c */
[----:B-1----:R-:W-:-:S05]  /*8230*/  IMAD.WIDE R2, R7, 0x2, R10 ;  /* 0x0000000207027825 */ /* 0x002fca00078e020a */
[----:B------:R1:W-:Y:S01]  /*8240*/  STL.64 [R1+0x718], R2 ;  /* 0x0007180201007387 */ /* 0x0003e20000100a00 */
[----:B------:R-:W-:-:S03]  /*8250*/  IMAD R7, R14, 0x1b, RZ ;  /* 0x0000001b0e077824 */ /* 0x000fc600078e02ff */
[----:B------:R3:W-:Y:S01]  /*8260*/  STL.64 [R1+0x710], R4 ;  /* 0x0007100401007387 */ /* 0x0007e20000100a00 */
[----:B--2---:R-:W-:-:S04]  /*8270*/  IMAD.WIDE R8, R7, 0x2, R12 ;  /* 0x0000000207087825 */ /* 0x004fc800078e020c */
[----:B-1----:R-:W-:-:S05]  /*8280*/  IMAD.WIDE R2, R15, 0x2, R10 ;  /* 0x000000020f027825 */ /* 0x002fca00078e020a */
        /* <DEDUP_REMOVED lines=51> */
[----:B------:R-:W-:-:S03]  /*85c0*/  IMAD.SHL.U32 R15, R14, 0x10, RZ ;  /* 0x000000100e0f7824 */ /* 0x000fc600078e00ff */
        /* <DEDUP_REMOVED lines=37> */
[----:B-1----:R-:W-:-:S04]  /*8820*/  IMAD.WIDE R2, R15, 0x2, R10 ;  /* 0x000000020f027825 */ /* 0x002fc800078e020a */
[----:B------:R-:W-:Y:S01]  /*8830*/  IMAD.SHL.U32 R15, R14, 0x8, RZ ;  /* 0x000000080e0f7824 */ /* 0x000fe200078e00ff */
[----:B------:R1:W-:Y:S03]  /*8840*/  STL.64 [R1+0x5e8], R2 ;  /* 0x0005e80201007387 */ /* 0x0003e60000100a00 */
[----:B---3--:R-:W-:Y:S01]  /*8850*/  IMAD.WIDE R4, R15, 0x2, R12 ;  /* 0x000000020f047825 */ /* 0x008fe200078e020c */
[----:B------:R2:W-:Y:S03]  /*8860*/  STL.64 [R1+0x5e0], R8 ;  /* 0x0005e00801007387 */ /* 0x0005e60000100a00 */
[----:B-1----:R-:W-:-:S04]  /*8870*/  IMAD.WIDE R2, R7, 0x2, R10 ;  /* 0x0000000207027825 */ /* 0x002fc800078e020a */
[C---:B------:R-:W-:Y:S01]  /*8880*/  IMAD R7, R14.reuse, 0x7, RZ ;  /* 0x000000070e077824 */ /* 0x040fe200078e02ff */
[----:B------:R1:W-:Y:S01]  /*8890*/  STL.64 [R1+0x5d8], R2 ;  /* 0x0005d80201007387 */ /* 0x0003e20000100a00 */
[----:B------:R-:W-:Y:S02]  /*88a0*/  IMAD R16, R14, 0x6, RZ ;  /* 0x000000060e107824 */ /* 0x000fe400078e02ff */
[----:B--2---:R-:W-:Y:S01]  /*88b0*/  IMAD.WIDE R8, R7, 0x2, R12 ;  /* 0x0000000207087825 */ /* 0x004fe200078e020c */
[----:B------:R2:W-:Y:S03]  /*88c0*/  STL.64 [R1+0x5d0], R4 ;  /* 0x0005d00401007387 */ /* 0x0005e60000100a00 */
[----:B-1----:R-:W-:-:S04]  /*88d0*/  IMAD.WIDE R2, R15, 0x2, R10 ;  /* 0x000000020f027825 */ /* 0x002fc800078e020a */
[----:B--2---:R-:W-:Y:S01]  /*88e0*/  IMAD.WIDE R4, R7, 0x2, R10 ;  /* 0x0000000207047825 */ /* 0x004fe200078e020a */
[----:B------:R1:W-:Y:S04]  /*88f0*/  STL.64 [R1+0x5c8], R2 ;  /* 0x0005c80201007387 */ /* 0x0003e80000100a00 */
[----:B------:R-:W-:Y:S01]  /*8900*/  STL.64 [R1+0x5c0], R8 ;  /* 0x0005c00801007387 */ /* 0x000fe20000100a00 */
[----:B------:R-:W-:-:S03]  /*8910*/  IMAD R15, R14, 0x5, RZ ;  /* 0x000000050e0f7824 */ /* 0x000fc600078e02ff */
[----:B------:R2:W-:Y:S01]  /*8920*/  STL.64 [R1+0x5b8], R4 ;  /* 0x0005b80401007387 */ /* 0x0005e20000100a00 */
[----:B-1----:R-:W-:-:S05]  /*8930*/  IMAD.WIDE R2, R16, 0x2, R12 ;  /* 0x0000000210027825 */ /* 0x002fca00078e020c */
[----:B------:R1:W-:Y:S01]  /*8940*/  STL.64 [R1+0x5b0], R2 ;  /* 0x0005b00201007387 */ /* 0x0003e20000100a00 */
[----:B--2---:R-:W-:-:S04]  /*8950*/  IMAD.WIDE R4, R16, 0x2, R10 ;  /* 0x0000000210047825 */ /* 0x004fc800078e020a */
[----:B------:R-:W-:Y:S01]  /*8960*/  IMAD.SHL.U32 R14, R14, 0x4, RZ ;  /* 0x000000040e0e7824 */ /* 0x000fe200078e00ff */
[----:B------:R2:W-:Y:S01]  /*8970*/  STL.64 [R1+0x5a8], R4 ;  /* 0x0005a80401007387 */ /* 0x0005e20000100a00 */
[----:B-1----:R-:W-:-:S04]  /*8980*/  IMAD.WIDE R2, R15, 0x2, R12 ;  /* 0x000000020f027825 */ /* 0x002fc800078e020c */
[----:B------:R-:W-:Y:S01]  /*8990*/  IMAD.MOV.U32 R7, RZ, RZ, c[0x0][0x188] ;  /* 0x00006200ff077624 */ /* 0x000fe200078e00ff */
[----:B------:R1:W-:Y:S01]  /*89a0*/  STL.64 [R1+0x5a0], R2 ;  /* 0x0005a00201007387 */ /* 0x0003e20000100a00 */
[----:B--2---:R-:W-:-:S04]  /*89b0*/  IMAD.WIDE R4, R15, 0x2, R10 ;  /* 0x000000020f047825 */ /* 0x004fc800078e020a */
[----:B------:R-:W-:Y:S01]  /*89c0*/  IMAD R15, R7, 0x3, RZ ;  /* 0x00000003070f7824 */ /* 0x000fe200078e02ff */
[----:B------:R2:W-:Y:S01]  /*89d0*/  STL.64 [R1+0x598], R4 ;  /* 0x0005980401007387 */ /* 0x0005e20000100a00 */
[----:B-1----:R-:W-:-:S05]  /*89e0*/  IMAD.WIDE R2, R14, 0x2, R12 ;  /* 0x000000020e027825 */ /* 0x002fca00078e020c */
[----:B------:R1:W-:Y:S01]  /*89f0*/  STL.64 [R1+0x590], R2 ;  /* 0x0005900201007387 */ /* 0x0003e20000100a00 */
[----:B--2---:R-:W-:-:S04]  /*8a00*/  IMAD.WIDE R4, R14, 0x2, R10 ;  /* 0x000000020e047825 */ /* 0x004fc800078e020a */
[----:B------:R-:W-:Y:S01]  /*8a10*/  IMAD.SHL.U32 R14, R7, 0x2, RZ ;  /* 0x00000002070e7824 */ /* 0x000fe200078e00ff */
[----:B------:R2:W-:Y:S01]  /*8a20*/  STL.64 [R1+0x588], R4 ;  /* 0x0005880401007387 */ /* 0x0005e20000100a00 */
[----:B------:R-:W-:-:S04]  /*8a30*/  IMAD.WIDE R8, R15, 0x2, R10 ;  /* 0x000000020f087825 */ /* 0x000fc800078e020a */
[----:B-1----:R-:W-:-:S04]  /*8a40*/  IMAD.WIDE R2, R15, 0x2, R12 ;  /* 0x000000020f027825 */ /* 0x002fc800078e020c */
[C---:B--2---:R-:W-:Y:S01]  /*8a50*/  IMAD.WIDE R4, R14.reuse, 0x2, R12 ;  /* 0x000000020e047825 */ /* 0x044fe200078e020c */
[----:B------:R1:W-:Y:S04]  /*8a60*/  STL.64 [R1+0x580], R2 ;  /* 0x0005800201007387 */ /* 0x0003e80000100a00 */
[----:B------:R2:W-:Y:S04]  /*8a70*/  STL.64 [R1+0x578], R8 ;  /* 0x0005780801007387 */ /* 0x0005e80000100a00 */
[----:B------:R3:W-:Y:S01]  /*8a80*/  STL.64 [R1+0x570], R4 ;  /* 0x0005700401007387 */ /* 0x0007e20000100a00 */
[----:B-1----:R-:W-:-:S04]  /*8a90*/  IMAD.WIDE R2, R14, 0x2, R10 ;  /* 0x000000020e027825 */ /* 0x002fc800078e020a */
[C---:B--2---:R-:W-:Y:S01]  /*8aa0*/  IMAD.WIDE R8, R7.reuse, 0x2, R12 ;  /* 0x0000000207087825 */ /* 0x044fe200078e020c */
[----:B------:R1:W-:Y:S03]  /*8ab0*/  STL.64 [R1+0x568], R2 ;  /* 0x0005680201007387 */ /* 0x0003e60000100a00 */
[----:B---3--:R-:W-:Y:S01]  /*8ac0*/  IMAD.WIDE R4, R7, 0x2, R10 ;  /* 0x0000000207047825 */ /* 0x008fe200078e020a */
[----:B------:R0:W-:Y:S04]  /*8ad0*/  STL.64 [R1+0x560], R8 ;  /* 0x0005600801007387 */ /* 0x0001e80000100a00 */
[----:B------:R0:W-:Y:S01]  /*8ae0*/  STL.64 [R1+0x558], R4 ;  /* 0x0005580401007387 */ /* 0x0001e20000100a00 */
[----:B-1----:R-:W-:-:S02]  /*8af0*/  IMAD.MOV.U32 R2, RZ, RZ, c[0x0][0x160] ;  /* 0x00005800ff027624 */ /* 0x002fc400078e00ff */
[----:B------:R-:W-:Y:S02]  /*8b00*/  IMAD.MOV.U32 R3, RZ, RZ, c[0x0][0x164] ;  /* 0x00005900ff037624 */ /* 0x000fe400078e00ff */
.L_x_2:
[----:B------:R-:W-:Y:S04]  /*8b10*/  STL [R1+0x1350], R9 ;  /* 0x0013500901007387 */ /* 0x000fe80000100800 */
[----:B------:R-:W-:Y:S04]  /*8b20*/  STL [R1+0x1358], R9 ;  /* 0x0013580901007387 */ /* 0x000fe80000100800 */
[----:B------:R-:W-:Y:S04]  /*8b30*/  STL [R1+0x1360], R9 ;  /* 0x0013600901007387 */ /* 0x000fe80000100800 */
[----:B------:R-:W-:Y:S04]  /*8b40*/  STL [R1+0x1368], R9 ;  /* 0x0013680901007387 */ /* 0x000fe80000100800 */
[----:B------:R-:W-:Y:S04]  /*8b50*/  STL [R1+0x1370], R9 ;  /* 0x0013700901007387 */ /* 0x000fe80000100800 */
[----:B------:R-:W-:Y:S04]  /*8b60*/  STL [R1+0x134c], R8 ;  /* 0x00134c0801007387 */ /* 0x000fe80000100800 */
[----:B------:R-:W-:Y:S04]  /*8b70*/  STL [R1+0x135c], R8 ;  /* 0x00135c0801007387 */ /* 0x000fe80000100800 */
[----:B------:R-:W-:Y:S04]  /*8b80*/  STL [R1+0x136c], R8 ;  /* 0x00136c0801007387 */ /* 0x000fe80000100800 */
[----:B-----5:R-:W-:Y:S04]  /*8b90*/  STL [R1+0x1348], R21 ;  /* 0x0013481501007387 */ /* 0x020fe80000100800 */
[----:B------:R-:W-:Y:S04]  /*8ba0*/  STL [R1+0x1354], R21 ;  /* 0x0013541501007387 */ /* 0x000fe80000100800 */
[----:B------:R-:W-:Y:S04]  /*8bb0*/  STL [R1+0x1364], R21 ;  /* 0x0013641501007387 */ /* 0x000fe80000100800 */
[----:B------:R-:W-:Y:S04]  /*8bc0*/  STL [R1+0x1374], R21 ;  /* 0x0013741501007387 */ /* 0x000fe80000100800 */
[----:B------:R1:W-:Y:S04]  /*8bd0*/  STL.64 [R1+0x1340], R18 ;  /* 0x0013401201007387 */ /* 0x0003e80000100a00 */
[----:B-1----:R-:W2:Y:S04]  /*8be0*/  LDL.64 R18, [R1+0x558] ;  /* 0x0005580001127983 */ /* 0x002ea80000100a00 */
[----:B------:R-:W-:Y:S04]  /*8bf0*/  STL [R1+0x1338], R20 ;  /* 0x0013381401007387 */ /* 0x000fe80000100800 */
[----:B------:R1:W-:Y:S04]  /*8c00*/  STL.64 [R1+0x1330], R22 ;  /* 0x0013301601007387 */ /* 0x0003e80000100a00 */
[----:B-1----:R-:W3:Y:S04]  /*8c10*/  LDL.64 R22, [R1+0x4e0] ;  /* 0x0004e00001167983 */ /* 0x002ee80000100a00 */
[----:B------:R-:W-:Y:S04]  /*8c20*/  STL [R1+0x132c], R26 ;  /* 0x00132c1a01007387 */ /* 0x000fe80000100800 */
[----:B------:R-:W-:Y:S04]  /*8c30*/  STL.64 [R1+0x1318], R12 ;  /* 0x0013180c01007387 */ /* 0x000fe80000100a00 */
[----:B------:R1:W-:Y:S04]  /*8c40*/  STL [R1+0x1328], R12 ;  /* 0x0013280c01007387 */ /* 0x0003e80000100800 */
[----:B-1----:R-:W4:Y:S01]  /*8c50*/  LDL.64 R12, [R1+0x4d8] ;  /* 0x0004d800010c7983 */ /* 0x002f220000100a00 */
[----:B-----5:R-:W-:-:S02]  /*8c60*/  ISETP.GT.AND P2, PT, R29, RZ, PT ;  /* 0x000000ff1d00720c */ /* 0x020fc40003f44270 */
[----:B------:R-:W-:Y:S01]  /*8c70*/  PRMT R25, RZ, 0x7610, R25 ;  /* 0x00007610ff197816 */ /* 0x000fe20000000019 */
[----:B------:R-:W-:Y:S04]  /*8c80*/  STL.64 [R1+0x1310], R14 ;  /* 0x0013100e01007387 */ /* 0x000fe80000100a00 */
[----:B------:R1:W-:Y:S01]  /*8c90*/  STL.64 [R1+0x1320], R14 ;  /* 0x0013200e01007387 */ /* 0x0003e20000100a00 */
[----:B------:R-:W-:-:S03]  /*8ca0*/  ISETP.GT.AND P3, PT, R29, 0x1, PT ;  /* 0x000000011d00780c */ /* 0x000fc60003f64270 */
[----:B------:R-:W-:Y:S04]  /*8cb0*/  STL [R1+0x1308], R27 ;  /* 0x0013081b01007387 */ /* 0x000fe80000100800 */
[----:B------:R-:W-:Y:S04]  /*8cc0*/  STL.64 [R1+0x12e8], R10 ;  /* 0x0012e80a01007387 */ /* 0x000fe80000100a00 */
[----:B------:R-:W-:Y:S04]  /*8cd0*/  STL.64 [R1+0x12e0], R16 ;  /* 0x0012e01001007387 */ /* 0x000fe80000100a00 */
[----:B------:R-:W-:Y:S01]  /*8ce0*/  STL.64 [R1+0x1300], R16 ;  /* 0x0013001001007387 */ /* 0x000fe20000100a00 */
[----:B------:R-:W-:-:S03]  /*8cf0*/  PRMT R21, RZ, 0x7610, R21 ;  /* 0x00007610ff157816 */ /* 0x000fc60000000015 */
[----:B------:R-:W-:Y:S04]  /*8d00*/  STL [R1+0x12a8], R28 ;  /* 0x0012a81c01007387 */ /* 0x000fe80000100800 */
[----:B------:R-:W-:Y:S04]  /*8d10*/  STL [R1+0x12b8], R28 ;  /* 0x0012b81c01007387 */ /* 0x000fe80000100800 */
[----:B------:R-:W-:Y:S01]  /*8d20*/  STL [R1+0x12c8], R28 ;  /* 0x0012c81c01007387 */ /* 0x000fe20000100800 */
[----:B0-----:R-:W-:-:S03]  /*8d30*/  PRMT R9, RZ, 0x7610, R9 ;  /* 0x00007610ff097816 */ /* 0x001fc60000000009 */
[----:B------:R-:W-:Y:S04]  /*8d40*/  STL [R1+0x12d8], R28 ;  /* 0x0012d81c01007387 */ /* 0x000fe80000100800 */
[----:B------:R-:W-:Y:S04]  /*8d50*/  STL [R1+0x1298], R0 ;  /* 0x0012980001007387 */ /* 0x000fe80000100800 */
[----:B-1----:R-:W2:Y:S01]  /*8d60*/  LDL.64 R14, [R1+0x570] ;  /* 0x00057000010e7983 */ /* 0x002ea20000100a00 */
[----:B---3--:R-:W-:-:S05]  /*8d70*/  IADD3 R6, P0, R22, R2, RZ ;  /* 0x0000000216067210 */ /* 0x008fca0007f1e0ff */
[----:B------:R-:W-:Y:S02]  /*8d80*/  IMAD.X R7, R23, 0x1, R3, P0 ;  /* 0x0000000117077824 */ /* 0x000fe400000e0603 */
[----:B------:R-:W3:Y:S04]  /*8d90*/  LDL.64 R22, [R1+0x568] ;  /* 0x0005680001167983 */ /* 0x000ee80000100a00 */
[----:B------:R0:W3:Y:S01]  /*8da0*/  @P2 LDG.E.U16 R21, [R6.64] ;  /* 0x0000000406152981 */ /* 0x0000e2000c1e1500 */
[----:B----4-:R-:W-:-:S05]  /*8db0*/  IADD3 R4, P1, R12, R2, RZ ;  /* 0x000000020c047210 */ /* 0x010fca0007f3e0ff */
[----:B------:R-:W-:Y:S02]  /*8dc0*/  IMAD.X R5, R13, 0x1, R3, P1 ;  /* 0x000000010d057824 */ /* 0x000fe400008e0603 */
[----:B------:R-:W0:Y:S04]  /*8dd0*/  LDL.64 R12, [R1+0x560] ;  /* 0x00056000010c7983 */ /* 0x000e280000100a00 */
[----:B------:R2:W4:Y:S02]  /*8de0*/  @P2 LDG.E.U16 R25, [R4.64] ;  /* 0x0000000404192981 */ /* 0x000524000c1e1500 */
[----:B--2---:R-:W-:-:S05]  /*8df0*/  IADD3 R4, P1, R18, R2, RZ ;  /* 0x0000000212047210 */ /* 0x004fca0007f3e0ff */
[----:B------:R-:W-:-:S05]  /*8e00*/  IMAD.X R5, R19, 0x1, R3, P1 ;  /* 0x0000000113057824 */ /* 0x000fca00008e0603 */
[----:B------:R-:W2:Y:S01]  /*8e10*/  @P3 LDG.E.U16 R9, [R4.64] ;  /* 0x0000000404093981 */ /* 0x000ea2000c1e1500 */
[----:B0-----:R-:W-:-:S03]  /*8e20*/  IADD3 R6, P0, R12, R2, RZ ;  /* 0x000000020c067210 */ /* 0x001fc60007f1e0ff */
[----:B----4-:R-:W-:Y:S04]  /*8e30*/  STL [R1+0x1284], R25 ;  /* 0x0012841901007387 */ /* 0x010fe80000100800 */
[----:B------:R-:W-:Y:S04]  /*8e40*/  STL [R1+0x1288], R25 ;  /* 0x0012881901007387 */ /* 0x000fe80000100800 */
[----:B------:R-:W-:Y:S04]  /*8e50*/  STL [R1+0x128c], R25 ;  /* 0x00128c1901007387 */ /* 0x000fe80000100800 */
[----:B------:R-:W-:Y:S01]  /*8e60*/  STL [R1+0x1290], R25 ;  /* 0x0012901901007387 */ /* 0x000fe20000100800 */
[----:B------:R-:W-:-:S03]  /*8e70*/  IMAD.X R7, R13, 0x1, R3, P0 ;  /* 0x000000010d077824 */ /* 0x000fc600000e0603 */
[----:B------:R-:W-:Y:S04]  /*8e80*/  STL [R1+0x1294], R25 ;  /* 0x0012941901007387 */ /* 0x000fe80000100800 */
[----:B------:R-:W-:Y:S04]  /*8e90*/  STL.64 [R1+0x12f0], R24 ;  /* 0x0012f01801007387 */ /* 0x000fe80000100a00 */
[----:B---3--:R0:W-:Y:S04]  /*8ea0*/  STL [R1], R21 ;  /* 0x0000001501007387 */ /* 0x0081e80000100800 */
[----:B0-----:R-:W3:Y:S04]  /*8eb0*/  LDL.LU R21, [R1+0x1374] ;  /* 0x0013740001157983 */ /* 0x001ee80000300800 */
[----:B------:R-:W4:Y:S04]  /*8ec0*/  LDL.64 R18, [R1+0x578] ;  /* 0x0005780001127983 */ /* 0x000f280000100a00 */
[----:B------:R-:W3:Y:S04]  /*8ed0*/  LDL.64 R12, [R1+0x580] ;  /* 0x00058000010c7983 */ /* 0x000ee80000100a00 */
[----:B--2---:R0:W-:Y:S04]  /*8ee0*/  STL [R1+0xc], R9 ;  /* 0x00000c0901007387 */ /* 0x0041e80000100800 */
[----:B0-----:R-:W2:Y:S01]  /*8ef0*/  LDL.LU R9, [R1+0x1370] ;  /* 0x0013700001097983 */ /* 0x001ea20000300800 */
[----:B------:R-:W-:-:S02]  /*8f00*/  ISETP.GT.AND P2, PT, R29, 0x2, PT ;  /* 0x000000021d00780c */ /* 0x000fc40003f44270 */
[----:B------:R-:W-:Y:S02]  /*8f10*/  IADD3 R4, P1, R22, R2, RZ ;  /* 0x0000000216047210 */ /* 0x000fe40007f3e0ff */
[----:B------:R-:W-:-:S03]  /*8f20*/  PRMT R8, RZ, 0x7610, R8 ;  /* 0x00007610ff087816 */ /* 0x000fc60000000008 */
[----:B------:R-:W-:-:S03]  /*8f30*/  IMAD.X R5, R23, 0x1, R3, P1 ;  /* 0x0000000117057824 */ /* 0x000fc600008e0603 */
[----:B------:R0:W3:Y:S01]  /*8f40*/  @P3 LDG.E.U16 R8, [R6.64] ;  /* 0x0000000406083981 */ /* 0x0000e2000c1e1500 */
[----:B--2---:R-:W-:-:S06]  /*8f50*/  PRMT R9, RZ, 0x7610, R9 ;  /* 0x00007610ff097816 */ /* 0x004fcc0000000009 */
[----:B------:R-:W2:Y:S01]  /*8f60*/  @P2 LDG.E.U16 R9, [R4.64] ;  /* 0x0000000404092981 */ /* 0x000ea2000c1e1500 */
[----:B0-----:R-:W-:-:S03]  /*8f70*/  IADD3 R6, P0, R14, R2, RZ ;  /* 0x000000020e067210 */ /* 0x001fc60007f1e0ff */
[----:B---3--:R0:W-:Y:S02]  /*8f80*/  STL [R1+0x10], R8 ;  /* 0x0000100801007387 */ /* 0x0081e40000100800 */
[----:B------:R-:W-:Y:S02]  /*8f90*/  IMAD.X R7, R15, 0x1, R3, P0 ;  /* 0x000000010f077824 */ /* 0x000fe400000e0603 */
[----:B0-----:R-:W3:Y:S04]  /*8fa0*/  LDL.LU R8, [R1+0x136c] ;  /* 0x00136c0001087983 */ /* 0x001ee80000300800 */
[----:B------:R-:W3:Y:S04]  /*8fb0*/  LDL.64 R22, [R1+0x588] ;  /* 0x0005880001167983 */ /* 0x000ee80000100a00 */
[----:B------:R-:W3:Y:S04]  /*8fc0*/  LDL.64 R14, [R1+0x590] ;  /* 0x00059000010e7983 */ /* 0x000ee80000100a00 */
[----:B--2---:R0:W-:Y:S04]  /*8fd0*/  STL [R1+0x1c], R9 ;  /* 0x00001c0901007387 */ /* 0x0041e80000100800 */
[----:B0-----:R-:W2:Y:S01]  /*8fe0*/  LDL.LU R9, [R1+0x1368] ;  /* 0x0013680001097983 */ /* 0x001ea20000300800 */
[----:B------:R-:W-:-:S02]  /*8ff0*/  ISETP.GT.AND P3, PT, R29, 0x3, PT ;  /* 0x000000031d00780c */ /* 0x000fc40003f64270 */
[----:B----4-:R-:W-:Y:S02]  /*9000*/  IADD3 R4, P1, R18, R2, RZ ;  /* 0x0000000212047210 */ /* 0x010fe40007f3e0ff */
[----:B------:R-:W-:-:S03]  /*9010*/  PRMT R21, RZ, 0x7610, R21 ;  /* 0x00007610ff157816 */ /* 0x000fc60000000015 */
[----:B------:R-:W-:-:S03]  /*9020*/  IMAD.X R5, R19, 0x1, R3, P1 ;  /* 0x0000000113057824 */ /* 0x000fc600008e0603 */
[----:B------:R0:W4:Y:S01]  /*9030*/  @P2 LDG.E.U16 R21, [R6.64] ;  /* 0x0000000406152981 */ /* 0x000122000c1e1500 */
[----:B--2---:R-:W-:-:S06]  /*9040*/  PRMT R9, RZ, 0x7610, R9 ;  /* 0x00007610ff097816 */ /* 0x004fcc0000000009 */
[----:B------:R-:W2:Y:S01]  /*9050*/  @P3 LDG.E.U16 R9, [R4.64] ;  /* 0x0000000404093981 */ /* 0x000ea2000c1e1500 */
[----:B0-----:R-:W-:-:S03]  /*9060*/  IADD3 R6, P0, R12, R2, RZ ;  /* 0x000000020c067210 */ /* 0x001fc60007f1e0ff */
[----:B----4-:R0:W-:Y:S02]  /*9070*/  STL [R1+0x20], R21 ;  /* 0x0000201501007387 */ /* 0x0101e40000100800 */
[----:B------:R-:W-:Y:S02]  /*9080*/  IMAD.X R7, R13, 0x1, R3, P0 ;  /* 0x000000010d077824 */ /* 0x000fe400000e0603 */
[----:B0-----:R-:W4:Y:S04]  /*9090*/  LDL.LU R21, [R1+0x1364] ;  /* 0x0013640001157983 */ /* 0x001f280000300800 */
[----:B------:R-:W4:Y:S04]  /*90a0*/  LDL.64 R18, [R1+0x598] ;  /* 0x0005980001127983 */ /* 0x000f280000100a00 */
[----:B------:R-:W4:Y:S04]  /*90b0*/  LDL.64 R12, [R1+0x5a0] ;  /* 0x0005a000010c7983 */ /* 0x000f280000100a00 */
[----:B--2---:R0:W-:Y:S04]  /*90c0*/  STL [R1+0x24], R9 ;  /* 0x0000240901007387 */ /* 0x0041e80000100800 */
[----:B0-----:R-:W2:Y:S01]  /*90d0*/  LDL.LU R9, [R1+0x1360] ;  /* 0x0013600001097983 */ /* 0x001ea20000300800 */
[----:B------:R-:W-:-:S02]  /*90e0*/  ISETP.GT.AND P2, PT, R29, 0x4, PT ;  /* 0x000000041d00780c */ /* 0x000fc40003f44270 */
[----:B---3--:R-:W-:Y:S02]  /*90f0*/  IADD3 R4, P1, R22, R2, RZ ;  /* 0x0000000216047210 */ /* 0x008fe40007f3e0ff */
        /* <DEDUP_REMOVED lines=18> */
[----:B---3--:R-:W-:Y:S02]  /*9220*/  PRMT R8, RZ, 0x7610, R8 ;  /* 0x00007610ff087816 */ /* 0x008fe40000000008 */
[----:B0-----:R-:W-:-:S05]  /*9230*/  IADD3 R6, P0, R12, R2, RZ ;  /* 0x000000020c067210 */ /* 0x001fca0007f1e0ff */
[----:B------:R-:W-:-:S05]  /*9240*/  IMAD.X R7, R13, 0x1, R3, P0 ;  /* 0x000000010d077824 */ /* 0x000fca00000e0603 */
[----:B------:R-:W3:Y:S01]  /*9250*/  @P3 LDG.E.U16 R8, [R6.64] ;  /* 0x0000000406083981 */ /* 0x000ee2000c1e1500 */
[----:B--2---:R-:W-:-:S06]  /*9260*/  PRMT R9, RZ, 0x7610, R9 ;  /* 0x00007610ff097816 */ /* 0x004fcc0000000009 */
[----:B------:R-:W2:Y:S04]  /*9270*/  @P3 LDG.E.U16 R9, [R4.64] ;  /* 0x0000000404093981 */ /* 0x000ea8000c1e1500 */
[----:B----4-:R0:W-:Y:S04]  /*9280*/  STL [R1+0x51c], R21 ;  /* 0x00051c1501007387 */ /* 0x0101e80000100800 */
[----:B0-----:R-:W4:Y:S04]  /*9290*/  LDL.LU R21, [R1+0x1354] ;  /* 0x0013540001157983 */ /* 0x001f280000300800 */
[----:B------:R-:W4:Y:S04]  /*92a0*/  LDL.64 R18, [R1+0x5b8] ;  /* 0x0005b80001127983 */ /* 0x000f280000100a00 */
[----:B------:R-:W4:Y:S04]  /*92b0*/  LDL.64 R12, [R1+0x5c0] ;  /* 0x0005c000010c7983 */ /* 0x000f280000100a00 */
[----:B--2---:R0:W-:Y:S04]  /*92c0*/  STL [R1+0x52c], R9 ;  /* 0x00052c0901007387 */ /* 0x0041e80000100800 */
[----:B0-----:R-:W2:Y:S04]  /*92d0*/  LDL.LU R9, [R1+0x1350] ;  /* 0x0013500001097983 */ /* 0x001ea80000300800 */
[----:B---3--:R0:W-:Y:S04]  /*92e0*/  STL [R1+0x530], R8 ;  /* 0x0005300801007387 */ /* 0x0081e80000100800 */
[----:B0-----:R-:W3:Y:S01]  /*92f0*/  LDL.LU R8, [R1+0x134c] ;  /* 0x00134c0001087983 */ /* 0x001ee20000300800 */
[----:B------:R-:W-:-:S02]  /*9300*/  ISETP.GT.AND P2, PT, R29, 0x6, PT ;  /* 0x000000061d00780c */ /* 0x000fc40003f44270 */
[-C--:B------:R-:W-:Y:S02]  /*9310*/  IADD3 R4, P1, R22, R2.reuse, RZ ;  /* 0x0000000216047210 */ /* 0x080fe40007f3e0ff */
[-C--:B------:R-:W-:Y:S02]  /*9320*/  IADD3 R6, P0, R14, R2.reuse, RZ ;  /* 0x000000020e067210 */ /* 0x080fe40007f1e0ff */
[----:B----4-:R-:W-:Y:S01]  /*9330*/  PRMT R21, RZ, 0x7610, R21 ;  /* 0x00007610ff157816 */ /* 0x010fe20000000015 */
[--C-:B------:R-:W-:Y:S01]  /*9340*/  IMAD.X R5, R23, 0x1, R3.reuse, P1 ;  /* 0x0000000117057824 */ /* 0x100fe200008e0603 */
[----:B------:R-:W-:Y:S01]  /*9350*/  ISETP.GT.AND P3, PT, R29, 0x7, PT ;  /* 0x000000071d00780c */ /* 0x000fe20003f64270 */
[----:B------:R-:W-:Y:S01]  /*9360*/  IMAD.X R7, R15, 0x1, R3, P0 ;  /* 0x000000010f077824 */ /* 0x000fe200000e0603 */
[----:B------:R-:W-:Y:S01]  /*9370*/  PRMT R20, RZ, 0x7610, R20 ;  /* 0x00007610ff147816 */ /* 0x000fe20000000014 */
[----:B------:R-:W4:Y:S04]  /*9380*/  LDL.64 R22, [R1+0x5c8] ;  /* 0x0005c80001167983 */ /* 0x000f280000100a00 */
[----:B------:R0:W4:Y:S04]  /*9390*/  @P2 LDG.E.U16 R21, [R4.64] ;  /* 0x0000000404152981 */ /* 0x000128000c1e1500 */
[----:B------:R-:W4:Y:S01]  /*93a0*/  LDL.64 R14, [R1+0x5d0] ;  /* 0x0005d000010e7983 */ /* 0x000f220000100a00 */
[----:B0-----:R-:W-:-:S05]  /*93b0*/  IADD3 R4, P1, R18, R2, RZ ;  /* 0x0000000212047210 */ /* 0x001fca0007f3e0ff */
[----:B------:R-:W-:Y:S01]  /*93c0*/  IMAD.X R5, R19, 0x1, R3, P1 ;  /* 0x0000000113057824 */ /* 0x000fe200008e0603 */
[----:B--2---:R-:W-:-:S06]  /*93d0*/  PRMT R9, RZ, 0x7610, R9 ;  /* 0x00007610ff097816 */ /* 0x004fcc0000000009 */
[----:B------:R0:W2:Y:S01]  /*93e0*/  @P2 LDG.E.U16 R9, [R6.64] ;  /* 0x0000000406092981 */ /* 0x0000a2000c1e1500 */
[----:B---3--:R-:W-:Y:S02]  /*93f0*/  PRMT R8, RZ, 0x7610, R8 ;  /* 0x00007610ff087816 */ /* 0x008fe40000000008 */
[----:B0-----:R-:W-:-:S04]  /*9400*/  IADD3 R6, P0, R12, R2, RZ ;  /* 0x000000020c067210 */ /* 0x001fc80007f1e0ff */
[----:B------:R0:W3:Y:S01]  /*9410*/  @P3 LDG.E.U16 R8, [R4.64] ;  /* 0x0000000404083981 */ /* 0x0000e2000c1e1500 */
[----:B------:R-:W-:-:S05]  /*9420*/  IMAD.X R7, R13, 0x1, R3, P0 ;  /* 0x000000010d077824 */ /* 0x000fca00000e0603 */
[----:B------:R-:W2:Y:S04]  /*9430*/  @P3 LDG.E.U16 R20, [R6.64] ;  /* 0x0000000406143981 */ /* 0x000ea8000c1e1500 */
[----:B----4-:R1:W-:Y:S01]  /*9440*/  STL [R1+0x540], R21 ;  /* 0x0005401501007387 */ /* 0x0103e20000100800 */
[----:B0-----:R-:W-:-:S03]  /*9450*/  IADD3 R4, P1, R22, R2, RZ ;  /* 0x0000000216047210 */ /* 0x001fc60007f3e0ff */
[----:B-1----:R-:W4:Y:S04]  /*9460*/  LDL.LU R21, [R1+0x1348] ;  /* 0x0013480001157983 */ /* 0x002f280000300800 */
[----:B------:R-:W4:Y:S04]  /*9470*/  LDL.LU.64 R18, [R1+0x1340] ;  /* 0x0013400001127983 */ /* 0x000f280000300a00 */
[----:B------:R-:W4:Y:S01]  /*9480*/  LDL.64 R12, [R1+0x5d8] ;  /* 0x0005d800010c7983 */ /* 0x000f220000100a00 */
[----:B------:R-:W-:-:S03]  /*9490*/  IMAD.X R5, R23, 0x1, R3, P1 ;  /* 0x0000000117057824 */ /* 0x000fc600008e0603 */
[----:B---3--:R-:W-:Y:S04]  /*94a0*/  STL [R1+0x548], R8 ;  /* 0x0005480801007387 */ /* 0x008fe80000100800 */
[----:B--2---:R0:W-:Y:S04]  /*94b0*/  STL [R1+0x544], R9 ;  /* 0x0005440901007387 */ /* 0x0041e80000100800 */
[----:B0-----:R-:W2:Y:S04]  /*94c0*/  LDL.64 R8, [R1+0x5e0] ;  /* 0x0005e00001087983 */ /* 0x001ea80000100a00 */
[----:B------:R0:W-:Y:S04]  /*94d0*/  STL [R1+0x54c], R20 ;  /* 0x00054c1401007387 */ /* 0x0001e80000100800 */
[----:B0-----:R-:W3:Y:S04]  /*94e0*/  LDL.LU R20, [R1+0x1338] ;  /* 0x0013380001147983 */ /* 0x001ee80000300800 */
[----:B------:R-:W3:Y:S01]  /*94f0*/  LDL.LU.64 R22, [R1+0x1330] ;  /* 0x0013300001167983 */ /* 0x000ee20000300a00 */
[----:B------:R-:W-:-:S02]  /*9500*/  ISETP.GT.AND P2, PT, R29, 0x8, PT ;  /* 0x000000081d00780c */ /* 0x000fc40003f44270 */
[-C--:B------:R-:W-:Y:S02]  /*9510*/  IADD3 R6, P0, R14, R2.reuse, RZ ;  /* 0x000000020e067210 */ /* 0x080fe40007f1e0ff */
[----:B----4-:R-:W-:Y:S02]  /*9520*/  PRMT R19, RZ, 0x7610, R19 ;  /* 0x00007610ff137816 */ /* 0x010fe40000000013 */
[----:B------:R-:W-:Y:S01]  /*9530*/  PRMT R21, RZ, 0x7610, R21 ;  /* 0x00007610ff157816 */ /* 0x000fe20000000015 */
[----:B------:R-:W-:Y:S01]  /*9540*/  IMAD.X R7, R15, 0x1, R3, P0 ;  /* 0x000000010f077824 */ /* 0x000fe200000e0603 */
[----:B------:R-:W-:Y:S01]  /*9550*/  ISETP.GT.AND P3, PT, R29, 0x9, PT ;  /* 0x000000091d00780c */ /* 0x000fe20003f64270 */
[----:B------:R-:W4:Y:S04]  /*9560*/  LDL.64 R14, [R1+0x5e8] ;  /* 0x0005e800010e7983 */ /* 0x000f280000100a00 */
[----:B------:R0:W4:Y:S04]  /*9570*/  @P2 LDG.E.U16 R19, [R4.64] ;  /* 0x0000000404132981 */ /* 0x000128000c1e1500 */
[----:B------:R2:W4:Y:S01]  /*9580*/  @P2 LDG.E.U16 R21, [R6.64] ;  /* 0x0000000406152981 */ /* 0x000522000c1e1500 */
[----:B0-----:R-:W-:-:S05]  /*9590*/  IADD3 R4, P1, R12, R2, RZ ;  /* 0x000000020c047210 */ /* 0x001fca0007f3e0ff */
[----:B------:R-:W-:Y:S01]  /*95a0*/  IMAD.X R5, R13, 0x1, R3, P1 ;  /* 0x000000010d057824 */ /* 0x000fe200008e0603 */
[----:B--2---:R-:W-:-:S05]  /*95b0*/  IADD3 R6, P0, R8, R2, RZ ;  /* 0x0000000208067210 */ /* 0x004fca0007f1e0ff */
[----:B------:R-:W-:Y:S01]  /*95c0*/  IMAD.X R7, R9, 0x1, R3, P0 ;  /* 0x0000000109077824 */ /* 0x000fe200000e0603 */
[----:B---3--:R-:W-:Y:S02]  /*95d0*/  PRMT R22, RZ, 0x7610, R22 ;  /* 0x00007610ff167816 */ /* 0x008fe40000000016 */
[----:B------:R-:W-:-:S04]  /*95e0*/  PRMT R23, RZ, 0x7610, R23 ;  /* 0x00007610ff177816 */ /* 0x000fc80000000017 */
[----:B------:R0:W2:Y:S04]  /*95f0*/  @P3 LDG.E.U16 R22, [R4.64] ;  /* 0x0000000404163981 */ /* 0x0000a8000c1e1500 */
[----:B------:R-:W3:Y:S04]  /*9600*/  @P3 LDG.E.U16 R23, [R6.64] ;  /* 0x0000000406173981 */ /* 0x000ee8000c1e1500 */
[----:B----4-:R-:W-:Y:S04]  /*9610*/  STL [R1+0x127c], R19 ;  /* 0x00127c1301007387 */ /* 0x010fe80000100800 */
[----:B------:R-:W-:Y:S04]  /*9620*/  STL [R1+0x1280], R19 ;  /* 0x0012801301007387 */ /* 0x000fe80000100800 */
[----:B------:R-:W-:Y:S04]  /*9630*/  STL [R1+0x1278], R21 ;  /* 0x0012781501007387 */ /* 0x000fe80000100800 */
[----:B------:R-:W4:Y:S04]  /*9640*/  LDL.64 R8, [R1+0x5f8] ;  /* 0x0005f80001087983 */ /* 0x000f280000100a00 */
[----:B------:R-:W4:Y:S01]  /*9650*/  LDL.64 R12, [R1+0x600] ;  /* 0x00060000010c7983 */ /* 0x000f220000100a00 */
[----:B------:R-:W-:-:S02]  /*9660*/  ISETP.GT.AND P2, PT, R29, 0xa, PT ;  /* 0x0000000a1d00780c */ /* 0x000fc40003f44270 */
[----:B0-----:R-:W-:Y:S02]  /*9670*/  IADD3 R4, P1, R14, R2, RZ ;  /* 0x000000020e047210 */ /* 0x001fe40007f3e0ff */
[----:B------:R-:W-:-:S03]  /*9680*/  PRMT R26, RZ, 0x7610, R26 ;  /* 0x00007610ff1a7816 */ /* 0x000fc6000000001a */
[----:B------:R-:W-:-:S06]  /*9690*/  IMAD.X R5, R15, 0x1, R3, P1 ;  /* 0x000000010f057824 */ /* 0x000fcc00008e0603 */
[----:B------:R4:W4:Y:S04]  /*96a0*/  @P2 LDG.E.U16 R26, [R4.64] ;  /* 0x00000004041a2981 */ /* 0x000928000c1e1500 */
[----:B--2---:R-:W-:Y:S04]  /*96b0*/  STL [R1+0x1258], R22 ;  /* 0x0012581601007387 */ /* 0x004fe80000100800 */
[----:B------:R-:W-:Y:S04]  /*96c0*/  STL [R1+0x125c], R22 ;  /* 0x00125c1601007387 */ /* 0x000fe80000100800 */
[----:B---3--:R-:W-:Y:S04]  /*96d0*/  STL [R1+0x1254], R23 ;  /* 0x0012541701007387 */ /* 0x008fe80000100800 */
[----:B------:R-:W-:Y:S04]  /*96e0*/  STL [R1+0x1260], R23 ;  /* 0x0012601701007387 */ /* 0x000fe80000100800 */
[----:B------:R-:W-:Y:S04]  /*96f0*/  STL [R1+0x1264], R23 ;  /* 0x0012641701007387 */ /* 0x000fe80000100800 */
[----:B------:R-:W-:Y:S04]  /*9700*/  STL [R1+0x1268], R23 ;  /* 0x0012681701007387 */ /* 0x000fe80000100800 */
[----:B------:R-:W-:Y:S04]  /*9710*/  STL [R1+0x126c], R23 ;  /* 0x00126c1701007387 */ /* 0x000fe80000100800 */
[----:B------:R-:W-:Y:S04]  /*9720*/  STL [R1+0x1270], R23 ;  /* 0x0012701701007387 */ /* 0x000fe80000100800 */
[----:B------:R-:W-:Y:S04]  /*9730*/  STL [R1+0x1274], R23 ;  /* 0x0012741701007387 */ /* 0x000fe80000100800 */
[----:B------:R-:W-:Y:S04]  /*9740*/  STL.64 [R1+0x12a0], R22 ;  /* 0x0012a01601007387 */ /* 0x000fe80000100a00 */
[----:B------:R0:W-:Y:S01]  /*9750*/  STL [R1+0x12f8], R22 ;  /* 0x0012f81601007387 */ /* 0x0001e20000100800 */
[----:B------:R-:W-:-:S02]  /*9760*/  PRMT R11, RZ, 0x7610, R11 ;  /* 0x00007610ff0b7816 */ /* 0x000fc4000000000b */
[-C--:B----4-:R-:W-:Y:S01]  /*9770*/  IADD3 R4, P1, R8, R2.reuse, RZ ;  /* 0x0000000208047210 */ /* 0x090fe20007f3e0ff */
[----:B------:R-:W2:Y:S04]  /*9780*/  LDL.64 R14, [R1+0x608] ;  /* 0x00060800010e7983 */ /* 0x000ea80000100a00 */
[----:B0-----:R-:W3:Y:S01]  /*9790*/  LDL.64 R22, [R1+0x5f0] ;  /* 0x0005f00001167983 */ /* 0x001ee20000100a00 */
[----:B------:R-:W-:Y:S01]  /*97a0*/  IMAD.X R5, R9, 0x1, R3, P1 ;  /* 0x0000000109057824 */ /* 0x000fe200008e0603 */
[----:B---3--:R-:W-:-:S05]  /*97b0*/  IADD3 R6, P0, R22, R2, RZ ;  /* 0x0000000216067210 */ /* 0x008fca0007f1e0ff */
[----:B------:R-:W-:Y:S02]  /*97c0*/  IMAD.X R7, R23, 0x1, R3, P0 ;  /* 0x0000000117077824 */ /* 0x000fe400000e0603 */
[----:B------:R-:W3:Y:S04]  /*97d0*/  LDL.64 R22, [R1+0x610] ;  /* 0x0006100001167983 */ /* 0x000ee80000100a00 */
[----:B------:R0:W-:Y:S04]  /*97e0*/  STL [R1+0x4], R26 ;  /* 0x0000041a01007387 */ /* 0x0001e80000100800 */
[----:B------:R1:W4:Y:S04]  /*97f0*/  @P2 LDG.E.U16 R11, [R6.64] ;  /* 0x00000004060b2981 */ /* 0x000328000c1e1500 */
[----:B0-----:R-:W2:Y:S01]  /*9800*/  LDL.LU R26, [R1+0x132c] ;  /* 0x00132c00011a7983 */ /* 0x001ea20000300800 */
[----:B-1----:R-:W-:-:S03]  /*9810*/  IADD3 R6, P0, R12, R2, RZ ;  /* 0x000000020c067210 */ /* 0x002fc60007f1e0ff */
[----:B------:R-:W2:Y:S04]  /*9820*/  LDL.64 R8, [R1+0x618] ;  /* 0x0006180001087983 */ /* 0x000ea80000100a00 */
[----:B------:R-:W2:Y:S01]  /*9830*/  LDL.LU R12, [R1+0x1328] ;  /* 0x00132800010c7983 */ /* 0x000ea20000300800 */
[----:B------:R-:W-:Y:S02]  /*9840*/  ISETP.GT.AND P3, PT, R29, 0xb, PT ;  /* 0x0000000b1d00780c */ /* 0x000fe40003f64270 */
[----:B------:R-:W-:Y:S01]  /*9850*/  PRMT R10, RZ, 0x7610, R10 ;  /* 0x00007610ff0a7816 */ /* 0x000fe2000000000a */
[----:B------:R-:W-:-:S10]  /*9860*/  IMAD.X R7, R13, 0x1, R3, P0 ;  /* 0x000000010d077824 */ /* 0x000fd400000e0603 */
[----:B------:R0:W3:Y:S01]  /*9870*/  @P3 LDG.E.U16 R10, [R4.64] ;  /* 0x00000004040a3981 */ /* 0x0000e2000c1e1500 */
[----:B--2---:R-:W-:-:S06]  /*9880*/  PRMT R12, RZ, 0x7610, R12 ;  /* 0x00007610ff0c7816 */ /* 0x004fcc000000000c */
[----:B------:R-:W2:Y:S01]  /*9890*/  @P3 LDG.E.U16 R12, [R6.64] ;  /* 0x00000004060c3981 */ /* 0x000ea2000c1e1500 */
[----:B0-----:R-:W-:-:S03]  /*98a0*/  IADD3 R4, P1, R14, R2, RZ ;  /* 0x000000020e047210 */ /* 0x001fc60007f3e0ff */
[----:B---3--:R-:W-:Y:S02]  /*98b0*/  STL [R1+0x14], R10 ;  /* 0x0000140a01007387 */ /* 0x008fe40000100800 */
[----:B------:R-:W-:Y:S02]  /*98c0*/  IMAD.X R5, R15, 0x1, R3, P1 ;  /* 0x000000010f057824 */ /* 0x000fe400008e0603 */
[----:B----4-:R0:W-:Y:S04]  /*98d0*/  STL [R1+0x8], R11 ;  /* 0x0000080b01007387 */ /* 0x0101e80000100800 */
[----:B0-----:R-:W3:Y:S04]  /*98e0*/  LDL.64 R10, [R1+0x620] ;  /* 0x00062000010a7983 */ /* 0x001ee80000100a00 */
[----:B--2---:R0:W-:Y:S04]  /*98f0*/  STL [R1+0x18], R12 ;  /* 0x0000180c01007387 */ /* 0x0041e80000100800 */
[----:B0-----:R-:W2:Y:S04]  /*9900*/  LDL.64 R12, [R1+0x628] ;  /* 0x00062800010c7983 */ /* 0x001ea80000100a00 */
[----:B------:R-:W4:Y:S01]  /*9910*/  LDL.LU.64 R14, [R1+0x1320] ;  /* 0x00132000010e7983 */ /* 0x000f220000300a00 */
[----:B------:R-:W-:-:S02]  /*9920*/  ISETP.GT.AND P2, PT, R29, 0xc, PT ;  /* 0x0000000c1d00780c */ /* 0x000fc40003f44270 */
[----:B------:R-:W-:-:S05]  /*9930*/  IADD3 R6, P0, R22, R2, RZ ;  /* 0x0000000216067210 */ /* 0x000fca0007f1e0ff */
[----:B------:R-:W-:Y:S01]  /*9940*/  IMAD.X R7, R23, 0x1, R3, P0 ;  /* 0x0000000117077824 */ /* 0x000fe200000e0603 */
[----:B------:R-:W-:Y:S01]  /*9950*/  ISETP.GT.AND P3, PT, R29, 0xd, PT ;  /* 0x0000000d1d00780c */ /* 0x000fe20003f64270 */
[----:B------:R-:W2:Y:S01]  /*9960*/  LDL.64 R22, [R1+0x630] ;  /* 0x0006300001167983 */ /* 0x000ea20000100a00 */
[----:B----4-:R-:W-:Y:S02]  /*9970*/  PRMT R14, RZ, 0x7610, R14 ;  /* 0x00007610ff0e7816 */ /* 0x010fe4000000000e */
[----:B------:R-:W-:-:S04]  /*9980*/  PRMT R15, RZ, 0x7610, R15 ;  /* 0x00007610ff0f7816 */ /* 0x000fc8000000000f */
[----:B------:R0:W4:Y:S04]  /*9990*/  @P2 LDG.E.U16 R14, [R6.64] ;  /* 0x00000004060e2981 */ /* 0x000128000c1e1500 */
[----:B------:R1:W4:Y:S01]  /*99a0*/  @P2 LDG.E.U16 R15, [R4.64] ;  /* 0x00000004040f2981 */ /* 0x000322000c1e1500 */
[----:B0-----:R-:W-:Y:S02]  /*99b0*/  PRMT R7, RZ, 0x7610, R7 ;  /* 0x00007610ff077816 */ /* 0x001fe40000000007 */
[----:B-1----:R-:W-:-:S05]  /*99c0*/  IADD3 R4, P1, R8, R2, RZ ;  /* 0x0000000208047210 */ /* 0x002fca0007f3e0ff */
[----:B------:R-:W-:Y:S02]  /*99d0*/  IMAD.X R5, R9, 0x1, R3, P1 ;  /* 0x0000000109057824 */ /* 0x000fe400008e0603 */
[----:B------:R-:W-:-:S06]  /*99e0*/  IMAD.MOV.U32 R9, RZ, RZ, R7 ;  /* 0x000000ffff097224 */ /* 0x000fcc00078e0007 */
[----:B------:R-:W4:Y:S01]  /*99f0*/  @P3 LDG.E.U16 R9, [R4.64] ;  /* 0x0000000404093981 */ /* 0x000f22000c1e1500 */
[-C--:B---3--:R-:W-:Y:S02]  /*9a00*/  IADD3 R6, P2, R10, R2.reuse, RZ ;  /* 0x000000020a067210 */ /* 0x088fe40007f5e0ff */
[----:B------:R-:W-:Y:S02]  /*9a10*/  PRMT R17, RZ, 0x7610, R17 ;  /* 0x00007610ff117816 */ /* 0x000fe40000000011 */
[----:B------:R-:W-:Y:S02]  /*9a20*/  ISETP.GT.AND P0, PT, R29, 0xe, PT ;  /* 0x0000000e1d00780c */ /* 0x000fe40003f04270 */
[----:B------:R-:W-:Y:S02]  /*9a30*/  PRMT R16, RZ, 0x7610, R16 ;  /* 0x00007610ff107816 */ /* 0x000fe40000000010 */
[----:B--2---:R-:W-:Y:S01]  /*9a40*/  IADD3 R8, P1, R12, R2, RZ ;  /* 0x000000020c087210 */ /* 0x004fe20007f3e0ff */
[----:B----4-:R-:W-:Y:S04]  /*9a50*/  STL [R1+0x4f8], R14 ;  /* 0x0004f80e01007387 */ /* 0x010fe80000100800 */
[----:B------:R0:W-:Y:S04]  /*9a60*/  STL [R1+0x4f4], R15 ;  /* 0x0004f40f01007387 */ /* 0x0001e80000100800 */
[----:B0-----:R-:W2:Y:S04]  /*9a70*/  LDL.64 R14, [R1+0x638] ;  /* 0x00063800010e7983 */ /* 0x001ea80000100a00 */
[----:B------:R0:W-:Y:S02]  /*9a80*/  STL.S16 [R1+0x508], R7 ;  /* 0x0005080701007387 */ /* 0x0001e40000100600 */
[----:B0-----:R-:W-:-:S02]  /*9a90*/  IMAD.X R7, R11, 0x1, R3, P2 ;  /* 0x000000010b077824 */ /* 0x001fc400010e0603 */
[----:B------:R-:W3:Y:S04]  /*9aa0*/  LDL.64 R10, [R1+0x640] ;  /* 0x00064000010a7983 */ /* 0x000ee80000100a00 */
[----:B------:R0:W4:Y:S04]  /*9ab0*/  @P3 LDG.E.U16 R17, [R6.64] ;  /* 0x0000000406113981 */ /* 0x000128000c1e1500 */
[----:B------:R1:W-:Y:S01]  /*9ac0*/  @P3 STL [R1+0x508], R9 ;  /* 0x0005080901003387 */ /* 0x0003e20000100800 */
[----:B0-----:R-:W-:Y:S02]  /*9ad0*/  IMAD.MOV.U32 R7, RZ, RZ, R16 ;  /* 0x000000ffff077224 */ /* 0x001fe400078e0010 */
[----:B-1----:R-:W-:Y:S01]  /*9ae0*/  IMAD.X R9, R13, 0x1, R3, P1 ;  /* 0x000000010d097824 */ /* 0x002fe200008e0603 */
[----:B------:R-:W-:Y:S01]  /*9af0*/  IADD3 R4, P2, R22, R2, RZ ;  /* 0x0000000216047210 */ /* 0x000fe20007f5e0ff */
[----:B------:R-:W2:Y:S04]  /*9b00*/  LDL.LU.64 R12, [R1+0x1318] ;  /* 0x00131800010c7983 */ /* 0x000ea80000300a00 */
[----:B------:R-:W2:Y:S01]  /*9b10*/  @P0 LDG.E.U16 R7, [R8.64] ;  /* 0x0000000408070981 */ /* 0x000ea2000c1e1500 */
[----:B------:R-:W-:Y:S01]  /*9b20*/  PRMT R27, RZ, 0x7610, R27 ;  /* 0x00007610ff1b7816 */ /* 0x000fe2000000001b */
[----:B------:R-:W-:-:S05]  /*9b30*/  IMAD.X R5, R23, 0x1, R3, P2 ;  /* 0x0000000117057824 */ /* 0x000fca00010e0603 */
[----:B------:R3:W3:Y:S04]  /*9b40*/  @P0 LDG.E.U16 R27, [R4.64] ;  /* 0x00000004041b0981 */ /* 0x0006e8000c1e1500 */
[----:B------:R-:W-:Y:S04]  /*9b50*/  STL.S16 [R1+0x524], R16 ;  /* 0x0005241001007387 */ /* 0x000fe80000100600 */
[----:B----4-:R0:W-:Y:S04]  /*9b60*/  STL [R1+0x510], R17 ;  /* 0x0005101101007387 */ /* 0x0101e80000100800 */
[----:B0-----:R-:W4:Y:S04]  /*9b70*/  LDL.64 R16, [R1+0x648] ;  /* 0x0006480001107983 */ /* 0x001f280000100a00 */
[----:B--2---:R0:W-:Y:S04]  /*9b80*/  @P0 STL [R1+0x524], R7 ;  /* 0x0005240701000387 */ /* 0x0041e80000100800 */
[----:B------:R-:W2:Y:S01]  /*9b90*/  LDL.64 R22, [R1+0x650] ;  /* 0x0006500001167983 */ /* 0x000ea20000100a00 */
[----:B------:R-:W-:-:S02]  /*9ba0*/  ISETP.GT.AND P3, PT, R29, 0xf, PT ;  /* 0x0000000f1d00780c */ /* 0x000fc40003f64270 */
[-C--:B------:R-:W-:Y:S02]  /*9bb0*/  IADD3 R6, P1, R14, R2.reuse, RZ ;  /* 0x000000020e067210 */ /* 0x080fe40007f3e0ff */
[----:B---3--:R-:W-:-:S03]  /*9bc0*/  IADD3 R4, P0, R10, R2, RZ ;  /* 0x000000020a047210 */ /* 0x008fc60007f1e0ff */
[----:B0-----:R-:W-:Y:S01]  /*9bd0*/  IMAD.X R7, R15, 0x1, R3, P1 ;  /* 0x000000010f077824 */ /* 0x001fe200008e0603 */
[----:B------:R-:W-:Y:S01]  /*9be0*/  PRMT R25, RZ, 0x7610, R25 ;  /* 0x00007610ff197816 */ /* 0x000fe20000000019 */
[----:B------:R-:W3:Y:S01]  /*9bf0*/  LDL.LU.64 R14, [R1+0x1310] ;  /* 0x00131000010e7983 */ /* 0x000ee20000300a00 */
[----:B------:R-:W-:-:S03]  /*9c00*/  IMAD.X R5, R11, 0x1, R3, P0 ;  /* 0x000000010b057824 */ /* 0x000fc600000e0603 */
[----:B------:R0:W-:Y:S04]  /*9c10*/  STL [R1+0x520], R27 ;  /* 0x0005201b01007387 */ /* 0x0001e80000100800 */
[----:B------:R4:W3:Y:S04]  /*9c20*/  @P3 LDG.E.U16 R25, [R6.64] ;  /* 0x0000000406193981 */ /* 0x0008e8000c1e1500 */
[----:B0-----:R-:W3:Y:S04]  /*9c30*/  LDL.LU R27, [R1+0x1308] ;  /* 0x00130800011b7983 */ /* 0x001ee80000300800 */
[----:B------:R-:W3:Y:S01]  /*9c40*/  LDL.64 R10, [R1+0x658] ;  /* 0x00065800010a7983 */ /* 0x000ee20000100a00 */
[----:B------:R-:W-:-:S02]  /*9c50*/  PRMT R24, RZ, 0x7610, R24 ;  /* 0x00007610ff187816 */ /* 0x000fc40000000018 */
[----:B------:R-:W-:-:S04]  /*9c60*/  ISETP.GT.AND P1, PT, R29, 0x10, PT ;  /* 0x000000101d00780c */ /* 0x000fc80003f24270 */
[----:B------:R2:W3:Y:S01]  /*9c70*/  @P3 LDG.E.U16 R24, [R4.64] ;  /* 0x0000000404183981 */ /* 0x0004e2000c1e1500 */
[----:B------:R-:W-:Y:S02]  /*9c80*/  PRMT R13, RZ, 0x7610, R13 ;  /* 0x00007610ff0d7816 */ /* 0x000fe4000000000d */
[----:B------:R-:W-:Y:S02]  /*9c90*/  PRMT R12, RZ, 0x7610, R12 ;  /* 0x00007610ff0c7816 */ /* 0x000fe4000000000c */
[----:B----4-:R-:W-:-:S05]  /*9ca0*/  IADD3 R6, P0, R16, R2, RZ ;  /* 0x0000000210067210 */ /* 0x010fca0007f1e0ff */
[----:B------:R-:W-:Y:S02]  /*9cb0*/  IMAD.X R7, R17, 0x1, R3, P0 ;  /* 0x0000000111077824 */ /* 0x000fe400000e0603 */
[----:B------:R-:W4:Y:S04]  /*9cc0*/  LDL.64 R16, [R1+0x660] ;  /* 0x0006600001107983 */ /* 0x000f280000100a00 */
[----:B------:R-:W4:Y:S01]  /*9cd0*/  @P1 LDG.E.U16 R13, [R6.64] ;  /* 0x00000004060d1981 */ /* 0x000f22000c1e1500 */
[----:B--2---:R-:W-:-:S05]  /*9ce0*/  IADD3 R4, P0, R22, R2, RZ ;  /* 0x0000000216047210 */ /* 0x004fca0007f1e0ff */
[----:B------:R-:W-:Y:S02]  /*9cf0*/  IMAD.X R5, R23, 0x1, R3, P0 ;  /* 0x0000000117057824 */ /* 0x000fe400000e0603 */
[----:B------:R-:W2:Y:S04]  /*9d00*/  LDL.64 R22, [R1+0x668] ;  /* 0x0006680001167983 */ /* 0x000ea80000100a00 */
[----:B------:R0:W2:Y:S01]  /*9d10*/  @P1 LDG.E.U16 R12, [R4.64] ;  /* 0x00000004040c1981 */ /* 0x0000a2000c1e1500 */
[----:B------:R-:W-:Y:S02]  /*9d20*/  ISETP.GT.AND P1, PT, R29, 0x11, PT ;  /* 0x000000111d00780c */ /* 0x000fe40003f24270 */
[----:B---3--:R-:W-:Y:S02]  /*9d30*/  PRMT R15, RZ, 0x7610, R15 ;  /* 0x00007610ff0f7816 */ /* 0x008fe4000000000f */
[----:B0-----:R-:W-:-:S05]  /*9d40*/  IADD3 R4, P0, R10, R2, RZ ;  /* 0x000000020a047210 */ /* 0x001fca0007f1e0ff */
[----:B------:R-:W-:-:S05]  /*9d50*/  IMAD.X R5, R11, 0x1, R3, P0 ;  /* 0x000000010b057824 */ /* 0x000fca00000e0603 */
[----:B------:R4:W3:Y:S01]  /*9d60*/  @P1 LDG.E.U16 R15, [R4.64] ;  /* 0x00000004040f1981 */ /* 0x0008e2000c1e1500 */
[----:B------:R-:W-:Y:S02]  /*9d70*/  PRMT R14, RZ, 0x7610, R14 ;  /* 0x00007610ff0e7816 */ /* 0x000fe4000000000e */
[----:B------:R-:W-:Y:S02]  /*9d80*/  PRMT R18, RZ, 0x7610, R18 ;  /* 0x00007610ff127816 */ /* 0x000fe40000000012 */
[----:B----4-:R-:W-:-:S05]  /*9d90*/  IADD3 R4, P0, R16, R2, RZ ;  /* 0x0000000210047210 */ /* 0x010fca0007f1e0ff */
[----:B------:R-:W-:-:S05]  /*9da0*/  IMAD.X R5, R17, 0x1, R3, P0 ;  /* 0x0000000111057824 */ /* 0x000fca00000e0603 */
[----:B------:R2:W4:Y:S01]  /*9db0*/  @P1 LDG.E.U16 R14, [R4.64] ;  /* 0x00000004040e1981 */ /* 0x000522000c1e1500 */
[----:B------:R-:W-:Y:S02]  /*9dc0*/  ISETP.GT.AND P1, PT, R29, 0x12, PT ;  /* 0x000000121d00780c */ /* 0x000fe40003f24270 */
[----:B--2---:R-:W-:-:S05]  /*9dd0*/  IADD3 R4, P0, R22, R2, RZ ;  /* 0x0000000216047210 */ /* 0x004fca0007f1e0ff */
[----:B------:R-:W-:Y:S01]  /*9de0*/  IMAD.X R5, R23, 0x1, R3, P0 ;  /* 0x0000000117057824 */ /* 0x000fe200000e0603 */
[----:B------:R-:W-:Y:S05]  /*9df0*/  STL.64 [R1+0x12b0], R12 ;  /* 0x0012b00c01007387 */ /* 0x000fea0000100a00 */
[----:B------:R-:W2:Y:S04]  /*9e00*/  @P1 LDG.E.U16 R18, [R4.64] ;  /* 0x0000000404121981 */ /* 0x000ea8000c1e1500 */
[----:B------:R-:W-:Y:S04]  /*9e10*/  STL [R1+0x12dc], R12 ;  /* 0x0012dc0c01007387 */ /* 0x000fe80000100800 */
[----:B------:R-:W2:Y:S04]  /*9e20*/  LDL.64 R10, [R1+0x670] ;  /* 0x00067000010a7983 */ /* 0x000ea80000100a00 */
[----:B------:R-:W2:Y:S01]  /*9e30*/  LDL.64 R16, [R1+0x678] ;  /* 0x0006780001107983 */ /* 0x000ea20000100a00 */
[----:B------:R-:W-:-:S03]  /*9e40*/  PRMT R20, RZ, 0x7610, R20 ;  /* 0x00007610ff147816 */ /* 0x000fc60000000014 */
[----:B----4-:R-:W-:Y:S04]  /*9e50*/  STL [R1+0x1250], R14 ;  /* 0x0012500e01007387 */ /* 0x010fe80000100800 */
[----:B---3--:R-:W-:Y:S04]  /*9e60*/  STL.64 [R1+0x12c0], R14 ;  /* 0x0012c00e01007387 */ /* 0x008fe80000100a00 */
[----:B------:R-:W-:Y:S04]  /*9e70*/  STL [R1+0x538], R25 ;  /* 0x0005381901007387 */ /* 0x000fe80000100800 */
[----:B--2---:R-:W-:Y:S04]  /*9e80*/  STL [R1+0x1238], R18 ;  /* 0x0012381201007387 */ /* 0x004fe80000100800 */
[----:B------:R-:W-:Y:S04]  /*9e90*/  STL [R1+0x123c], R18 ;  /* 0x00123c1201007387 */ /* 0x000fe80000100800 */
[----:B------:R0:W-:Y:S01]  /*9ea0*/  STL [R1+0x534], R24 ;  /* 0x0005341801007387 */ /* 0x0001e20000100800 */
[----:B------:R-:W-:-:S03]  /*9eb0*/  IADD3 R4, P0, R10, R2, RZ ;  /* 0x000000020a047210 */ /* 0x000fc60007f1e0ff */
[----:B------:R-:W-:Y:S04]  /*9ec0*/  STL [R1+0x1240], R18 ;  /* 0x0012401201007387 */ /* 0x000fe80000100800 */
[----:B------:R-:W-:Y:S01]  /*9ed0*/  STL [R1+0x1244], R18 ;  /* 0x0012441201007387 */ /* 0x000fe20000100800 */
[----:B------:R-:W-:-:S03]  /*9ee0*/  IMAD.X R5, R11, 0x1, R3, P0 ;  /* 0x000000010b057824 */ /* 0x000fc600000e0603 */
[----:B------:R-:W-:Y:S04]  /*9ef0*/  STL [R1+0x1248], R18 ;  /* 0x0012481201007387 */ /* 0x000fe80000100800 */
[----:B------:R-:W-:Y:S04]  /*9f00*/  STL [R1+0x124c], R18 ;  /* 0x00124c1201007387 */ /* 0x000fe80000100800 */
[----:B------:R1:W-:Y:S04]  /*9f10*/  STL.64 [R1+0x12d0], R18 ;  /* 0x0012d01201007387 */ /* 0x0003e80000100a00 */
[----:B------:R-:W2:Y:S04]  /*9f20*/  LDL.64 R10, [R1+0x680] ;  /* 0x00068000010a7983 */ /* 0x000ea80000100a00 */
[----:B------:R3:W4:Y:S01]  /*9f30*/  @P1 LDG.E.U16 R20, [R4.64] ;  /* 0x0000000404141981 */ /* 0x000722000c1e1500 */
[----:B------:R-:W-:-:S02]  /*9f40*/  ISETP.GT.AND P1, PT, R29, 0x13, PT ;  /* 0x000000131d00780c */ /* 0x000fc40003f24270 */
[----:B------:R-:W-:Y:S02]  /*9f50*/  PRMT R26, RZ, 0x7610, R26 ;  /* 0x00007610ff1a7816 */ /* 0x000fe4000000001a */
[----:B---3--:R-:W-:-:S05]  /*9f60*/  IADD3 R4, P0, R16, R2, RZ ;  /* 0x0000000210047210 */ /* 0x008fca0007f1e0ff */
[----:B------:R-:W-:-:S05]  /*9f70*/  IMAD.X R5, R17, 0x1, R3, P0 ;  /* 0x0000000111057824 */ /* 0x000fca00000e0603 */
[----:B------:R2:W3:Y:S01]  /*9f80*/  @P1 LDG.E.U16 R26, [R4.64] ;  /* 0x00000004041a1981 */ /* 0x0004e2000c1e1500 */
[----:B------:R-:W-:Y:S02]  /*9f90*/  PRMT R27, RZ, 0x7610, R27 ;  /* 0x00007610ff1b7816 */ /* 0x000fe4000000001b */
[-C--:B--2---:R-:W-:Y:S01]  /*9fa0*/  IADD3 R4, P0, R10, R2.reuse, RZ ;  /* 0x000000020a047210 */ /* 0x084fe20007f1e0ff */
[----:B----4-:R-:W-:Y:S04]  /*9fb0*/  STL [R1+0x1234], R20 ;  /* 0x0012341401007387 */ /* 0x010fe80000100800 */
[----:B------:R-:W-:Y:S01]  /*9fc0*/  IMAD.X R5, R11, 0x1, R3, P0 ;  /* 0x000000010b057824 */ /* 0x000fe200000e0603 */
[----:B------:R-:W2:Y:S04]  /*9fd0*/  LDL.64 R16, [R1+0x688] ;  /* 0x0006880001107983 */ /* 0x000ea80000100a00 */
[----:B------:R2:W4:Y:S04]  /*9fe0*/  @P1 LDG.E.U16 R27, [R4.64] ;  /* 0x00000004041b1981 */ /* 0x000528000c1e1500 */
[----:B0-----:R-:W4:Y:S04]  /*9ff0*/  LDL.64 R24, [R1+0x690] ;  /* 0x0006900001187983 */ /* 0x001f280000100a00 */
[----:B---3--:R-:W-:Y:S04]  /*a000*/  STL [R1+0x1220], R26 ;  /* 0x0012201a01007387 */ /* 0x008fe80000100800 */
[----:B------:R-:W-:Y:S04]  /*a010*/  STL [R1+0x1224], R26 ;  /* 0x0012241a01007387 */ /* 0x000fe80000100800 */
[----:B------:R-:W-:Y:S04]  /*a020*/  STL [R1+0x1228], R26 ;  /* 0x0012281a01007387 */ /* 0x000fe80000100800 */
[----:B------:R-:W-:Y:S04]  /*a030*/  STL [R1+0x122c], R26 ;  /* 0x00122c1a01007387 */ /* 0x000fe80000100800 */
[----:B------:R-:W-:Y:S04]  /*a040*/  STL [R1+0x1230], R26 ;  /* 0x0012301a01007387 */ /* 0x000fe80000100800 */
[----:B------:R-:W3:Y:S04]  /*a050*/  LDL.64 R22, [R1+0x698] ;  /* 0x0006980001167983 */ /* 0x000ee80000100a00 */
[----:B------:R-:W3:Y:S01]  /*a060*/  LDL.64 R10, [R1+0x6a0] ;  /* 0x0006a000010a7983 */ /* 0x000ee20000100a00 */
[----:B--2---:R-:W-:-:S03]  /*a070*/  IADD3 R4, P0, R16, R2, RZ ;  /* 0x0000000210047210 */ /* 0x004fc60007f1e0ff */
[----:B----4-:R-:W-:Y:S02]  /*a080*/  STL [R1+0x121c], R27 ;  /* 0x00121c1b01007387 */ /* 0x010fe40000100800 */
[----:B------:R-:W-:Y:S02]  /*a090*/  IMAD.X R5, R17, 0x1, R3, P0 ;  /* 0x0000000111057824 */ /* 0x000fe400000e0603 */
[----:B------:R-:W2:Y:S01]  /*a0a0*/  LDL.LU.64 R16, [R1+0x1300] ;  /* 0x0013000001107983 */ /* 0x000ea20000300a00 */
[----:B------:R-:W-:Y:S02]  /*a0b0*/  ISETP.GT.AND P1, PT, R29, 0x14, PT ;  /* 0x000000141d00780c */ /* 0x000fe40003f24270 */
[----:B-1----:R-:W-:Y:S02]  /*a0c0*/  PRMT R19, RZ, 0x7610, R19 ;  /* 0x00007610ff137816 */ /* 0x002fe40000000013 */
[----:B--2---:R-:W-:-:S09]  /*a0d0*/  PRMT R17, RZ, 0x7610, R17 ;  /* 0x00007610ff117816 */ /* 0x004fd20000000011 */
[----:B------:R0:W2:Y:S01]  /*a0e0*/  @P1 LDG.E.U16 R17, [R4.64] ;  /* 0x0000000404111981 */ /* 0x0000a2000c1e1500 */
[----:B------:R-:W-:Y:S02]  /*a0f0*/  PRMT R16, RZ, 0x7610, R16 ;  /* 0x00007610ff107816 */ /* 0x000fe40000000010 */
[----:B0-----:R-:W-:-:S05]  /*a100*/  IADD3 R4, P0, R24, R2, RZ ;  /* 0x0000000218047210 */ /* 0x001fca0007f1e0ff */
[----:B------:R-:W-:Y:S01]  /*a110*/  IMAD.X R5, R25, 0x1, R3, P0 ;  /* 0x0000000119057824 */ /* 0x000fe200000e0603 */
[----:B------:R-:W-:Y:S01]  /*a120*/  PRMT R18, RZ, 0x7610, R18 ;  /* 0x00007610ff127816 */ /* 0x000fe20000000012 */
[----:B------:R-:W4:Y:S04]  /*a130*/  LDL.64 R24, [R1+0x6a8] ;  /* 0x0006a80001187983 */ /* 0x000f280000100a00 */
[----:B------:R3:W2:Y:S01]  /*a140*/  @P1 LDG.E.U16 R16, [R4.64] ;  /* 0x0000000404101981 */ /* 0x0006a2000c1e1500 */
[----:B------:R-:W-:Y:S02]  /*a150*/  ISETP.GT.AND P1, PT, R29, 0x15, PT ;  /* 0x000000151d00780c */ /* 0x000fe40003f24270 */
[----:B---3--:R-:W-:-:S05]  /*a160*/  IADD3 R4, P0, R22, R2, RZ ;  /* 0x0000000216047210 */ /* 0x008fca0007f1e0ff */
[----:B------:R-:W-:-:S06]  /*a170*/  IMAD.X R5, R23, 0x1, R3, P0 ;  /* 0x0000000117057824 */ /* 0x000fcc00000e0603 */
[----:B------:R0:W3:Y:S02]  /*a180*/  @P1 LDG.E.U16 R19, [R4.64] ;  /* 0x0000000404131981 */ /* 0x0000e4000c1e1500 */
[----:B0-----:R-:W-:-:S05]  /*a190*/  IADD3 R4, P0, R10, R2, RZ ;  /* 0x000000020a047210 */ /* 0x001fca0007f1e0ff */
[----:B------:R-:W-:-:S05]  /*a1a0*/  IMAD.X R5, R11, 0x1, R3, P0 ;  /* 0x000000010b057824 */ /* 0x000fca00000e0603 */
[----:B------:R4:W3:Y:S04]  /*a1b0*/  @P1 LDG.E.U16 R18, [R4.64] ;  /* 0x0000000404121981 */ /* 0x0008e8000c1e1500 */
[----:B--2---:R-:W-:Y:S04]  /*a1c0*/  STL [R1+0x4a8], R16 ;  /* 0x0004a81001007387 */ /* 0x004fe80000100800 */
[----:B------:R0:W-:Y:S04]  /*a1d0*/  STL [R1+0x4a4], R17 ;  /* 0x0004a41101007387 */ /* 0x0001e80000100800 */
[----:B0-----:R-:W2:Y:S04]  /*a1e0*/  LDL.64 R16, [R1+0x6b0] ;  /* 0x0006b00001107983 */ /* 0x001ea80000100a00 */
[----:B------:R-:W2:Y:S04]  /*a1f0*/  LDL.LU R22, [R1+0x12f8] ;  /* 0x0012f80001167983 */ /* 0x000ea80000300800 */
[----:B------:R-:W2:Y:S01]  /*a200*/  LDL.64 R10, [R1+0x6b8] ;  /* 0x0006b800010a7983 */ /* 0x000ea20000100a00 */
[----:B------:R-:W-:-:S02]  /*a210*/  ISETP.GT.AND P1, PT, R29, 0x16, PT ;  /* 0x000000161d00780c */ /* 0x000fc40003f24270 */
[----:B----4-:R-:W-:Y:S01]  /*a220*/  IADD3 R4, P0, R24, R2, RZ ;  /* 0x0000000218047210 */ /* 0x010fe20007f1e0ff */
[----:B---3--:R-:W-:Y:S04]  /*a230*/  STL [R1+0x4ec], R18 ;  /* 0x0004ec1201007387 */ /* 0x008fe80000100800 */
[----:B------:R0:W-:Y:S04]  /*a240*/  STL [R1+0x4e8], R19 ;  /* 0x0004e81301007387 */ /* 0x0001e80000100800 */
[----:B0-----:R-:W3:Y:S01]  /*a250*/  LDL.64 R18, [R1+0x6c0] ;  /* 0x0006c00001127983 */ /* 0x001ee20000100a00 */
[----:B------:R-:W-:Y:S01]  /*a260*/  IMAD.X R5, R25, 0x1, R3, P0 ;  /* 0x0000000119057824 */ /* 0x000fe200000e0603 */
[----:B------:R-:W-:-:S02]  /*a270*/  PRMT R15, RZ, 0x7610, R15 ;  /* 0x00007610ff0f7816 */ /* 0x000fc4000000000f */
[----:B------:R-:W-:Y:S01]  /*a280*/  PRMT R13, RZ, 0x7610, R13 ;  /* 0x00007610ff0d7816 */ /* 0x000fe2000000000d */
[----:B------:R-:W4:Y:S01]  /*a290*/  LDL.LU.64 R24, [R1+0x12f0] ;  /* 0x0012f00001187983 */ /* 0x000f220000300a00 */
[----:B--2---:R-:W-:-:S06]  /*a2a0*/  PRMT R22, RZ, 0x7610, R22 ;  /* 0x00007610ff167816 */ /* 0x004fcc0000000016 */
[----:B------:R0:W2:Y:S02]  /*a2b0*/  @P1 LDG.E.U16 R22, [R4.64] ;  /* 0x0000000404161981 */ /* 0x0000a4000c1e1500 */
[----:B0-----:R-:W-:-:S05]  /*a2c0*/  IADD3 R4, P0, R16, R2, RZ ;  /* 0x0000000210047210 */ /* 0x001fca0007f1e0ff */
[----:B------:R-:W-:-:S05]  /*a2d0*/  IMAD.X R5, R17, 0x1, R3, P0 ;  /* 0x0000000111057824 */ /* 0x000fca00000e0603 */
[----:B------:R0:W4:Y:S01]  /*a2e0*/  @P1 LDG.E.U16 R15, [R4.64] ;  /* 0x00000004040f1981 */ /* 0x000122000c1e1500 */
[----:B------:R-:W-:Y:S02]  /*a2f0*/  ISETP.GT.AND P1, PT, R29, 0x17, PT ;  /* 0x000000171d00780c */ /* 0x000fe40003f24270 */
[----:B0-----:R-:W-:-:S05]  /*a300*/  IADD3 R4, P0, R10, R2, RZ ;  /* 0x000000020a047210 */ /* 0x001fca0007f1e0ff */
[----:B------:R-:W-:-:S06]  /*a310*/  IMAD.X R5, R11, 0x1, R3, P0 ;  /* 0x000000010b057824 */ /* 0x000fcc00000e0603 */
[----:B------:R3:W4:Y:S01]  /*a320*/  @P1 LDG.E.U16 R13, [R4.64] ;  /* 0x00000004040d1981 */ /* 0x000722000c1e1500 */
[----:B------:R-:W-:Y:S02]  /*a330*/  PRMT R12, RZ, 0x7610, R12 ;  /* 0x00007610ff0c7816 */ /* 0x000fe4000000000c */
[----:B---3--:R-:W-:-:S05]  /*a340*/  IADD3 R4, P0, R18, R2, RZ ;  /* 0x0000000212047210 */ /* 0x008fca0007f1e0ff */
[----:B------:R-:W-:-:S05]  /*a350*/  IMAD.X R5, R19, 0x1, R3, P0 ;  /* 0x0000000113057824 */ /* 0x000fca00000e0603 */
[----:B------:R-:W3:Y:S04]  /*a360*/  @P1 LDG.E.U16 R12, [R4.64] ;  /* 0x00000004040c1981 */ /* 0x000ee8000c1e1500 */
[----:B--2---:R0:W-:Y:S04]  /*a370*/  STL [R1+0x500], R22 ;  /* 0x0005001601007387 */ /* 0x0041e80000100800 */
[----:B------:R-:W2:Y:S04]  /*a380*/  LDL.64 R16, [R1+0x6d0] ;  /* 0x0006d00001107983 */ /* 0x000ea80000100a00 */
[----:B0-----:R-:W2:Y:S04]  /*a390*/  LDL.64 R22, [R1+0x6c8] ;  /* 0x0006c80001167983 */ /* 0x001ea80000100a00 */
[----:B------:R-:W2:Y:S04]  /*a3a0*/  LDL.LU.64 R10, [R1+0x12e8] ;  /* 0x0012e800010a7983 */ /* 0x000ea80000300a00 */
[----:B------:R-:W2:Y:S01]  /*a3b0*/  LDL.64 R18, [R1+0x6d8] ;  /* 0x0006d80001127983 */ /* 0x000ea20000100a00 */
[----:B------:R-:W-:-:S02]  /*a3c0*/  ISETP.GT.AND P1, PT, R29, 0x18, PT ;  /* 0x000000181d00780c */ /* 0x000fc40003f24270 */
[----:B------:R-:W-:Y:S01]  /*a3d0*/  PRMT R7, RZ, 0x7610, R7 ;  /* 0x00007610ff077816 */ /* 0x000fe20000000007 */
[----:B---3--:R-:W-:Y:S04]  /*a3e0*/  STL [R1+0x50c], R12 ;  /* 0x00050c0c01007387 */ /* 0x008fe80000100800 */
[----:B----4-:R0:W-:Y:S04]  /*a3f0*/  STL [R1+0x514], R13 ;  /* 0x0005140d01007387 */ /* 0x0101e80000100800 */
[----:B0-----:R-:W3:Y:S01]  /*a400*/  LDL.64 R12, [R1+0x6e0] ;  /* 0x0006e000010c7983 */ /* 0x001ee20000100a00 */
[----:B------:R-:W-:-:S02]  /*a410*/  PRMT R6, RZ, 0x7610, R6 ;  /* 0x00007610ff067816 */ /* 0x000fc40000000006 */
[----:B--2---:R-:W-:-:S05]  /*a420*/  IADD3 R4, P0, R22, R2, RZ ;  /* 0x0000000216047210 */ /* 0x004fca0007f1e0ff */
[----:B------:R-:W-:Y:S02]  /*a430*/  IMAD.X R5, R23, 0x1, R3, P0 ;  /* 0x0000000117057824 */ /* 0x000fe400000e0603 */
[----:B------:R-:W2:Y:S04]  /*a440*/  LDL.64 R22, [R1+0x6e8] ;  /* 0x0006e80001167983 */ /* 0x000ea80000100a00 */
[----:B------:R0:W4:Y:S02]  /*a450*/  @P1 LDG.E.U16 R7, [R4.64] ;  /* 0x0000000404071981 */ /* 0x000124000c1e1500 */
[----:B0-----:R-:W-:-:S05]  /*a460*/  IADD3 R4, P0, R16, R2, RZ ;  /* 0x0000000210047210 */ /* 0x001fca0007f1e0ff */
[----:B------:R-:W-:Y:S02]  /*a470*/  IMAD.X R5, R17, 0x1, R3, P0 ;  /* 0x0000000111057824 */ /* 0x000fe400000e0603 */
[----:B------:R-:W4:Y:S04]  /*a480*/  LDL.64 R16, [R1+0x6f0] ;  /* 0x0006f00001107983 */ /* 0x000f280000100a00 */
[----:B------:R0:W4:Y:S02]  /*a490*/  @P1 LDG.E.U16 R6, [R4.64] ;  /* 0x0000000404061981 */ /* 0x000124000c1e1500 */
[----:B0-----:R-:W-:-:S05]  /*a4a0*/  IADD3 R4, P0, R18, R2, RZ ;  /* 0x0000000212047210 */ /* 0x001fca0007f1e0ff */
[----:B------:R-:W-:Y:S02]  /*a4b0*/  IMAD.X R5, R19, 0x1, R3, P0 ;  /* 0x0000000113057824 */ /* 0x000fe400000e0603 */
[----:B------:R-:W4:Y:S01]  /*a4c0*/  LDL.64 R18, [R1+0x6f8] ;  /* 0x0006f80001127983 */ /* 0x000f220000100a00 */
[----:B------:R-:W-:Y:S02]  /*a4d0*/  ISETP.GT.AND P1, PT, R29, 0x19, PT ;  /* 0x000000191d00780c */ /* 0x000fe40003f24270 */
[----:B------:R-:W-:Y:S02]  /*a4e0*/  PRMT R9, RZ, 0x7610, R9 ;  /* 0x00007610ff097816 */ /* 0x000fe40000000009 */
[----:B------:R-:W-:-:S09]  /*a4f0*/  PRMT R8, RZ, 0x7610, R8 ;  /* 0x00007610ff087816 */ /* 0x000fd20000000008 */
[----:B------:R3:W4:Y:S02]  /*a500*/  @P1 LDG.E.U16 R9, [R4.64] ;  /* 0x0000000404091981 */ /* 0x000724000c1e1500 */
[----:B---3--:R-:W-:-:S05]  /*a510*/  IADD3 R4, P0, R12, R2, RZ ;  /* 0x000000020c047210 */ /* 0x008fca0007f1e0ff */
[----:B------:R-:W-:-:S05]  /*a520*/  IMAD.X R5, R13, 0x1, R3, P0 ;  /* 0x000000010d057824 */ /* 0x000fca00000e0603 */
[----:B------:R2:W3:Y:S01]  /*a530*/  @P1 LDG.E.U16 R8, [R4.64] ;  /* 0x0000000404081981 */ /* 0x0004e2000c1e1500 */
[----:B------:R-:W-:Y:S02]  /*a540*/  ISETP.GT.AND P1, PT, R29, 0x1a, PT ;  /* 0x0000001a1d00780c */ /* 0x000fe40003f24270 */
[----:B------:R-:W-:Y:S01]  /*a550*/  PRMT R11, RZ, 0x7610, R11 ;  /* 0x00007610ff0b7816 */ /* 0x000fe2000000000b */
[----:B------:R-:W-:Y:S04]  /*a560*/  STL [R1+0x504], R15 ;  /* 0x0005040f01007387 */ /* 0x000fe80000100800 */
[----:B------:R-:W3:Y:S01]  /*a570*/  LDL.64 R12, [R1+0x700] ;  /* 0x00070000010c7983 */ /* 0x000ee20000100a00 */
[----:B------:R-:W-:Y:S02]  /*a580*/  PRMT R10, RZ, 0x7610, R10 ;  /* 0x00007610ff0a7816 */ /* 0x000fe4000000000a */
[----:B--2---:R-:W-:-:S05]  /*a590*/  IADD3 R4, P0, R22, R2, RZ ;  /* 0x0000000216047210 */ /* 0x004fca0007f1e0ff */
[----:B------:R-:W-:Y:S02]  /*a5a0*/  IMAD.X R5, R23, 0x1, R3, P0 ;  /* 0x0000000117057824 */ /* 0x000fe400000e0603 */
[----:B------:R-:W2:Y:S04]  /*a5b0*/  LDL.64 R22, [R1+0x708] ;  /* 0x0007080001167983 */ /* 0x000ea80000100a00 */
[----:B------:R4:W2:Y:S02]  /*a5c0*/  @P1 LDG.E.U16 R11, [R4.64] ;  /* 0x00000004040b1981 */ /* 0x0008a4000c1e1500 */
[----:B----4-:R-:W-:-:S05]  /*a5d0*/  IADD3 R4, P0, R16, R2, RZ ;  /* 0x0000000210047210 */ /* 0x010fca0007f1e0ff */
[----:B------:R-:W-:Y:S02]  /*a5e0*/  IMAD.X R5, R17, 0x1, R3, P0 ;  /* 0x0000000111057824 */ /* 0x000fe400000e0603 */
[----:B------:R-:W4:Y:S04]  /*a5f0*/  LDL.LU.64 R16, [R1+0x12e0] ;  /* 0x0012e00001107983 */ /* 0x000f280000300a00 */
[----:B------:R0:W2:Y:S02]  /*a600*/  @P1 LDG.E.U16 R10, [R4.64] ;  /* 0x00000004040a1981 */ /* 0x0000a4000c1e1500 */
[----:B0-----:R-:W-:-:S05]  /*a610*/  IADD3 R4, P0, R18, R2, RZ ;  /* 0x0000000212047210 */ /* 0x001fca0007f1e0ff */
[----:B------:R-:W-:Y:S02]  /*a620*/  IMAD.X R5, R19, 0x1, R3, P0 ;  /* 0x0000000113057824 */ /* 0x000fe400000e0603 */
[----:B------:R-:W2:Y:S01]  /*a630*/  LDL.64 R18, [R1+0x710] ;  /* 0x0007100001127983 */ /* 0x000ea20000100a00 */
[----:B------:R-:W-:Y:S02]  /*a640*/  ISETP.GT.AND P1, PT, R29, 0x1b, PT ;  /* 0x0000001b1d00780c */ /* 0x000fe40003f24270 */
[----:B------:R-:W-:Y:S02]  /*a650*/  PRMT R24, RZ, 0x7610, R24 ;  /* 0x00007610ff187816 */ /* 0x000fe40000000018 */
[----:B------:R-:W-:Y:S02]  /*a660*/  PRMT R14, RZ, 0x7610, R14 ;  /* 0x00007610ff0e7816 */ /* 0x000fe4000000000e */
[----:B----4-:R-:W-:-:S07]  /*a670*/  PRMT R16, RZ, 0x7610, R16 ;  /* 0x00007610ff107816 */ /* 0x010fce0000000010 */
[----:B------:R3:W4:Y:S01]  /*a680*/  @P1 LDG.E.U16 R16, [R4.64] ;  /* 0x0000000404101981 */ /* 0x000722000c1e1500 */
[----:B------:R-:W-:Y:S02]  /*a690*/  PRMT R17, RZ, 0x7610, R17 ;  /* 0x00007610ff117816 */ /* 0x000fe40000000011 */
[----:B---3--:R-:W-:-:S05]  /*a6a0*/  IADD3 R4, P0, R12, R2, RZ ;  /* 0x000000020c047210 */ /* 0x008fca0007f1e0ff */
[----:B------:R-:W-:Y:S02]  /*a6b0*/  IMAD.X R5, R13, 0x1, R3, P0 ;  /* 0x000000010d057824 */ /* 0x000fe400000e0603 */
[----:B------:R-:W3:Y:S04]  /*a6c0*/  LDL.64 R12, [R1+0x718] ;  /* 0x00071800010c7983 */ /* 0x000ee80000100a00 */
[----:B------:R2:W4:Y:S01]  /*a6d0*/  @P1 LDG.E.U16 R17, [R4.64] ;  /* 0x0000000404111981 */ /* 0x000522000c1e1500 */
[----:B------:R-:W-:Y:S02]  /*a6e0*/  ISETP.GT.AND P1, PT, R29, 0x1c, PT ;  /* 0x0000001c1d00780c */ /* 0x000fe40003f24270 */
[----:B--2---:R-:W-:-:S05]  /*a6f0*/  IADD3 R4, P0, R22, R2, RZ ;  /* 0x0000000216047210 */ /* 0x004fca0007f1e0ff */
[----:B------:R-:W-:Y:S02]  /*a700*/  IMAD.X R5, R23, 0x1, R3, P0 ;  /* 0x0000000117057824 */ /* 0x000fe400000e0603 */
[----:B------:R-:W2:Y:S04]  /*a710*/  LDL.64 R22, [R1+0x720] ;  /* 0x0007200001167983 */ /* 0x000ea80000100a00 */
[----:B------:R0:W2:Y:S02]  /*a720*/  @P1 LDG.E.U16 R24, [R4.64] ;  /* 0x0000000404181981 */ /* 0x0000a4000c1e1500 */
[----:B0-----:R-:W-:-:S05]  /*a730*/  IADD3 R4, P0, R18, R2, RZ ;  /* 0x0000000212047210 */ /* 0x001fca0007f1e0ff */
[----:B------:R-:W-:-:S05]  /*a740*/  IMAD.X R5, R19, 0x1, R3, P0 ;  /* 0x0000000113057824 */ /* 0x000fca00000e0603 */
[----:B------:R3:W4:Y:S02]  /*a750*/  @P1 LDG.E.U16 R14, [R4.64] ;  /* 0x00000004040e1981 */ /* 0x000724000c1e1500 */
[----:B---3--:R-:W-:Y:S02]  /*a760*/  IADD3 R4, P0, R12, R2, RZ ;  /* 0x000000020c047210 */ /* 0x008fe40007f1e0ff */
[----:B--2---:R-:W-:Y:S04]  /*a770*/  STL [R1+0x1210], R24 ;  /* 0x0012101801007387 */ /* 0x004fe80000100800 */
[----:B------:R-:W-:Y:S04]  /*a780*/  STL [R1+0x1214], R24 ;  /* 0x0012141801007387 */ /* 0x000fe80000100800 */
[----:B------:R-:W-:Y:S04]  /*a790*/  STL [R1+0x1218], R24 ;  /* 0x0012181801007387 */ /* 0x000fe80000100800 */
[----:B------:R-:W2:Y:S04]  /*a7a0*/  LDL.64 R18, [R1+0x728] ;  /* 0x0007280001127983 */ /* 0x000ea80000100a00 */
[----:B----4-:R0:W-:Y:S04]  /*a7b0*/  STL [R1+0x64], R14 ;  /* 0x0000640e01007387 */ /* 0x0101e80000100800 */
[----:B0-----:R-:W3:Y:S04]  /*a7c0*/  LDL.64 R14, [R1+0x730] ;  /* 0x00073000010e7983 */ /* 0x001ee80000100a00 */
[----:B------:R-:W4:Y:S01]  /*a7d0*/  LDL.LU R12, [R1+0x12dc] ;  /* 0x0012dc00010c7983 */ /* 0x000f220000300800 */
[----:B------:R-:W-:Y:S01]  /*a7e0*/  ISETP.GT.AND P1, PT, R29, 0x1d, PT ;  /* 0x0000001d1d00780c */ /* 0x000fe20003f24270 */
[----:B------:R-:W-:Y:S01]  /*a7f0*/  IMAD.X R5, R13, 0x1, R3, P0 ;  /* 0x000000010d057824 */ /* 0x000fe200000e0603 */
[----:B------:R-:W-:-:S02]  /*a800*/  PRMT R28, RZ, 0x7610, R28 ;  /* 0x00007610ff1c7816 */ /* 0x000fc4000000001c */
[----:B----4-:R-:W-:-:S09]  /*a810*/  PRMT R12, RZ, 0x7610, R12 ;  /* 0x00007610ff0c7816 */ /* 0x010fd2000000000c */
[----:B------:R0:W4:Y:S02]  /*a820*/  @P1 LDG.E.U16 R12, [R4.64] ;  /* 0x00000004040c1981 */ /* 0x000124000c1e1500 */
[----:B0-----:R-:W-:-:S05]  /*a830*/  IADD3 R4, P0, R22, R2, RZ ;  /* 0x0000000216047210 */ /* 0x001fca0007f1e0ff */
[----:B------:R-:W-:-:S05]  /*a840*/  IMAD.X R5, R23, 0x1, R3, P0 ;  /* 0x0000000117057824 */ /* 0x000fca00000e0603 */
[----:B------:R-:W2:Y:S04]  /*a850*/  @P1 LDG.E.U16 R28, [R4.64] ;  /* 0x00000004041c1981 */ /* 0x000ea8000c1e1500 */
[----:B----4-:R0:W-:Y:S04]  /*a860*/  STL [R1+0x490], R12 ;  /* 0x0004900c01007387 */ /* 0x0101e80000100800 */
[----:B------:R-:W4:Y:S04]  /*a870*/  LDL.64 R22, [R1+0x740] ;  /* 0x0007400001167983 */ /* 0x000f280000100a00 */
[----:B0-----:R-:W3:Y:S04]  /*a880*/  LDL.64 R12, [R1+0x738] ;  /* 0x00073800010c7983 */ /* 0x001ee80000100a00 */
[----:B--2---:R0:W-:Y:S04]  /*a890*/  STL [R1+0x494], R28 ;  /* 0x0004941c01007387 */ /* 0x0041e80000100800 */
[----:B0-----:R-:W2:Y:S01]  /*a8a0*/  LDL.LU R28, [R1+0x12d8] ;  /* 0x0012d800011c7983 */ /* 0x001ea20000300800 */
[----:B------:R-:W-:-:S02]  /*a8b0*/  ISETP.GT.AND P1, PT, R29, 0x1e, PT ;  /* 0x0000001e1d00780c */ /* 0x000fc40003f24270 */
[----:B------:R-:W-:-:S05]  /*a8c0*/  IADD3 R4, P0, R18, R2, RZ ;  /* 0x0000000212047210 */ /* 0x000fca0007f1e0ff */
[----:B------:R-:W-:Y:S02]  /*a8d0*/  IMAD.X R5, R19, 0x1, R3, P0 ;  /* 0x0000000113057824 */ /* 0x000fe400000e0603 */
[----:B------:R-:W3:Y:S01]  /*a8e0*/  LDL.LU.64 R18, [R1+0x12d0] ;  /* 0x0012d00001127983 */ /* 0x000ee20000300a00 */
[----:B--2---:R-:W-:-:S06]  /*a8f0*/  PRMT R28, RZ, 0x7610, R28 ;  /* 0x00007610ff1c7816 */ /* 0x004fcc000000001c */
[----:B------:R-:W2:Y:S04]  /*a900*/  @P1 LDG.E.U16 R28, [R4.64] ;  /* 0x00000004041c1981 */ /* 0x000ea8000c1e1500 */
[----:B--2---:R0:W-:Y:S04]  /*a910*/  STL [R1+0x4c4], R28 ;  /* 0x0004c41c01007387 */ /* 0x0041e80000100800 */
[----:B0-----:R-:W2:Y:S01]  /*a920*/  LDL.LU R28, [R1+0x12c8] ;  /* 0x0012c800011c7983 */ /* 0x001ea20000300800 */
[----:B---3--:R-:W-:-:S05]  /*a930*/  IADD3 R4, P0, R14, R2, RZ ;  /* 0x000000020e047210 */ /* 0x008fca0007f1e0ff */
[----:B------:R-:W-:Y:S02]  /*a940*/  IMAD.X R5, R15, 0x1, R3, P0 ;  /* 0x000000010f057824 */ /* 0x000fe400000e0603 */
[----:B------:R-:W3:Y:S01]  /*a950*/  LDL.LU.64 R14, [R1+0x12c0] ;  /* 0x0012c000010e7983 */ /* 0x000ee20000300a00 */
[----:B--2---:R-:W-:-:S06]  /*a960*/  PRMT R28, RZ, 0x7610, R28 ;  /* 0x00007610ff1c7816 */ /* 0x004fcc000000001c */
[----:B------:R-:W2:Y:S01]  /*a970*/  @P1 LDG.E.U16 R28, [R4.64] ;  /* 0x00000004041c1981 */ /* 0x000ea2000c1e1500 */
[----:B------:R-:W-:-:S03]  /*a980*/  ISETP.GT.AND P1, PT, R29, 0x1f, PT ;  /* 0x0000001f1d00780c */ /* 0x000fc60003f24270 */
[----:B--2---:R0:W-:Y:S04]  /*a990*/  STL [R1+0x4cc], R28 ;  /* 0x0004cc1c01007387 */ /* 0x0041e80000100800 */
[----:B0-----:R-:W2:Y:S01]  /*a9a0*/  LDL.LU R28, [R1+0x12b8] ;  /* 0x0012b800011c7983 */ /* 0x001ea20000300800 */
[----:B------:R-:W-:-:S05]  /*a9b0*/  IADD3 R4, P0, R12, R2, RZ ;  /* 0x000000020c047210 */ /* 0x000fca0007f1e0ff */
[----:B------:R-:W-:Y:S01]  /*a9c0*/  IMAD.X R5, R13, 0x1, R3, P0 ;  /* 0x000000010d057824 */ /* 0x000fe200000e0603 */
[----:B------:R-:W-:Y:S01]  /*a9d0*/  PRMT R0, RZ, 0x7610, R0 ;  /* 0x00007610ff007816 */ /* 0x000fe20000000000 */
[----:B------:R-:W3:Y:S01]  /*a9e0*/  LDL.LU.64 R12, [R1+0x12b0] ;  /* 0x0012b000010c7983 */ /* 0x000ee20000300a00 */
[----:B--2---:R-:W-:-:S06]  /*a9f0*/  PRMT R28, RZ, 0x7610, R28 ;  /* 0x00007610ff1c7816 */ /* 0x004fcc000000001c */
[----:B------:R4:W2:Y:S02]  /*aa00*/  @P1 LDG.E.U16 R28, [R4.64] ;  /* 0x00000004041c1981 */ /* 0x0008a4000c1e1500 */
[----:B----4-:R-:W-:-:S05]  /*aa10*/  IADD3 R4, P0, R22, R2, RZ ;  /* 0x0000000216047210 */ /* 0x010fca0007f1e0ff */
[----:B------:R-:W-:-:S05]  /*aa20*/  IMAD.X R5, R23, 0x1, R3, P0 ;  /* 0x0000000117057824 */ /* 0x000fca00000e0603 */
[----:B------:R0:W4:Y:S04]  /*aa30*/  @P1 LDG.E.U16 R0, [R4.64] ;  /* 0x0000000404001981 */ /* 0x000128000c1e1500 */
[----:B0-----:R-:W0:Y:S02]  /*aa40*/  S2R R5, SR_TID.X ;  /* 0x0000000000057919 */ /* 0x001e240000002100 */
[----:B0-----:R-:W-:Y:S02]  /*aa50*/  LOP3.LUT R4, R5, 0x1f, RZ, 0xc0, !PT ;  /* 0x0000001f05047812 */ /* 0x001fe400078ec0ff */
[----:B--2---:R0:W-:Y:S04]  /*aa60*/  STL [R1+0x4d4], R28 ;  /* 0x0004d41c01007387 */ /* 0x0041e80000100800 */
[----:B0-----:R-:W2:Y:S04]  /*aa70*/  LDL.LU R28, [R1+0x12a8] ;  /* 0x0012a800011c7983 */ /* 0x001ea80000300800 */
[----:B------:R-:W2:Y:S04]  /*aa80*/  LDL.LU.64 R22, [R1+0x12a0] ;  /* 0x0012a00001167983 */ /* 0x000ea80000300a00 */
[----:B------:R0:W-:Y:S04]  /*aa90*/  STL [R1+0x974], R2 ;  /* 0x0009740201007387 */ /* 0x0001e80000100800 */
[----:B0-----:R-:W2:Y:S04]  /*aaa0*/  LDL.LU R2, [R1+0x874] ;  /* 0x0008740001027983 */ /* 0x001ea80000300800 */
[----:B------:R0:W-:Y:S04]  /*aab0*/  STL [R1+0x970], R3 ;  /* 0x0009700301007387 */ /* 0x0001e80000100800 */
[----:B0-----:R-:W2:Y:S04]  /*aac0*/  LDL.LU R3, [R1+0x904] ;  /* 0x0009040001037983 */ /* 0x001ea80000300800 */
[----:B----4-:R0:W-:Y:S04]  /*aad0*/  STL [R1+0x4d0], R0 ;  /* 0x0004d00001007387 */ /* 0x0101e80000100800 */
[----:B0-----:R-:W4:Y:S04]  /*aae0*/  LDL.LU R0, [R1+0x1298] ;  /* 0x0012980001007983 */ /* 0x001f280000300800 */
[----:B------:R-:W2:Y:S01]  /*aaf0*/  LDL R5, [R1+0x908] ;  /* 0x0009080001057983 */ /* 0x000ea20000100800 */
[----:B------:R-:W-:-:S03]  /*ab00*/  ISETP.GE.AND P0, PT, R4, R29, PT ;  /* 0x0000001d0400720c */ /* 0x000fc60003f06270 */
[----:B------:R0:W-:Y:S01]  /*ab10*/  STL [R1+0x978], R29 ;  /* 0x0009781d01007387 */ /* 0x0001e20000100800 */
[----:B------:R-:W-:-:S03]  /*ab20*/  PRMT R25, RZ, 0x7610, R25 ;  /* 0x00007610ff197816 */ /* 0x000fc60000000019 */
[----:B------:R-:W-:Y:S01]  /*ab30*/  BAR.SYNC.DEFER_BLOCKING 0x0 ;  /* 0x0000000000007b1d */ /* 0x000fe20000010000 */
[----:B--2---:R-:W-:-:S05]  /*ab40*/  IADD3 R4, P1, R5, R28, RZ ;  /* 0x0000001c05047210 */ /* 0x004fca0007f3e0ff */
[----:B------:R-:W4:Y:S01]  /*ab50*/  LDL R5, [R1+0x878] ;  /* 0x0008780001057983 */ /* 0x000f220000100800 */
[----:B0-----:R-:W-:Y:S01]  /*ab60*/  PRMT R29, RZ, 0x7610, R29 ;  /* 0x00007610ff1d7816 */ /* 0x001fe2000000001d */
[----:B----4-:R-:W-:-:S05]  /*ab70*/  IMAD.X R5, R5, 0x1, R0, P1 ;  /* 0x0000000105057824 */ /* 0x010fca00008e0600 */
[----:B------:R0:W2:Y:S02]  /*ab80*/  @!P0 LDG.E.U16 R29, [R4.64] ;  /* 0x00000004041d8981 */ /* 0x0000a4000c1e1500 */
[----:B0-----:R-:W-:-:S05]  /*ab90*/  IADD3 R4, P1, R3, R28, RZ ;  /* 0x0000001c03047210 */ /* 0x001fca0007f3e0ff */
[----:B------:R-:W-:-:S05]  /*aba0*/  IMAD.X R5, R2, 0x1, R0, P1 ;  /* 0x0000000102057824 */ /* 0x000fca00008e0600 */
[----:B------:R-:W4:Y:S04]  /*abb0*/  @!P0 LDG.E.U16 R25, [R4.64] ;  /* 0x0000000404198981 */ /* 0x000f28000c1e1500 */
[----:B--2---:R0:W-:Y:S04]  /*abc0*/  STL [R1+0x4c8], R29 ;  /* 0x0004c81d01007387 */ /* 0x0041e80000100800 */
[----:B0-----:R-:W2:Y:S04]  /*abd0*/  LDL.LU R29, [R1] ;  /* 0x00000000011d7983 */ /* 0x001ea80000300800 */
[----:B------:R-:W-:Y:S04]  /*abe0*/  STL [R1+0x980], R3 ;  /* 0x0009800301007387 */ /* 0x000fe80000100800 */
[----:B------:R-:W-:Y:S04]  /*abf0*/  STL [R1+0x984], R2 ;  /* 0x0009840201007387 */ /* 0x000fe80000100800 */
[----:B----4-:R0:W-:Y:S04]  /*ac00*/  STL [R1+0x4c0], R25 ;  /* 0x0004c01901007387 */ /* 0x0101e80000100800 */
[----:B0-----:R-:W4:Y:S04]  /*ac10*/  LDL.LU R25, [R1+0x1294] ;  /* 0x0012940001197983 */ /* 0x001f280000300800 */
[----:B------:R-:W2:Y:S02]  /*ac20*/  LDL R5, [R1+0x8fc] ;  /* 0x0008fc0001057983 */ /* 0x000ea40000100800 */
[----:B--2---:R-:W-:-:S02]  /*ac30*/  IADD3 R4, P1, R5, R28, RZ ;  /* 0x0000001c05047210 */ /* 0x004fc40007f3e0ff */
[----:B------:R-:W2:Y:S01]  /*ac40*/  LDL R5, [R1+0x868] ;  /* 0x0008680001057983 */ /* 0x000ea20000100800 */
[----:B----4-:R-:W-:Y:S02]  /*ac50*/  PRMT R25, RZ, 0x7610, R25 ;  /* 0x00007610ff197816 */ /* 0x010fe40000000019 */
[----:B--2---:R-:W-:-:S05]  /*ac60*/  IMAD.X R5, R5, 0x1, R0, P1 ;  /* 0x0000000105057824 */ /* 0x004fca00008e0600 */
[----:B------:R-:W2:Y:S04]  /*ac70*/  @!P0 LDG.E.U16 R25, [R4.64] ;  /* 0x0000000404198981 */ /* 0x000ea8000c1e1500 */
[----:B--2---:R0:W-:Y:S04]  /*ac80*/  STL [R1+0x4bc], R25 ;  /* 0x0004bc1901007387 */ /* 0x0041e80000100800 */
[----:B0-----:R-:W2:Y:S04]  /*ac90*/  LDL.LU R25, [R1+0x1290] ;  /* 0x0012900001197983 */ /* 0x001ea80000300800 */
[----:B------:R-:W4:Y:S02]  /*aca0*/  LDL R5, [R1+0x85c] ;  /* 0x00085c0001057983 */ /* 0x000f240000100800 */
[----:B----4-:R-:W-:-:S02]  /*acb0*/  IADD3 R4, P1, R5, R28, RZ ;  /* 0x0000001c05047210 */ /* 0x010fc40007f3e0ff */
[----:B------:R-:W4:Y:S01]  /*acc0*/  LDL R5, [R1+0x7a8] ;  /* 0x0007a80001057983 */ /* 0x000f220000100800 */
[----:B--2---:R-:W-:Y:S02]  /*acd0*/  PRMT R25, RZ, 0x7610, R25 ;  /* 0x00007610ff197816 */ /* 0x004fe40000000019 */
[----:B----4-:R-:W-:-:S05]  /*ace0*/  IMAD.X R5, R5, 0x1, R0, P1 ;  /* 0x0000000105057824 */ /* 0x010fca00008e0600 */
[----:B------:R-:W2:Y:S04]  /*acf0*/  @!P0 LDG.E.U16 R25, [R4.64] ;  /* 0x0000000404198981 */ /* 0x000ea8000c1e1500 */
[----:B--2---:R0:W-:Y:S04]  /*ad00*/  STL [R1+0x4b8], R25 ;  /* 0x0004b81901007387 */ /* 0x0041e80000100800 */
[----:B0-----:R-:W2:Y:S04]  /*ad10*/  LDL.LU R25, [R1+0x128c] ;  /* 0x00128c0001197983 */ /* 0x001ea80000300800 */
[----:B------:R-:W4:Y:S02]  /*ad20*/  LDL R5, [R1+0x938] ;  /* 0x0009380001057983 */ /* 0x000f240000100800 */
[----:B----4-:R-:W-:-:S02]  /*ad30*/  IADD3 R4, P1, R5, R28, RZ ;  /* 0x0000001c05047210 */ /* 0x010fc40007f3e0ff */
[----:B------:R-:W4:Y:S01]  /*ad40*/  LDL R5, [R1+0x8e8] ;  /* 0x0008e80001057983 */ /* 0x000f220000100800 */
[----:B------:R-:W-:Y:S02]  /*ad50*/  PRMT R22, RZ, 0x7610, R22 ;  /* 0x00007610ff167816 */ /* 0x000fe40000000016 */
[----:B----4-:R-:W-:-:S05]  /*ad60*/  IMAD.X R5, R5, 0x1, R0, P1 ;  /* 0x0000000105057824 */ /* 0x010fca00008e0600 */
[----:B------:R0:W4:Y:S04]  /*ad70*/  @!P0 LDG.E.U16 R22, [R4.64] ;  /* 0x0000000404168981 */ /* 0x000128000c1e1500 */
[----:B0-----:R-:W2:Y:S04]  /*ad80*/  LDL R5, [R1+0x8dc] ;  /* 0x0008dc0001057983 */ /* 0x001ea80000100800 */
[----:B----4-:R-:W-:Y:S01]  /*ad90*/  STL [R1+0x4b4], R22 ;  /* 0x0004b41601007387 */ /* 0x010fe20000100800 */
[----:B--2---:R-:W-:-:S03]  /*ada0*/  IADD3 R4, P1, R5, R28, RZ ;  /* 0x0000001c05047210 */ /* 0x004fc60007f3e0ff */
[----:B------:R-:W2:Y:S01]  /*adb0*/  LDL R5, [R1+0x848] ;  /* 0x0008480001057983 */ /* 0x000ea20000100800 */
[----:B------:R-:W-:Y:S01]  /*adc0*/  PRMT R25, RZ, 0x7610, R25 ;  /* 0x00007610ff197816 */ /* 0x000fe20000000019 */
        /* <DEDUP_REMOVED lines=17> */
[----:B------:R-:W4:Y:S04]  /*aee0*/  @!P0 LDG.E.U16 R19, [R4.64] ;  /* 0x0000000404138981 */ /* 0x000f28000c1e1500 */
[----:B------:R-:W0:Y:S04]  /*aef0*/  S2R R22, SR_TID.X ;  /* 0x0000000000167919 */ /* 0x000e280000002100 */
[----:B----4-:R1:W-:Y:S04]  /*af00*/  STL [R1+0x4a0], R19 ;  /* 0x0004a01301007387 */ /* 0x0103e80000100800 */
[----:B-1----:R-:W4:Y:S04]  /*af10*/  LDL.LU R19, [R1+0x1280] ;  /* 0x0012800001137983 */ /* 0x002f280000300800 */
[----:B------:R-:W3:Y:S01]  /*af20*/  LDL R5, [R1+0x824] ;  /* 0x0008240001057983 */ /* 0x000ee20000100800 */
[----:B0-----:R-:W-:-:S05]  /*af30*/  LOP3.LUT R22, R22, 0x3f, RZ, 0xc0, !PT ;  /* 0x0000003f16167812 */ /* 0x001fca00078ec0ff */
[----:B------:R-:W-:-:S05]  /*af40*/  IMAD.SHL.U32 R22, R22, 0x2, RZ ;  /* 0x0000000216167824 */ /* 0x000fca00078e00ff */
[----:B--2---:R-:W-:Y:S04]  /*af50*/  STS.U16 [R22], R25 ;  /* 0x0000001916007388 */ /* 0x004fe80000000400 */
[----:B------:R0:W-:Y:S04]  /*af60*/  STS.U16 [R22+0x80], R29 ;  /* 0x0000801d16007388 */ /* 0x0001e80000000400 */
[----:B0-----:R-:W2:Y:S01]  /*af70*/  LDL.LU R29, [R1+0x870] ;  /* 0x00087000011d7983 */ /* 0x001ea20000300800 */
[----:B---3--:R-:W-:-:S03]  /*af80*/  IADD3 R4, P1, R5, R28, RZ ;  /* 0x0000001c05047210 */ /* 0x008fc60007f3e0ff */
[----:B------:R-:W3:Y:S01]  /*af90*/  LDL R5, [R1+0x78c] ;  /* 0x00078c0001057983 */ /* 0x000ee20000100800 */
[----:B----4-:R-:W-:Y:S01]  /*afa0*/  PRMT R19, RZ, 0x7610, R19 ;  /* 0x00007610ff137816 */ /* 0x010fe20000000013 */
[----:B---3--:R-:W-:-:S05]  /*afb0*/  IMAD.X R5, R5, 0x1, R0, P1 ;  /* 0x0000000105057824 */ /* 0x008fca00008e0600 */
[----:B------:R-:W3:Y:S04]  /*afc0*/  @!P0 LDG.E.U16 R19, [R4.64] ;  /* 0x0000000404138981 */ /* 0x000ee8000c1e1500 */
[----:B---3--:R0:W-:Y:S04]  /*afd0*/  STL [R1+0x498], R19 ;  /* 0x0004981301007387 */ /* 0x0081e80000100800 */
[----:B0-----:R-:W3:Y:S04]  /*afe0*/  LDL.LU R19, [R1+0x127c] ;  /* 0x00127c0001137983 */ /* 0x001ee80000300800 */
[----:B------:R-:W4:Y:S02]  /*aff0*/  LDL R5, [R1+0x818] ;  /* 0x0008180001057983 */ /* 0x000f240000100800 */
[----:B----4-:R-:W-:-:S02]  /*b000*/  IADD3 R4, P1, R5, R28, RZ ;  /* 0x0000001c05047210 */ /* 0x010fc40007f3e0ff */
[----:B------:R-:W4:Y:S01]  /*b010*/  LDL R5, [R1+0x780] ;  /* 0x0007800001057983 */ /* 0x000f220000100800 */
[----:B------:R-:W-:Y:S02]  /*b020*/  PRMT R21, RZ, 0x7610, R21 ;  /* 0x00007610ff157816 */ /* 0x000fe40000000015 */
[----:B----4-:R-:W-:-:S05]  /*b030*/  IMAD.X R5, R5, 0x1, R0, P1 ;  /* 0x0000000105057824 */ /* 0x010fca00008e0600 */
[----:B------:R-:W4:Y:S04]  /*b040*/  @!P0 LDG.E.U16 R21, [R4.64] ;  /* 0x0000000404158981 */ /* 0x000f28000c1e1500 */
[----:B----4-:R0:W-:Y:S04]  /*b050*/  STL [R1+0x48c], R21 ;  /* 0x00048c1501007387 */ /* 0x0101e80000100800 */
[----:B0-----:R-:W4:Y:S04]  /*b060*/  LDL.LU R21, [R1+0x1278] ;  /* 0x0012780001157983 */ /* 0x001f280000300800 */
[----:B------:R-:W2:Y:S02]  /*b070*/  LDL R5, [R1+0x8b0] ;  /* 0x0008b00001057983 */ /* 0x000ea40000100800 */
[----:B--2---:R-:W-:-:S02]  /*b080*/  IADD3 R4, P1, R5, R28, RZ ;  /* 0x0000001c05047210 */ /* 0x004fc40007f3e0ff */
[----:B------:R-:W2:Y:S01]  /*b090*/  LDL R5, [R1+0x80c] ;  /* 0x00080c0001057983 */ /* 0x000ea20000100800 */
[----:B------:R-:W-:Y:S02]  /*b0a0*/  PRMT R23, RZ, 0x7610, R23 ;  /* 0x00007610ff177816 */ /* 0x000fe40000000017 */
[----:B--2---:R-:W-:-:S05]  /*b0b0*/  IMAD.X R5, R5, 0x1, R0, P1 ;  /* 0x0000000105057824 */ /* 0x004fca00008e0600 */
[----:B------:R-:W2:Y:S04]  /*b0c0*/  @!P0 LDG.E.U16 R23, [R4.64] ;  /* 0x0000000404178981 */ /* 0x000ea8000c1e1500 */
[----:B--2---:R0:W-:Y:S04]  /*b0d0*/  STL [R1+0x488], R23 ;  /* 0x0004881701007387 */ /* 0x0041e80000100800 */
[----:B0-----:R-:W2:Y:S04]  /*b0e0*/  LDL.LU R23, [R1+0x1274] ;  /* 0x0012740001177983 */ /* 0x001ea80000300800 */
        /* <DEDUP_REMOVED lines=30> */
[----:B---3--:R-:W-:Y:S04]  /*b2d0*/  STS.U16 [R22+0x800], R19 ;  /* 0x0008001316007388 */ /* 0x008fe80000000400 */
[----:B----4-:R-:W-:Y:S04]  /*b2e0*/  STS.U16 [R22+0x880], R21 ;  /* 0x0008801516007388 */ /* 0x010fe80000000400 */
[----:B--2---:R0:W-:Y:S04]  /*b2f0*/  STL [R1+0x444], R23 ;  /* 0x0004441701007387 */ /* 0x0041e80000100800 */
[----:B0-----:R-:W2:Y:S04]  /*b300*/  LDL.LU R23, [R1+0x1264] ;  /* 0x0012640001177983 */ /* 0x001ea80000300800 */
[----:B------:R-:W3:Y:S04]  /*b310*/  LDL.LU R4, [R1+0xc] ;  /* 0x00000c0001047983 */ /* 0x000ee80000300800 */
[----:B------:R-:W4:Y:S04]  /*b320*/  LDL R5, [R1+0x7cc] ;  /* 0x0007cc0001057983 */ /* 0x000f280000100800 */
[----:B------:R-:W-:Y:S04]  /*b330*/  STS.U16 [R22+0x1000], R13 ;  /* 0x0010000d16007388 */ /* 0x000fe80000000400 */
[----:B------:R-:W-:Y:S04]  /*b340*/  STS.U16 [R22+0x1080], R12 ;  /* 0x0010800c16007388 */ /* 0x000fe80000000400 */
[----:B------:R-:W-:Y:S04]  /*b350*/  STS.U16 [R22+0x1800], R7 ;  /* 0x0018000716007388 */ /* 0x000fe80000000400 */
[----:B------:R0:W-:Y:S02]  /*b360*/  STS.U16 [R22+0x1880], R6 ;  /* 0x0018800616007388 */ /* 0x0001e40000000400 */
[----:B0-----:R-:W-:-:S05]  /*b370*/  LOP3.LUT R22, R22, 0x10, RZ, 0x3c, !PT ;  /* 0x0000001016167812 */ /* 0x001fca00078e3cff */
[----:B---3--:R4:W-:Y:S02]  /*b380*/  STS.U16 [R22+0x100], R4 ;  /* 0x0001000416007388 */ /* 0x0089e40000000400 */
[----:B----4-:R-:W-:Y:S02]  /*b390*/  IADD3 R4, P1, R5, R28, RZ ;  /* 0x0000001c05047210 */ /* 0x010fe40007f3e0ff */
[----:B------:R-:W3:Y:S01]  /*b3a0*/  LDL R5, [R1+0x758] ;  /* 0x0007580001057983 */ /* 0x000ee20000100800 */
[----:B--2---:R-:W-:Y:S02]  /*b3b0*/  PRMT R23, RZ, 0x7610, R23 ;  /* 0x00007610ff177816 */ /* 0x004fe40000000017 */
[----:B---3--:R-:W-:-:S05]  /*b3c0*/  IMAD.X R5, R5, 0x1, R0, P1 ;  /* 0x0000000105057824 */ /* 0x008fca00008e0600 */
[----:B------:R-:W2:Y:S04]  /*b3d0*/  @!P0 LDG.E.U16 R23, [R4.64] ;  /* 0x0000000404178981 */ /* 0x000ea8000c1e1500 */
[----:B--2---:R0:W-:Y:S04]  /*b3e0*/  STL [R1+0x6c], R23 ;  /* 0x00006c1701007387 */ /* 0x0041e80000100800 */
[----:B0-----:R-:W2:Y:S04]  /*b3f0*/  LDL.LU R23, [R1+0x1260] ;  /* 0x0012600001177983 */ /* 0x001ea80000300800 */
[----:B------:R-:W3:Y:S04]  /*b400*/  LDL.LU R4, [R1+0x10] ;  /* 0x0000100001047983 */ /* 0x000ee80000300800 */
[----:B------:R-:W4:Y:S04]  /*b410*/  LDL R5, [R1+0x90c] ;  /* 0x00090c0001057983 */ /* 0x000f280000100800 */
[----:B---3--:R0:W-:Y:S04]  /*b420*/  STS.U16 [R22+0x180], R4 ;  /* 0x0001800416007388 */ /* 0x0081e80000000400 */
[----:B0-----:R-:W3:Y:S01]  /*b430*/  LDL.LU R22, [R1+0x125c] ;  /* 0x00125c0001167983 */ /* 0x001ee20000300800 */
[----:B----4-:R-:W-:-:S03]  /*b440*/  IADD3 R4, P1, R5, R28, RZ ;  /* 0x0000001c05047210 */ /* 0x010fc60007f3e0ff */
[----:B------:R-:W4:Y:S01]  /*b450*/  LDL R5, [R1+0x87c] ;  /* 0x00087c0001057983 */ /* 0x000f220000100800 */
[----:B---3--:R-:W-:Y:S01]  /*b460*/  PRMT R22, RZ, 0x7610, R22 ;  /* 0x00007610ff167816 */ /* 0x008fe20000000016 */
[----:B----4-:R-:W-:-:S05]  /*b470*/  IMAD.X R5, R5, 0x1, R0, P1 ;  /* 0x0000000105057824 */ /* 0x010fca00008e0600 */
[----:B------:R0:W3:Y:S04]  /*b480*/  @!P0 LDG.E.U16 R22, [R4.64] ;  /* 0x0000000404168981 */ /* 0x0000e8000c1e1500 */
[----:B0-----:R-:W0:Y:S04]  /*b490*/  S2R R5, SR_TID.X ;  /* 0x0000000000057919 */ /* 0x001e280000002100 */
[----:B---3--:R1:W-:Y:S04]  /*b4a0*/  STL [R1+0x68], R22 ;  /* 0x0000681601007387 */ /* 0x0083e80000100800 */
[----:B-1----:R-:W3:Y:S01]  /*b4b0*/  LDL.LU R22, [R1+0x1258] ;  /* 0x0012580001167983 */ /* 0x002ee20000300800 */
[----:B0-----:R-:W-:-:S05]  /*b4c0*/  LOP3.LUT R5, R5, 0x3f, RZ, 0xc0, !PT ;  /* 0x0000003f05057812 */ /* 0x001fca00078ec0ff */
[----:B------:R-:W-:-:S05]  /*b4d0*/  IMAD.SHL.U32 R5, R5, 0x2, RZ ;  /* 0x0000000205057824 */ /* 0x000fca00078e00ff */
[----:B------:R-:W-:-:S05]  /*b4e0*/  LOP3.LUT R5, R5, 0x10, RZ, 0x3c, !PT ;  /* 0x0000001005057812 */ /* 0x000fca00078e3cff */
[----:B---3--:R0:W-:Y:S04]  /*b4f0*/  STS.U16 [R5+0x900], R22 ;  /* 0x0009001605007388 */ /* 0x0081e80000000400 */
[----:B0-----:R-:W3:Y:S01]  /*b500*/  LDL R5, [R1+0x7b4] ;  /* 0x0007b40001057983 */ /* 0x001ee20000100800 */
[----:B------:R-:W-:Y:S02]  /*b510*/  IADD3 R4, P1, R29, R28, RZ ;  /* 0x0000001c1d047210 */ /* 0x000fe40007f3e0ff */
[----:B--2---:R-:W-:-:S03]  /*b520*/  PRMT R23, RZ, 0x7610, R23 ;  /* 0x00007610ff177816 */ /* 0x004fc60000000017 */
[----:B---3--:R-:W-:-:S05]  /*b530*/  IMAD.X R5, R5, 0x1, R0, P1 ;  /* 0x0000000105057824 */ /* 0x008fca00008e0600 */
[----:B------:R0:W2:Y:S04]  /*b540*/  @!P0 LDG.E.U16 R23, [R4.64] ;  /* 0x0000000404178981 */ /* 0x0000a8000c1e1500 */
[----:B0-----:R-:W0:Y:S04]  /*b550*/  S2R R5, SR_TID.X ;  /* 0x0000000000057919 */ /* 0x001e280000002100 */
[----:B------:R1:W-:Y:S04]  /*b560*/  STL [R1+0x988], R29 ;  /* 0x0009881d01007387 */ /* 0x0003e80000100800 */
[----:B-1----:R-:W3:Y:S01]  /*b570*/  LDL R29, [R1+0x7ac] ;  /* 0x0007ac00011d7983 */ /* 0x002ee20000100800 */
[----:B0-----:R-:W-:-:S05]  /*b580*/  LOP3.LUT R5, R5, 0x3f, RZ, 0xc0, !PT ;  /* 0x0000003f05057812 */ /* 0x001fca00078ec0ff */
[----:B------:R-:W-:-:S05]  /*b590*/  IMAD.SHL.U32 R5, R5, 0x2, RZ ;  /* 0x0000000205057824 */ /* 0x000fca00078e00ff */
[----:B------:R-:W-:Y:S01]  /*b5a0*/  LOP3.LUT R4, R5, 0x10, RZ, 0x3c, !PT ;  /* 0x0000001005047812 */ /* 0x000fe200078e3cff */
[----:B--2---:R0:W-:Y:S04]  /*b5b0*/  STL [R1+0x60], R23 ;  /* 0x0000601701007387 */ /* 0x0041e80000100800 */
[----:B0-----:R-:W2:Y:S04]  /*b5c0*/  LDL.LU R23, [R1+0x1254] ;  /* 0x0012540001177983 */ /* 0x001ea80000300800 */
[----:B------:R-:W4:Y:S01]  /*b5d0*/  LDL R5, [R1+0x864] ;  /* 0x0008640001057983 */ /* 0x000f220000100800 */
[----:B------:R-:W-:-:S03]  /*b5e0*/  PRMT R3, RZ, 0x7610, R3 ;  /* 0x00007610ff037816 */ /* 0x000fc60000000003 */
[----:B--2---:R4:W-:Y:S02]  /*b5f0*/  STS.U16 [R4+0x980], R23 ;  /* 0x0009801704007388 */ /* 0x0049e40000000400 */
[----:B----4-:R-:W-:-:S05]  /*b600*/  IADD3 R4, P1, R5, R28, RZ ;  /* 0x0000001c05047210 */ /* 0x010fca0007f3e0ff */
[----:B---3--:R-:W-:Y:S02]  /*b610*/  IMAD.X R5, R29, 0x1, R0, P1 ;  /* 0x000000011d057824 */ /* 0x008fe400008e0600 */
[----:B------:R-:W2:Y:S04]  /*b620*/  LDL R29, [R1+0x92c] ;  /* 0x00092c00011d7983 */ /* 0x000ea80000100800 */
[----:B------:R0:W3:Y:S04]  /*b630*/  @!P0 LDG.E.U16 R3, [R4.64] ;  /* 0x0000000404038981 */ /* 0x0000e8000c1e1500 */
[----:B0-----:R-:W0:Y:S02]  /*b640*/  S2R R5, SR_TID.X ;  /* 0x0000000000057919 */ /* 0x001e240000002100 */
[----:B0-----:R-:W-:-:S05]  /*b650*/  LOP3.LUT R5, R5, 0x3f, RZ, 0xc0, !PT ;  /* 0x0000003f05057812 */ /* 0x001fca00078ec0ff */
[----:B------:R-:W-:-:S05]  /*b660*/  IMAD.SHL.U32 R5, R5, 0x2, RZ ;  /* 0x0000000205057824 */ /* 0x000fca00078e00ff */
[----:B------:R-:W-:Y:S02]  /*b670*/  LOP3.LUT R4, R5, 0x10, RZ, 0x3c, !PT ;  /* 0x0000001005047812 */ /* 0x000fe400078e3cff */
[----:B------:R-:W4:Y:S04]  /*b680*/  LDL R5, [R1+0x93c] ;  /* 0x00093c0001057983 */ /* 0x000f280000100800 */
[----:B------:R4:W-:Y:S04]  /*b690*/  STS.U16 [R4+0x1100], R15 ;  /* 0x0011000f04007388 */ /* 0x0009e80000000400 */
[----:B---3--:R-:W-:Y:S01]  /*b6a0*/  STL [R1+0x11f8], R3 ;  /* 0x0011f80301007387 */ /* 0x008fe20000100800 */
[----:B----4-:R-:W-:-:S03]  /*b6b0*/  IADD3 R4, P1, R5, R28, RZ ;  /* 0x0000001c05047210 */ /* 0x010fc60007f3e0ff */
[----:B------:R-:W3:Y:S01]  /*b6c0*/  LDL R5, [R1+0x8f0] ;  /* 0x0008f00001057983 */ /* 0x000ee20000100800 */
[----:B------:R-:W-:Y:S01]  /*b6d0*/  PRMT R14, RZ, 0x7610, R14 ;  /* 0x00007610ff0e7816 */ /* 0x000fe2000000000e */
[----:B---3--:R-:W-:-:S05]  /*b6e0*/  IMAD.X R5, R5, 0x1, R0, P1 ;  /* 0x0000000105057824 */ /* 0x008fca00008e0600 */
[----:B------:R0:W3:Y:S04]  /*b6f0*/  @!P0 LDG.E.U16 R14, [R4.64] ;  /* 0x00000004040e8981 */ /* 0x0000e8000c1e1500 */
[----:B0-----:R-:W0:Y:S04]  /*b700*/  S2R R5, SR_TID.X ;  /* 0x0000000000057919 */ /* 0x001e280000002100 */
[----:B---3--:R1:W-:Y:S04]  /*b710*/  STL [R1+0x58], R14 ;  /* 0x0000580e01007387 */ /* 0x0083e80000100800 */
[----:B-1----:R-:W3:Y:S01]  /*b720*/  LDL.LU R14, [R1+0x1250] ;  /* 0x00125000010e7983 */ /* 0x002ee20000300800 */
[----:B0-----:R-:W-:-:S05]  /*b730*/  LOP3.LUT R5, R5, 0x3f, RZ, 0xc0, !PT ;  /* 0x0000003f05057812 */ /* 0x001fca00078ec0ff */
[----:B------:R-:W-:-:S05]  /*b740*/  IMAD.SHL.U32 R5, R5, 0x2, RZ ;  /* 0x0000000205057824 */ /* 0x000fca00078e00ff */
[----:B------:R-:W-:Y:S02]  /*b750*/  LOP3.LUT R4, R5, 0x10, RZ, 0x3c, !PT ;  /* 0x0000001005047812 */ /* 0x000fe400078e3cff */
[----:B------:R-:W4:Y:S04]  /*b760*/  LDL R5, [R1+0x8e4] ;  /* 0x0008e40001057983 */ /* 0x000f280000100800 */
[----:B---3--:R0:W-:Y:S04]  /*b770*/  STS.U16 [R4+0x1180], R14 ;  /* 0x0011800e04007388 */ /* 0x0081e80000000400 */
[----:B0-----:R-:W3:Y:S01]  /*b780*/  LDL R14, [R1+0x850] ;  /* 0x00085000010e7983 */ /* 0x001ee20000100800 */
[----:B----4-:R-:W-:-:S02]  /*b790*/  IADD3 R4, P1, R5, R28, RZ ;  /* 0x0000001c05047210 */ /* 0x010fc40007f3e0ff */
[----:B------:R-:W-:-:S03]  /*b7a0*/  PRMT R18, RZ, 0x7610, R18 ;  /* 0x00007610ff127816 */ /* 0x000fc60000000012 */
[----:B---3--:R-:W-:-:S05]  /*b7b0*/  IMAD.X R5, R14, 0x1, R0, P1 ;  /* 0x000000010e057824 */ /* 0x008fca00008e0600 */
[----:B------:R0:W3:Y:S04]  /*b7c0*/  @!P0 LDG.E.U16 R18, [R4.64] ;  /* 0x0000000404128981 */ /* 0x0000e8000c1e1500 */
[----:B0-----:R-:W0:Y:S02]  /*b7d0*/  S2R R5, SR_TID.X ;  /* 0x0000000000057919 */ /* 0x001e240000002100 */
[----:B0-----:R-:W-:-:S05]  /*b7e0*/  LOP3.LUT R5, R5, 0x3f, RZ, 0xc0, !PT ;  /* 0x0000003f05057812 */ /* 0x001fca00078ec0ff */
[----:B------:R-:W-:-:S05]  /*b7f0*/  IMAD.SHL.U32 R5, R5, 0x2, RZ ;  /* 0x0000000205057824 */ /* 0x000fca00078e00ff */
[----:B------:R-:W-:Y:S01]  /*b800*/  LOP3.LUT R4, R5, 0x10, RZ, 0x3c, !PT ;  /* 0x0000001005047812 */ /* 0x000fe200078e3cff */
[----:B---3--:R0:W-:Y:S04]  /*b810*/  STL [R1+0x54], R18 ;  /* 0x0000541201007387 */ /* 0x0081e80000100800 */
[----:B0-----:R-:W3:Y:S04]  /*b820*/  LDL.LU R18, [R1+0x124c] ;  /* 0x00124c0001127983 */ /* 0x001ee80000300800 */
[----:B------:R-:W4:Y:S04]  /*b830*/  LDL R5, [R1+0x844] ;  /* 0x0008440001057983 */ /* 0x000f280000100800 */
[----:B------:R4:W-:Y:S02]  /*b840*/  STS.U16 [R4+0x1900], R9 ;  /* 0x0019000904007388 */ /* 0x0009e40000000400 */
[----:B----4-:R-:W-:-:S02]  /*b850*/  IADD3 R4, P1, R5, R28, RZ ;  /* 0x0000001c05047210 */ /* 0x010fc40007f3e0ff */
[----:B------:R-:W4:Y:S01]  /*b860*/  LDL R5, [R1+0x79c] ;  /* 0x00079c0001057983 */ /* 0x000f220000100800 */
[----:B---3--:R-:W-:Y:S02]  /*b870*/  PRMT R18, RZ, 0x7610, R18 ;  /* 0x00007610ff127816 */ /* 0x008fe40000000012 */
[----:B----4-:R-:W-:-:S05]  /*b880*/  IMAD.X R5, R5, 0x1, R0, P1 ;  /* 0x0000000105057824 */ /* 0x010fca00008e0600 */
[----:B------:R0:W3:Y:S04]  /*b890*/  @!P0 LDG.E.U16 R18, [R4.64] ;  /* 0x0000000404128981 */ /* 0x0000e8000c1e1500 */
[----:B0-----:R-:W0:Y:S02]  /*b8a0*/  S2R R5, SR_TID.X ;  /* 0x0000000000057919 */ /* 0x001e240000002100 */
[----:B0-----:R-:W-:-:S05]  /*b8b0*/  LOP3.LUT R5, R5, 0x3f, RZ, 0xc0, !PT ;  /* 0x0000003f05057812 */ /* 0x001fca00078ec0ff */
[----:B------:R-:W-:-:S05]  /*b8c0*/  IMAD.SHL.U32 R5, R5, 0x2, RZ ;  /* 0x0000000205057824 */ /* 0x000fca00078e00ff */
[----:B------:R-:W-:-:S05]  /*b8d0*/  LOP3.LUT R5, R5, 0x10, RZ, 0x3c, !PT ;  /* 0x0000001005057812 */ /* 0x000fca00078e3cff */
[----:B------:R-:W-:Y:S04]  /*b8e0*/  STS.U16 [R5+0x1980], R8 ;  /* 0x0019800805007388 */ /* 0x000fe80000000400 */
[----:B---3--:R0:W-:Y:S04]  /*b8f0*/  STL [R1+0x50], R18 ;  /* 0x0000501201007387 */ /* 0x0081e80000100800 */
[----:B0-----:R-:W3:Y:S04]  /*b900*/  LDL.LU R18, [R1+0x1248] ;  /* 0x0012480001127983 */ /* 0x001ee80000300800 */
[----:B------:R-:W4:Y:S01]  /*b910*/  LDL R5, [R1+0x8d0] ;  /* 0x0008d00001057983 */ /* 0x000f220000100800 */
[----:B--2---:R-:W-:-:S02]  /*b920*/  IADD3 R4, P1, R29, R28, RZ ;  /* 0x0000001c1d047210 */ /* 0x004fc40007f3e0ff */
[----:B---3--:R-:W-:-:S03]  /*b930*/  PRMT R18, RZ, 0x7610, R18 ;  /* 0x00007610ff127816 */ /* 0x008fc60000000012 */
[----:B----4-:R-:W-:-:S05]  /*b940*/  IMAD.X R5, R5, 0x1, R0, P1 ;  /* 0x0000000105057824 */ /* 0x010fca00008e0600 */
[----:B------:R-:W2:Y:S04]  /*b950*/  @!P0 LDG.E.U16 R18, [R4.64] ;  /* 0x0000000404128981 */ /* 0x000ea8000c1e1500 */
[----:B------:R-:W0:Y:S04]  /*b960*/  S2R R14, SR_TID.X ;  /* 0x00000000000e7919 */ /* 0x000e280000002100 */
[----:B--2---:R1:W-:Y:S04]  /*b970*/  STL [R1+0x4c], R18 ;  /* 0x00004c1201007387 */ /* 0x0043e80000100800 */
[----:B-1----:R-:W2:Y:S04]  /*b980*/  LDL.LU R18, [R1+0x1244] ;  /* 0x0012440001127983 */ /* 0x002ea80000300800 */
[----:B------:R-:W3:Y:S04]  /*b990*/  LDL.LU R4, [R1+0x1c] ;  /* 0x00001c0001047983 */ /* 0x000ee80000300800 */
[----:B------:R-:W4:Y:S01]  /*b9a0*/  LDL R5, [R1+0x8c4] ;  /* 0x0008c40001057983 */ /* 0x000f220000100800 */
[----:B0-----:R-:W-:-:S05]  /*b9b0*/  LOP3.LUT R14, R14, 0x3f, RZ, 0xc0, !PT ;  /* 0x0000003f0e0e7812 */ /* 0x001fca00078ec0ff */
[----:B------:R-:W-:-:S05]  /*b9c0*/  IMAD.SHL.U32 R14, R14, 0x2, RZ ;  /* 0x000000020e0e7824 */ /* 0x000fca00078e00ff */
[----:B------:R-:W-:-:S05]  /*b9d0*/  LOP3.LUT R29, R14, 0x20, RZ, 0x3c, !PT ;  /* 0x000000200e1d7812 */ /* 0x000fca00078e3cff */
        /* <DEDUP_REMOVED lines=10> */
[----:B---3--:R4:W-:Y:S02]  /*ba80*/  STS.U16 [R29+0x280], R4 ;  /* 0x000280041d007388 */ /* 0x0089e40000000400 */
[----:B----4-:R-:W-:-:S02]  /*ba90*/  IADD3 R4, P1, R5, R28, RZ ;  /* 0x0000001c05047210 */ /* 0x010fc40007f3e0ff */
        /* <DEDUP_REMOVED lines=21> */
[----:B------:R-:W-:Y:S02]  /*bbf0*/  PRMT R2, RZ, 0x7610, R2 ;  /* 0x00007610ff027816 */ /* 0x000fe40000000002 */
[----:B---3--:R-:W-:-:S05]  /*bc00*/  IMAD.X R5, R5, 0x1, R0, P1 ;  /* 0x0000000105057824 */ /* 0x008fca00008e0600 */
[----:B------:R0:W3:Y:S04]  /*bc10*/  @!P0 LDG.E.U16 R2, [R4.64] ;  /* 0x0000000404028981 */ /* 0x0000e8000c1e1500 */
[----:B0-----:R-:W4:Y:S04]  /*bc20*/  LDL R5, [R1+0x7fc] ;  /* 0x0007fc0001057983 */ /* 0x001f280000100800 */
[----:B---3--:R0:W-:Y:S01]  /*bc30*/  STL [R1+0x3c], R2 ;  /* 0x00003c0201007387 */ /* 0x0081e20000100800 */
[----:B----4-:R-:W-:-:S03]  /*bc40*/  IADD3 R4, P1, R5, R28, RZ ;  /* 0x0000001c05047210 */ /* 0x010fc60007f3e0ff */
[----:B0-----:R-:W3:Y:S04]  /*bc50*/  LDL R2, [R1+0x7d4] ;  /* 0x0007d40001027983 */ /* 0x001ee80000100800 */
[----:B------:R-:W4:Y:S01]  /*bc60*/  LDL R5, [R1+0x774] ;  /* 0x0007740001057983 */ /* 0x000f220000100800 */
[----:B------:R-:W-:Y:S01]  /*bc70*/  PRMT R20, RZ, 0x7610, R20 ;  /* 0x00007610ff147816 */ /* 0x000fe20000000014 */
        /* <DEDUP_REMOVED lines=20> */
[----:B------:R-:W-:Y:S04]  /*bdc0*/  STL [R1+0x11bc], R29 ;  /* 0x0011bc1d01007387 */ /* 0x000fe80000100800 */
[----:B------:R-:W4:Y:S01]  /*bdd0*/  LDL R5, [R1+0x75c] ;  /* 0x00075c0001057983 */ /* 0x000f220000100800 */
[----:B---3--:R-:W-:-:S02]  /*bde0*/  IADD3 R4, P1, R2, R28, RZ ;  /* 0x0000001c02047210 */ /* 0x008fc40007f3e0ff */
[----:B--2---:R-:W-:-:S03]  /*bdf0*/  PRMT R26, RZ, 0x7610, R26 ;  /* 0x00007610ff1a7816 */ /* 0x004fc6000000001a */
[----:B----4-:R-:W-:-:S05]  /*be00*/  IMAD.X R5, R5, 0x1, R0, P1 ;  /* 0x0000000105057824 */ /* 0x010fca00008e0600 */
[----:B------:R-:W2:Y:S01]  /*be10*/  @!P0 LDG.E.U16 R26, [R4.64] ;  /* 0x00000004041a8981 */ /* 0x000ea2000c1e1500 */
[----:B------:R-:W-:-:S03]  /*be20*/  LOP3.LUT R2, R14, 0x30, RZ, 0x3c, !PT ;  /* 0x000000300e027812 */ /* 0x000fc600078e3cff */
[----:B--2---:R0:W-:Y:S04]  /*be30*/  STL [R1+0x2c], R26 ;  /* 0x00002c1a01007387 */ /* 0x0041e80000100800 */
[----:B0-----:R-:W2:Y:S04]  /*be40*/  LDL.LU R26, [R1+0x1228] ;  /* 0x00122800011a7983 */ /* 0x001ea80000300800 */
[----:B------:R-:W3:Y:S04]  /*be50*/  LDL.LU R4, [R1+0x24] ;  /* 0x0000240001047983 */ /* 0x000ee80000300800 */
[----:B------:R-:W4:Y:S04]  /*be60*/  LDL R5, [R1+0x880] ;  /* 0x0008800001057983 */ /* 0x000f280000100800 */
[----:B------:R-:W-:Y:S04]  /*be70*/  STS.U16 [R29+0x1200], R18 ;  /* 0x001200121d007388 */ /* 0x000fe80000000400 */
[----:B------:R-:W-:Y:S04]  /*be80*/  STS.U16 [R29+0x1280], R20 ;  /* 0x001280141d007388 */ /* 0x000fe80000000400 */
[----:B------:R-:W-:Y:S04]  /*be90*/  STS.U16 [R29+0x1a00], R11 ;  /* 0x001a000b1d007388 */ /* 0x000fe80000000400 */
[----:B------:R-:W-:Y:S04]  /*bea0*/  STS.U16 [R29+0x1a80], R10 ;  /* 0x001a800a1d007388 */ /* 0x000fe80000000400 */
        /* <DEDUP_REMOVED lines=16> */
[----:B0-----:R-:W4:Y:S04]  /*bfb0*/  LDL.LU R4, [R1+0x14] ;  /* 0x0000140001047983 */ /* 0x001f280000300800 */
[----:B------:R-:W2:Y:S04]  /*bfc0*/  LDL R5, [R1+0x86c] ;  /* 0x00086c0001057983 */ /* 0x000ea80000100800 */
[----:B---3--:R-:W-:Y:S04]  /*bfd0*/  STL [R1+0x11c4], R29 ;  /* 0x0011c41d01007387 */ /* 0x008fe80000100800 */
[----:B----4-:R2:W-:Y:S02]  /*bfe0*/  STS.U16 [R2+0xb00], R4 ;  /* 0x000b000402007388 */ /* 0x0105e40000000400 */
[----:B--2---:R-:W-:-:S02]  /*bff0*/  IADD3 R4, P1, R5, R28, RZ ;  /* 0x0000001c05047210 */ /* 0x004fc40007f3e0ff */
[----:B------:R-:W2:Y:S01]  /*c000*/  LDL R5, [R1+0x7b0] ;  /* 0x0007b00001057983 */ /* 0x000ea20000100800 */
[----:B------:R-:W-:Y:S02]  /*c010*/  PRMT R15, RZ, 0x7610, R15 ;  /* 0x00007610ff0f7816 */ /* 0x000fe4000000000f */
[----:B--2---:R-:W-:-:S05]  /*c020*/  IMAD.X R5, R5, 0x1, R0, P1 ;  /* 0x0000000105057824 */ /* 0x004fca00008e0600 */
[----:B------:R0:W2:Y:S04]  /*c030*/  @!P0 LDG.E.U16 R15, [R4.64] ;  /* 0x00000004040f8981 */ /* 0x0000a8000c1e1500 */
[----:B0-----:R-:W3:Y:S04]  /*c040*/  LDL.LU R4, [R1+0x18] ;  /* 0x0000180001047983 */ /* 0x001ee80000300800 */
[----:B------:R-:W4:Y:S04]  /*c050*/  LDL R5, [R1+0x940] ;  /* 0x0009400001057983 */ /* 0x000f280000100800 */
[----:B--2---:R0:W-:Y:S04]  /*c060*/  STL [R1+0x20], R15 ;  /* 0x0000200f01007387 */ /* 0x0041e80000100800 */
[----:B---3--:R4:W-:Y:S01]  /*c070*/  STS.U16 [R2+0xb80], R4 ;  /* 0x000b800402007388 */ /* 0x0089e20000000400 */
[----:B------:R-:W-:-:S03]  /*c080*/  PRMT R26, RZ, 0x7610, R26 ;  /* 0x00007610ff1a7816 */ /* 0x000fc6000000001a */
[----:B0-----:R-:W2:Y:S01]  /*c090*/  LDL R15, [R1+0x930] ;  /* 0x00093000010f7983 */ /* 0x001ea20000100800 */
[----:B----4-:R-:W-:-:S03]  /*c0a0*/  IADD3 R4, P1, R5, R28, RZ ;  /* 0x0000001c05047210 */ /* 0x010fc60007f3e0ff */
[----:B------:R-:W3:Y:S02]  /*c0b0*/  LDL R5, [R1+0x8f8] ;  /* 0x0008f80001057983 */ /* 0x000ee40000100800 */
        /* <DEDUP_REMOVED lines=17> */
[----:B------:R0:W2:Y:S04]  /*c1d0*/  @!P0 LDG.E.U16 R29, [R4.64] ;  /* 0x00000004041d8981 */ /* 0x0000a8000c1e1500 */
[----:B0-----:R-:W3:Y:S01]  /*c1e0*/  LDL R5, [R1+0x8d8] ;  /* 0x0008d80001057983 */ /* 0x001ee20000100800 */
[----:B------:R-:W-:Y:S02]  /*c1f0*/  IADD3 R4, P1, R15, R28, RZ ;  /* 0x0000001c0f047210 */ /* 0x000fe40007f3e0ff */
[----:B------:R-:W-:Y:S01]  /*c200*/  PRMT R3, RZ, 0x7610, R3 ;  /* 0x00007610ff037816 */ /* 0x000fe20000000003 */
[----:B--2---:R0:W-:Y:S02]  /*c210*/  STL [R1+0x14], R29 ;  /* 0x0000141d01007387 */ /* 0x0041e40000100800 */
[----:B---3--:R-:W-:-:S02]  /*c220*/  IMAD.X R5, R5, 0x1, R0, P1 ;  /* 0x0000000105057824 */ /* 0x008fc400008e0600 */
[----:B0-----:R-:W2:Y:S04]  /*c230*/  LDL R29, [R1+0x790] ;  /* 0x00079000011d7983 */ /* 0x001ea80000100800 */
[----:B------:R0:W3:Y:S04]  /*c240*/  @!P0 LDG.E.U16 R3, [R4.64] ;  /* 0x0000000404038981 */ /* 0x0000e8000c1e1500 */
[----:B------:R-:W2:Y:S04]  /*c250*/  LDL.LU R15, [R1+0x4f8] ;  /* 0x0004f800010f7983 */ /* 0x000ea80000300800 */
[----:B0-----:R-:W2:Y:S04]  /*c260*/  LDL R5, [R1+0x8cc] ;  /* 0x0008cc0001057983 */ /* 0x001ea80000100800 */
[----:B---3--:R0:W-:Y:S04]  /*c270*/  STL [R1+0x10], R3 ;  /* 0x0000100301007387 */ /* 0x0081e80000100800 */
[----:B0-----:R-:W3:Y:S01]  /*c280*/  LDL.LU R3, [R1+0x4a4] ;  /* 0x0004a40001037983 */ /* 0x001ee20000300800 */
[----:B--2---:R-:W-:-:S03]  /*c290*/  IADD3 R4, P1, R5, R28, RZ ;  /* 0x0000001c05047210 */ /* 0x004fc60007f3e0ff */
[----:B------:R-:W-:Y:S04]  /*c2a0*/  STL [R1+0x11a8], R2 ;  /* 0x0011a80201007387 */ /* 0x000fe80000100800 */
[----:B------:R-:W2:Y:S04]  /*c2b0*/  LDL R5, [R1+0x838] ;  /* 0x0008380001057983 */ /* 0x000ea80000100800 */
[----:B------:R-:W-:Y:S04]  /*c2c0*/  STS.U16 [R2+0x1300], R26 ;  /* 0x0013001a02007388 */ /* 0x000fe80000000400 */
[----:B----4-:R-:W-:Y:S04]  /*c2d0*/  STS.U16 [R2+0x1380], R27 ;  /* 0x0013801b02007388 */ /* 0x010fe80000000400 */
[----:B------:R-:W-:Y:S04]  /*c2e0*/  STS.U16 [R2+0x1b00], R16 ;  /* 0x001b001002007388 */ /* 0x000fe80000000400 */
[----:B------:R0:W-:Y:S02]  /*c2f0*/  STS.U16 [R2+0x1b80], R17 ;  /* 0x001b801102007388 */ /* 0x0001e40000000400 */
[----:B0-----:R-:W-:Y:S01]  /*c300*/  PRMT R2, RZ, 0x7610, R2 ;  /* 0x00007610ff027816 */ /* 0x001fe20000000002 */
[----:B--2---:R-:W-:-:S05]  /*c310*/  IMAD.X R5, R5, 0x1, R0, P1 ;  /* 0x0000000105057824 */ /* 0x004fca00008e0600 */
[----:B------:R0:W2:Y:S04]  /*c320*/  @!P0 LDG.E.U16 R2, [R4.64] ;  /* 0x0000000404028981 */ /* 0x0000a8000c1e1500 */
[----:B0-----:R-:W4:Y:S04]  /*c330*/  LDL.LU R4, [R1+0x518] ;  /* 0x0005180001047983 */ /* 0x001f280000300800 */
[----:B------:R-:W2:Y:S01]  /*c340*/  LDL R5, [R1+0x82c] ;  /* 0x00082c0001057983 */ /* 0x000ea20000100800 */
[----:B------:R-:W-:Y:S02]  /*c350*/  LOP3.LUT R14, R14, 0x40, RZ, 0x3c, !PT ;  /* 0x000000400e0e7812 */ /* 0x000fe400078e3cff */
[----:B------:R-:W-:-:S03]  /*c360*/  PRMT R24, RZ, 0x7610, R24 ;  /* 0x00007610ff187816 */ /* 0x000fc60000000018 */
[----:B----4-:R2:W-:Y:S02]  /*c370*/  STS.U16 [R14+0x400], R4 ;  /* 0x000400040e007388 */ /* 0x0105e40000000400 */
[----:B--2---:R-:W-:-:S05]  /*c380*/  IADD3 R4, P1, R5, R28, RZ ;  /* 0x0000001c05047210 */ /* 0x004fca0007f3e0ff */
[----:B------:R-:W-:-:S05]  /*c390*/  IMAD.X R5, R29, 0x1, R0, P1 ;  /* 0x000000011d057824 */ /* 0x000fca00008e0600 */
[----:B------:R-:W2:Y:S04]  /*c3a0*/  @!P0 LDG.E.U16 R24, [R4.64] ;  /* 0x0000000404188981 */ /* 0x000ea8000c1e1500 */
[----:B------:R0:W-:Y:S04]  /*c3b0*/  STL [R1+0x11ac], R2 ;  /* 0x0011ac0201007387 */ /* 0x0001e80000100800 */
[----:B------:R-:W4:Y:S04]  /*c3c0*/  LDL R29, [R1+0x778] ;  /* 0x00077800011d7983 */ /* 0x000f280000100800 */
[----:B0-----:R-:W3:Y:S04]  /*c3d0*/  LDL R2, [R1+0x8bc] ;  /* 0x0008bc0001027983 */ /* 0x001ee80000100800 */
[----:B--2---:R0:W-:Y:S04]  /*c3e0*/  STL [R1+0x8], R24 ;  /* 0x0000081801007387 */ /* 0x0041e80000100800 */
[----:B0-----:R-:W2:Y:S04]  /*c3f0*/  LDL.LU R24, [R1+0x1218] ;  /* 0x0012180001187983 */ /* 0x001ea80000300800 */
[----:B------:R-:W2:Y:S04]  /*c400*/  LDL.LU R4, [R1+0x51c] ;  /* 0x00051c0001047983 */ /* 0x000ea80000300800 */
[----:B------:R-:W3:Y:S04]  /*c410*/  LDL R5, [R1+0x924] ;  /* 0x0009240001057983 */ /* 0x000ee80000100800 */
[----:B--2---:R3:W-:Y:S01]  /*c420*/  STS.U16 [R14+0x480], R4 ;  /* 0x000480040e007388 */ /* 0x0047e20000000400 */
[----:B------:R-:W-:-:S02]  /*c430*/  PRMT R24, RZ, 0x7610, R24 ;  /* 0x00007610ff187816 */ /* 0x000fc40000000018 */
[----:B---3--:R-:W-:-:S05]  /*c440*/  IADD3 R4, P1, R5, R28, RZ ;  /* 0x0000001c05047210 */ /* 0x008fca0007f3e0ff */
[----:B------:R-:W-:Y:S02]  /*c450*/  IMAD.X R5, R2, 0x1, R0, P1 ;  /* 0x0000000102057824 */ /* 0x000fe400008e0600 */
[----:B------:R-:W2:Y:S04]  /*c460*/  LDL R2, [R1+0x8a0] ;  /* 0x0008a00001027983 */ /* 0x000ea80000100800 */
[----:B------:R-:W3:Y:S04]  /*c470*/  @!P0 LDG.E.U16 R24, [R4.64] ;  /* 0x0000000404188981 */ /* 0x000ee8000c1e1500 */
[----:B---3--:R0:W-:Y:S04]  /*c480*/  STL [R1+0x4], R24 ;  /* 0x0000041801007387 */ /* 0x0081e80000100800 */
[----:B0-----:R-:W3:Y:S04]  /*c490*/  LDL.LU R24, [R1+0x1214] ;  /* 0x0012140001187983 */ /* 0x001ee80000300800 */
[----:B------:R-:W2:Y:S04]  /*c4a0*/  LDL.LU R4, [R1+0x4f4] ;  /* 0x0004f40001047983 */ /* 0x000ea80000300800 */
[----:B------:R-:W3:Y:S04]  /*c4b0*/  LDL R5, [R1+0x8b4] ;  /* 0x0008b40001057983 */ /* 0x000ee80000100800 */
[----:B--2---:R3:W-:Y:S02]  /*c4c0*/  STS.U16 [R14+0xc00], R4 ;  /* 0x000c00040e007388 */ /* 0x0047e40000000400 */
[----:B---3--:R-:W-:-:S02]  /*c4d0*/  IADD3 R4, P1, R5, R28, RZ ;  /* 0x0000001c05047210 */ /* 0x008fc40007f3e0ff */
[----:B------:R-:W2:Y:S01]  /*c4e0*/  LDL R5, [R1+0x814] ;  /* 0x0008140001057983 */ /* 0x000ea20000100800 */
[----:B------:R-:W-:Y:S02]  /*c4f0*/  PRMT R24, RZ, 0x7610, R24 ;  /* 0x00007610ff187816 */ /* 0x000fe40000000018 */
[----:B--2---:R-:W-:-:S05]  /*c500*/  IMAD.X R5, R5, 0x1, R0, P1 ;  /* 0x0000000105057824 */ /* 0x004fca00008e0600 */
[----:B------:R-:W2:Y:S04]  /*c510*/  @!P0 LDG.E.U16 R24, [R4.64] ;  /* 0x0000000404188981 */ /* 0x000ea8000c1e1500 */
[----:B--2---:R0:W-:Y:S04]  /*c520*/  STL [R1], R24 ;  /* 0x0000001801007387 */ /* 0x0041e80000100800 */
[----:B0-----:R-:W2:Y:S04]  /*c530*/  LDL.LU R24, [R1+0x1210] ;  /* 0x0012100001187983 */ /* 0x001ea80000300800 */
[----:B------:R-:W3:Y:S01]  /*c540*/  LDL R5, [R1+0x804] ;  /* 0x0008040001057983 */ /* 0x000ee20000100800 */
[----:B------:R-:W-:-:S02]  /*c550*/  PRMT R27, RZ, 0x7610, R27 ;  /* 0x00007610ff1b7816 */ /* 0x000fc4000000001b */
[----:B---3--:R-:W-:-:S05]  /*c560*/  IADD3 R4, P1, R5, R28, RZ ;  /* 0x0000001c05047210 */ /* 0x008fca0007f3e0ff */
[----:B----4-:R-:W-:Y:S01]  /*c570*/  IMAD.X R5, R29, 0x1, R0, P1 ;  /* 0x000000011d057824 */ /* 0x010fe200008e0600 */
[----:B------:R0:W-:Y:S04]  /*c580*/  STS.U16 [R14+0xc80], R15 ;  /* 0x000c800f0e007388 */ /* 0x0001e80000000400 */
[----:B------:R-:W3:Y:S04]  /*c590*/  @!P0 LDG.E.U16 R27, [R4.64] ;  /* 0x00000004041b8981 */ /* 0x000ee8000c1e1500 */
[----:B------:R-:W4:Y:S04]  /*c5a0*/  LDL R29, [R1+0x768] ;  /* 0x00076800011d7983 */ /* 0x000f280000100800 */
[----:B0-----:R-:W2:Y:S04]  /*c5b0*/  LDL R15, [R1+0x7ec] ;  /* 0x0007ec00010f7983 */ /* 0x001ea80000100800 */
[----:B---3--:R-:W-:Y:S04]  /*c5c0*/  STL [R1+0x11b0], R27 ;  /* 0x0011b01b01007387 */ /* 0x008fe80000100800 */
[----:B------:R-:W3:Y:S01]  /*c5d0*/  LDL R5, [R1+0x7f8] ;  /* 0x0007f80001057983 */ /* 0x000ee20000100800 */
[----:B------:R-:W-:-:S02]  /*c5e0*/  IADD3 R4, P1, R2, R28, RZ ;  /* 0x0000001c02047210 */ /* 0x000fc40007f3e0ff */
[----:B------:R-:W-:Y:S01]  /*c5f0*/  PRMT R26, RZ, 0x7610, R26 ;  /* 0x00007610ff1a7816 */ /* 0x000fe2000000001a */
[----:B------:R0:W-:Y:S04]  /*c600*/  STS.U16 [R14+0x1400], R3 ;  /* 0x001400030e007388 */ /* 0x0001e80000000400 */
[----:B------:R-:W2:Y:S04]  /*c610*/  LDL R2, [R1+0x760] ;  /* 0x0007600001027983 */ /* 0x000ea80000100800 */
[----:B0-----:R-:W2:Y:S04]  /*c620*/  LDL R3, [R1+0x7e0] ;  /* 0x0007e00001037983 */ /* 0x001ea80000100800 */
[----:B------:R-:W4:Y:S01]  /*c630*/  LDL.LU R27, [R1+0x52c] ;  /* 0x00052c00011b7983 */ /* 0x000f220000300800 */
[----:B---3--:R-:W-:-:S05]  /*c640*/  IMAD.X R5, R5, 0x1, R0, P1 ;  /* 0x0000000105057824 */ /* 0x008fca00008e0600 */
[----:B------:R0:W3:Y:S04]  /*c650*/  @!P0 LDG.E.U16 R26, [R4.64] ;  /* 0x00000004041a8981 */ /* 0x0000e8000c1e1500 */
[----:B0-----:R-:W3:Y:S01]  /*c660*/  LDL.LU R5, [R1+0x4a8] ;  /* 0x0004a80001057983 */ /* 0x001ee20000300800 */
[----:B--2---:R-:W-:Y:S02]  /*c670*/  IADD3 R4, P1, R15, R28, RZ ;  /* 0x0000001c0f047210 */ /* 0x004fe40007f3e0ff */
[----:B------:R-:W-:Y:S01]  /*c680*/  PRMT R25, RZ, 0x7610, R25 ;  /* 0x00007610ff197816 */ /* 0x000fe20000000019 */
[----:B---3--:R4:W-:Y:S02]  /*c690*/  STS.U16 [R14+0x1480], R5 ;  /* 0x001480050e007388 */ /* 0x0089e40000000400 */
[----:B----4-:R-:W-:-:S05]  /*c6a0*/  IMAD.X R5, R29, 0x1, R0, P1 ;  /* 0x000000011d057824 */ /* 0x010fca00008e0600 */
[----:B------:R0:W2:Y:S04]  /*c6b0*/  @!P0 LDG.E.U16 R25, [R4.64] ;  /* 0x0000000404198981 */ /* 0x0000a8000c1e1500 */
[----:B------:R1:W-:Y:S01]  /*c6c0*/  STS.U16 [R14+0x1c00], R24 ;  /* 0x001c00180e007388 */ /* 0x0003e20000000400 */
[----:B0-----:R-:W-:Y:S02]  /*c6d0*/  IADD3 R4, P1, R3, R28, RZ ;  /* 0x0000001c03047210 */ /* 0x001fe40007f3e0ff */
[----:B-1----:R-:W-:-:S03]  /*c6e0*/  PRMT R24, RZ, 0x7610, R24 ;  /* 0x00007610ff187816 */ /* 0x002fc60000000018 */
[----:B------:R-:W-:-:S05]  /*c6f0*/  IMAD.X R5, R2, 0x1, R0, P1 ;  /* 0x0000000102057824 */ /* 0x000fca00008e0600 */
[----:B------:R0:W3:Y:S04]  /*c700*/  @!P0 LDG.E.U16 R24, [R4.64] ;  /* 0x0000000404188981 */ /* 0x0000e8000c1e1500 */
[----:B0-----:R-:W0:Y:S04]  /*c710*/  S2R R5, SR_TID.X ;  /* 0x0000000000057919 */ /* 0x001e280000002100 */
[----:B------:R1:W-:Y:S04]  /*c720*/  STL [R1+0x11b4], R26 ;  /* 0x0011b41a01007387 */ /* 0x0003e80000100800 */
[----:B-1----:R-:W4:Y:S04]  /*c730*/  LDL R26, [R1+0x910] ;  /* 0x00091000011a7983 */ /* 0x002f280000100800 */
[----:B------:R-:W3:Y:S01]  /*c740*/  LDL.LU R15, [R1+0x530] ;  /* 0x00053000010f7983 */ /* 0x000ee20000300800 */
[----:B0-----:R-:W-:-:S05]  /*c750*/  LOP3.LUT R5, R5, 0x3f, RZ, 0xc0, !PT ;  /* 0x0000003f05057812 */ /* 0x001fca00078ec0ff */
[----:B------:R-:W-:-:S05]  /*c760*/  IMAD.SHL.U32 R5, R5, 0x2, RZ ;  /* 0x0000000205057824 */ /* 0x000fca00078e00ff */
[----:B------:R-:W-:Y:S01]  /*c770*/  LOP3.LUT R4, R5, 0x40, RZ, 0x3c, !PT ;  /* 0x0000004005047812 */ /* 0x000fe200078e3cff */
[----:B--2---:R0:W-:Y:S04]  /*c780*/  STL [R1+0x11b8], R25 ;  /* 0x0011b81901007387 */ /* 0x0041e80000100800 */
[----:B0-----:R-:W2:Y:S04]  /*c790*/  LDL R25, [R1+0x888] ;  /* 0x0008880001197983 */ /* 0x001ea80000100800 */
[----:B------:R-:W2:Y:S04]  /*c7a0*/  LDL.LU R29, [R1+0x508] ;  /* 0x00050800011d7983 */ /* 0x000ea80000300800 */
[----:B------:R-:W2:Y:S04]  /*c7b0*/  LDL R14, [R1+0x7c4] ;  /* 0x0007c400010e7983 */ /* 0x000ea80000100800 */
[----:B------:R-:W2:Y:S04]  /*c7c0*/  LDL R2, [R1+0x754] ;  /* 0x0007540001027983 */ /* 0x000ea80000100800 */
[----:B------:R-:W2:Y:S01]  /*c7d0*/  LDL.LU R5, [R1+0x64] ;  /* 0x0000640001057983 */ /* 0x000ea20000300800 */
[----:B------:R-:W-:-:S03]  /*c7e0*/  PRMT R23, RZ, 0x7610, R23 ;  /* 0x00007610ff177816 */ /* 0x000fc60000000017 */
[----:B------:R-:W0:Y:S04]  /*c7f0*/  S2R R3, SR_TID.X ;  /* 0x0000000000037919 */ /* 0x000e280000002100 */
[----:B--2---:R4:W-:Y:S02]  /*c800*/  STS.U16 [R4+0x1c80], R5 ;  /* 0x001c800504007388 */ /* 0x0049e40000000400 */
[----:B----4-:R-:W-:-:S05]  /*c810*/  IADD3 R4, P1, R26, R28, RZ ;  /* 0x0000001c1a047210 */ /* 0x010fca0007f3e0ff */
[----:B------:R-:W-:-:S05]  /*c820*/  IMAD.X R5, R25, 0x1, R0, P1 ;  /* 0x0000000119057824 */ /* 0x000fca00008e0600 */
[----:B------:R1:W2:Y:S01]  /*c830*/  @!P0 LDG.E.U16 R23, [R4.64] ;  /* 0x0000000404178981 */ /* 0x0002a2000c1e1500 */
[----:B0-----:R-:W-:-:S03]  /*c840*/  LOP3.LUT R3, R3, 0x3f, RZ, 0xc0, !PT ;  /* 0x0000003f03037812 */ /* 0x001fc600078ec0ff */
[----:B---3--:R0:W-:Y:S02]  /*c850*/  STL [R1+0x11c0], R24 ;  /* 0x0011c01801007387 */ /* 0x0081e40000100800 */
[----:B------:R-:W-:Y:S02]  /*c860*/  IMAD.SHL.U32 R26, R3, 0x2, RZ ;  /* 0x00000002031a7824 */ /* 0x000fe400078e00ff */
[----:B------:R-:W3:Y:S04]  /*c870*/  LDL.LU R3, [R1+0x510] ;  /* 0x0005100001037983 */ /* 0x000ee80000300800 */
[----:B------:R-:W4:Y:S01]  /*c880*/  LDL R25, [R1+0x7b8] ;  /* 0x0007b80001197983 */ /* 0x000f220000100800 */
[----:B------:R-:W-:-:S03]  /*c890*/  LOP3.LUT R26, R26, 0x50, RZ, 0x3c, !PT ;  /* 0x000000501a1a7812 */ /* 0x000fc600078e3cff */
[----:B0-----:R-:W3:Y:S01]  /*c8a0*/  LDL R24, [R1+0x748] ;  /* 0x0007480001187983 */ /* 0x001ee20000100800 */
[----:B-1----:R-:W-:-:S03]  /*c8b0*/  IADD3 R4, P1, R14, R28, RZ ;  /* 0x0000001c0e047210 */ /* 0x002fc60007f3e0ff */
[----:B------:R0:W-:Y:S01]  /*c8c0*/  STS.U16 [R26+0x500], R27 ;  /* 0x0005001b1a007388 */ /* 0x0001e20000000400 */
[----:B------:R-:W-:Y:S01]  /*c8d0*/  PRMT R22, RZ, 0x7610, R22 ;  /* 0x00007610ff167816 */ /* 0x000fe20000000016 */
[----:B------:R-:W-:-:S05]  /*c8e0*/  IMAD.X R5, R2, 0x1, R0, P1 ;  /* 0x0000000102057824 */ /* 0x000fca00008e0600 */
[----:B------:R4:W3:Y:S04]  /*c8f0*/  @!P0 LDG.E.U16 R22, [R4.64] ;  /* 0x0000000404168981 */ /* 0x0008e8000c1e1500 */
[----:B--2---:R-:W-:Y:S04]  /*c900*/  STL [R1+0x11c8], R23 ;  /* 0x0011c81701007387 */ /* 0x004fe80000100800 */
[----:B0-----:R-:W2:Y:S04]  /*c910*/  LDL.LU R27, [R1+0x4e8] ;  /* 0x0004e800011b7983 */ /* 0x001ea80000300800 */
[----:B------:R-:W2:Y:S04]  /*c920*/  LDL R14, [R1+0x944] ;  /* 0x00094400010e7983 */ /* 0x000ea80000100800 */
[----:B------:R-:W2:Y:S01]  /*c930*/  LDL R2, [R1+0x900] ;  /* 0x0009000001027983 */ /* 0x000ea20000100800 */
[----:B----4-:R-:W-:-:S02]  /*c940*/  IADD3 R4, P1, R25, R28, RZ ;  /* 0x0000001c19047210 */ /* 0x010fc40007f3e0ff */
[----:B------:R-:W-:-:S03]  /*c950*/  PRMT R13, RZ, 0x7610, R13 ;  /* 0x00007610ff0d7816 */ /* 0x000fc6000000000d */
[----:B---3--:R-:W-:-:S05]  /*c960*/  IMAD.X R5, R24, 0x1, R0, P1 ;  /* 0x0000000118057824 */ /* 0x008fca00008e0600 */
[----:B------:R2:W3:Y:S01]  /*c970*/  @!P0 LDG.E.U16 R13, [R4.64] ;  /* 0x00000004040d8981 */ /* 0x0004e2000c1e1500 */
[----:B------:R-:W-:-:S03]  /*c980*/  PRMT R12, RZ, 0x7610, R12 ;  /* 0x00007610ff0c7816 */ /* 0x000fc6000000000c */
[----:B------:R-:W-:Y:S04]  /*c990*/  STL [R1+0x11cc], R22 ;  /* 0x0011cc1601007387 */ /* 0x000fe80000100800 */
[----:B------:R0:W-:Y:S04]  /*c9a0*/  STS.U16 [R26+0x580], R15 ;  /* 0x0005800f1a007388 */ /* 0x0001e80000000400 */
[----:B0-----:R-:W4:Y:S04]  /*c9b0*/  LDL.LU R15, [R1+0x4ec] ;  /* 0x0004ec00010f7983 */ /* 0x001f280000300800 */
[----:B------:R-:W4:Y:S04]  /*c9c0*/  LDL R23, [R1+0x8f4] ;  /* 0x0008f40001177983 */ /* 0x000f280000100800 */
[----:B------:R-:W4:Y:S01]  /*c9d0*/  LDL R22, [R1+0x860] ;  /* 0x0008600001167983 */ /* 0x000f220000100800 */
[----:B--2---:R-:W-:-:S05]  /*c9e0*/  IADD3 R4, P1, R14, R28, RZ ;  /* 0x0000001c0e047210 */ /* 0x004fca0007f3e0ff */
[----:B------:R-:W-:-:S05]  /*c9f0*/  IMAD.X R5, R2, 0x1, R0, P1 ;  /* 0x0000000102057824 */ /* 0x000fca00008e0600 */
[----:B------:R4:W2:Y:S04]  /*ca00*/  @!P0 LDG.E.U16 R12, [R4.64] ;  /* 0x00000004040c8981 */ /* 0x0008a8000c1e1500 */
[----:B------:R0:W-:Y:S04]  /*ca10*/  STS.U16 [R26+0xd00], R29 ;  /* 0x000d001d1a007388 */ /* 0x0001e80000000400 */
[----:B---3--:R-:W-:Y:S04]  /*ca20*/  STL [R1+0x11d0], R13 ;  /* 0x0011d00d01007387 */ /* 0x008fe80000100800 */
[----:B0-----:R-:W3:Y:S04]  /*ca30*/  LDL.LU R29, [R1+0x490] ;  /* 0x00049000011d7983 */ /* 0x001ee80000300800 */
[----:B------:R-:W3:Y:S04]  /*ca40*/  LDL R14, [R1+0x854] ;  /* 0x00085400010e7983 */ /* 0x000ee80000100800 */
[----:B------:R-:W3:Y:S04]  /*ca50*/  LDL R2, [R1+0x7a4] ;  /* 0x0007a40001027983 */ /* 0x000ee80000100800 */
[----:B------:R0:W-:Y:S01]  /*ca60*/  STS.U16 [R26+0xd80], R3 ;  /* 0x000d80031a007388 */ /* 0x0001e20000000400 */
[----:B----4-:R-:W-:-:S05]  /*ca70*/  IADD3 R4, P1, R23, R28, RZ ;  /* 0x0000001c17047210 */ /* 0x010fca0007f3e0ff */
[----:B------:R-:W-:Y:S01]  /*ca80*/  IMAD.X R5, R22, 0x1, R0, P1 ;  /* 0x0000000116057824 */ /* 0x000fe200008e0600 */
[----:B--2---:R1:W-:Y:S04]  /*ca90*/  STL [R1+0x11d4], R12 ;  /* 0x0011d40c01007387 */ /* 0x0043e80000100800 */
[----:B0-----:R-:W2:Y:S04]  /*caa0*/  LDL.LU R3, [R1+0x494] ;  /* 0x0004940001037983 */ /* 0x001ea80000300800 */
[----:B------:R-:W4:Y:S04]  /*cab0*/  LDL R23, [R1+0x934] ;  /* 0x0009340001177983 */ /* 0x000f280000100800 */
[----:B------:R-:W2:Y:S01]  /*cac0*/  LDL R22, [R1+0x8e0] ;  /* 0x0008e00001167983 */ /* 0x000ea20000100800 */
[----:B------:R-:W-:-:S06]  /*cad0*/  PRMT R11, RZ, 0x7610, R11 ;  /* 0x00007610ff0b7816 */ /* 0x000fcc000000000b */
[----:B------:R3:W2:Y:S01]  /*cae0*/  @!P0 LDG.E.U16 R11, [R4.64] ;  /* 0x00000004040b8981 */ /* 0x0006a2000c1e1500 */
[----:B------:R-:W-:Y:S02]  /*caf0*/  PRMT R10, RZ, 0x7610, R10 ;  /* 0x00007610ff0a7816 */ /* 0x000fe4000000000a */
[----:B---3--:R-:W-:-:S05]  /*cb00*/  IADD3 R4, P1, R14, R28, RZ ;  /* 0x0000001c0e047210 */ /* 0x008fca0007f3e0ff */
[----:B------:R-:W-:-:S05]  /*cb10*/  IMAD.X R5, R2, 0x1, R0, P1 ;  /* 0x0000000102057824 */ /* 0x000fca00008e0600 */
[----:B------:R4:W3:Y:S01]  /*cb20*/  @!P0 LDG.E.U16 R10, [R4.64] ;  /* 0x00000004040a8981 */ /* 0x0008e2000c1e1500 */
[----:B------:R-:W-:Y:S02]  /*cb30*/  PRMT R9, RZ, 0x7610, R9 ;  /* 0x00007610ff097816 */ /* 0x000fe40000000009 */
[----:B----4-:R-:W-:-:S05]  /*cb40*/  IADD3 R4, P1, R23, R28, RZ ;  /* 0x0000001c17047210 */ /* 0x010fca0007f3e0ff */
[----:B--2---:R-:W-:-:S05]  /*cb50*/  IMAD.X R5, R22, 0x1, R0, P1 ;  /* 0x0000000116057824 */ /* 0x004fca00008e0600 */
[----:B------:R-:W2:Y:S04]  /*cb60*/  @!P0 LDG.E.U16 R9, [R4.64] ;  /* 0x0000000404098981 */ /* 0x000ea8000c1e1500 */
[----:B------:R0:W-:Y:S04]  /*cb70*/  STL [R1+0x11d8], R11 ;  /* 0x0011d80b01007387 */ /* 0x0001e80000100800 */
[----:B------:R-:W4:Y:S04]  /*cb80*/  LDL R13, [R1+0x8d4] ;  /* 0x0008d400010d7983 */ /* 0x000f280000100800 */
[----:B-1----:R-:W4:Y:S04]  /*cb90*/  LDL R12, [R1+0x840] ;  /* 0x00084000010c7983 */ /* 0x002f280000100800 */
[----:B------:R-:W4:Y:S04]  /*cba0*/  LDL.LU R14, [R1+0x540] ;  /* 0x00054000010e7983 */ /* 0x000f280000300800 */
[----:B---3--:R-:W-:Y:S04]  /*cbb0*/  STL [R1+0x11dc], R10 ;  /* 0x0011dc0a01007387 */ /* 0x008fe80000100800 */
[----:B0-----:R-:W3:Y:S04]  /*cbc0*/  LDL R11, [R1+0x834] ;  /* 0x00083400010b7983 */ /* 0x001ee80000100800 */
[----:B------:R-:W3:Y:S04]  /*cbd0*/  LDL R2, [R1+0x794] ;  /* 0x0007940001027983 */ /* 0x000ee80000100800 */
[----:B------:R-:W-:Y:S04]  /*cbe0*/  STS.U16 [R26+0x1500], R27 ;  /* 0x0015001b1a007388 */ /* 0x000fe80000000400 */
[----:B------:R0:W-:Y:S04]  /*cbf0*/  STS.U16 [R26+0x1580], R15 ;  /* 0x0015800f1a007388 */ /* 0x0001e80000000400 */
[----:B0-----:R-:W3:Y:S04]  /*cc00*/  LDL.LU R15, [R1+0x544] ;  /* 0x00054400010f7983 */ /* 0x001ee80000300800 */
[----:B--2---:R0:W-:Y:S04]  /*cc10*/  STL [R1+0x11e0], R9 ;  /* 0x0011e00901007387 */ /* 0x0041e80000100800 */
[----:B------:R-:W2:Y:S04]  /*cc20*/  LDL R10, [R1+0x8c0] ;  /* 0x0008c000010a7983 */ /* 0x000ea80000100800 */
[----:B0-----:R-:W2:Y:S01]  /*cc30*/  LDL R9, [R1+0x828] ;  /* 0x0008280001097983 */ /* 0x001ea20000100800 */
[----:B----4-:R-:W-:-:S02]  /*cc40*/  IADD3 R4, P1, R13, R28, RZ ;  /* 0x0000001c0d047210 */ /* 0x010fc40007f3e0ff */
[----:B------:R-:W-:-:S03]  /*cc50*/  PRMT R8, RZ, 0x7610, R8 ;  /* 0x00007610ff087816 */ /* 0x000fc60000000008 */
[----:B------:R-:W-:-:S05]  /*cc60*/  IMAD.X R5, R12, 0x1, R0, P1 ;  /* 0x000000010c057824 */ /* 0x000fca00008e0600 */
[----:B------:R3:W4:Y:S01]  /*cc70*/  @!P0 LDG.E.U16 R8, [R4.64] ;  /* 0x0000000404088981 */ /* 0x000722000c1e1500 */
[----:B------:R-:W-:Y:S02]  /*cc80*/  PRMT R7, RZ, 0x7610, R7 ;  /* 0x00007610ff077816 */ /* 0x000fe40000000007 */
[----:B---3--:R-:W-:-:S05]  /*cc90*/  IADD3 R4, P1, R11, R28, RZ ;  /* 0x0000001c0b047210 */ /* 0x008fca0007f3e0ff */
[----:B------:R-:W-:-:S05]  /*cca0*/  IMAD.X R5, R2, 0x1, R0, P1 ;  /* 0x0000000102057824 */ /* 0x000fca00008e0600 */
[----:B------:R2:W3:Y:S01]  /*ccb0*/  @!P0 LDG.E.U16 R7, [R4.64] ;  /* 0x0000000404078981 */ /* 0x0004e2000c1e1500 */
[----:B------:R-:W-:Y:S02]  /*ccc0*/  PRMT R6, RZ, 0x7610, R6 ;  /* 0x00007610ff067816 */ /* 0x000fe40000000006 */
[----:B--2---:R-:W-:-:S05]  /*ccd0*/  IADD3 R4, P1, R10, R28, RZ ;  /* 0x0000001c0a047210 */ /* 0x004fca0007f3e0ff */
[----:B------:R-:W-:-:S05]  /*cce0*/  IMAD.X R5, R9, 0x1, R0, P1 ;  /* 0x0000000109057824 */ /* 0x000fca00008e0600 */
[----:B------:R-:W2:Y:S04]  /*ccf0*/  @!P0 LDG.E.U16 R6, [R4.64] ;  /* 0x0000000404068981 */ /* 0x000ea8000c1e1500 */
[----:B------:R0:W-:Y:S04]  /*cd00*/  STS.U16 [R26+0x1d00], R29 ;  /* 0x001d001d1a007388 */ /* 0x0001e80000000400 */
[----:B0-----:R-:W0:Y:S04]  /*cd10*/  S2R R29, SR_TID.X ;  /* 0x00000000001d7919 */ /* 0x001e280000002100 */
[----:B----4-:R-:W-:Y:S04]  /*cd20*/  STL [R1+0x11e4], R8 ;  /* 0x0011e40801007387 */ /* 0x010fe80000100800 */
[----:B------:R1:W-:Y:S04]  /*cd30*/  STS.U16 [R26+0x1d80], R3 ;  /* 0x001d80031a007388 */ /* 0x0003e80000000400 */
[----:B-1----:R-:W4:Y:S04]  /*cd40*/  LDL R3, [R1+0x81c] ;  /* 0x00081c0001037983 */ /* 0x002f280000100800 */
[----:B------:R-:W4:Y:S01]  /*cd50*/  LDL.LU R23, [R1+0x524] ;  /* 0x0005240001177983 */ /* 0x000f220000300800 */
[----:B0-----:R-:W-:-:S03]  /*cd60*/  LOP3.LUT R29, R29, 0x3f, RZ, 0xc0, !PT ;  /* 0x0000003f1d1d7812 */ /* 0x001fc600078ec0ff */
[----:B------:R-:W4:Y:S02]  /*cd70*/  LDL R2, [R1+0x784] ;  /* 0x0007840001027983 */ /* 0x000f240000100800 */
[----:B------:R-:W-:Y:S02]  /*cd80*/  IMAD.SHL.U32 R29, R29, 0x2, RZ ;  /* 0x000000021d1d7824 */ /* 0x000fe400078e00ff */
[----:B------:R-:W4:Y:S04]  /*cd90*/  LDL.LU R24, [R1+0x520] ;  /* 0x0005200001187983 */ /* 0x000f280000300800 */
[----:B---3--:R0:W-:Y:S01]  /*cda0*/  STL [R1+0x11e8], R7 ;  /* 0x0011e80701007387 */ /* 0x0081e20000100800 */
[----:B------:R-:W-:-:S03]  /*cdb0*/  LOP3.LUT R25, R29, 0x60, RZ, 0x3c, !PT ;  /* 0x000000601d197812 */ /* 0x000fc600078e3cff */
[----:B------:R-:W3:Y:S04]  /*cdc0*/  LDL.LU R27, [R1+0x500] ;  /* 0x00050000011b7983 */ /* 0x000ee80000300800 */
[----:B------:R-:W3:Y:S04]  /*cdd0*/  LDL.LU R29, [R1+0x504] ;  /* 0x00050400011d7983 */ /* 0x000ee80000300800 */
[----:B--2---:R1:W-:Y:S04]  /*cde0*/  STL [R1+0x11ec], R6 ;  /* 0x0011ec0601007387 */ /* 0x0043e80000100800 */
[----:B------:R-:W2:Y:S04]  /*cdf0*/  LDL R13, [R1+0x810] ;  /* 0x00081000010d7983 */ /* 0x000ea80000100800 */
[----:B------:R-:W3:Y:S04]  /*ce00*/  LDL R12, [R1+0x77c] ;  /* 0x00077c00010c7983 */ /* 0x000ee80000100800 */
[----:B------:R-:W3:Y:S04]  /*ce10*/  LDL R11, [R1+0x91c] ;  /* 0x00091c00010b7983 */ /* 0x000ee80000100800 */
[----:B------:R-:W3:Y:S04]  /*ce20*/  LDL R10, [R1+0x8a8] ;  /* 0x0008a800010a7983 */ /* 0x000ee80000100800 */
[----:B------:R-:W3:Y:S04]  /*ce30*/  LDL R9, [R1+0x7f4] ;  /* 0x0007f40001097983 */ /* 0x000ee80000100800 */
[----:B------:R-:W3:Y:S04]  /*ce40*/  LDL R8, [R1+0x770] ;  /* 0x0007700001087983 */ /* 0x000ee80000100800 */
[----:B0-----:R-:W3:Y:S04]  /*ce50*/  LDL R7, [R1+0x7e8] ;  /* 0x0007e80001077983 */ /* 0x001ee80000100800 */
[----:B-1----:R-:W3:Y:S04]  /*ce60*/  LDL R6, [R1+0x764] ;  /* 0x0007640001067983 */ /* 0x002ee80000100800 */
[----:B------:R4:W-:Y:S01]  /*ce70*/  STS.U16 [R25+0x600], R14 ;  /* 0x0006000e19007388 */ /* 0x0009e20000000400 */
[----:B------:R-:W-:-:S03]  /*ce80*/  PRMT R5, RZ, 0x7610, R5 ;  /* 0x00007610ff057816 */ /* 0x000fc60000000005 */
[----:B------:R0:W-:Y:S01]  /*ce90*/  STS.U16 [R25+0x680], R15 ;  /* 0x0006800f19007388 */ /* 0x0001e20000000400 */
[----:B------:R-:W-:Y:S02]  /*cea0*/  PRMT R4, RZ, 0x7610, R4 ;  /* 0x00007610ff047816 */ /* 0x000fe40000000004 */
[----:B------:R-:W-:Y:S01]  /*ceb0*/  PRMT R16, RZ, 0x7610, R16 ;  /* 0x00007610ff107816 */ /* 0x000fe20000000010 */
[----:B------:R-:W3:Y:S01]  /*cec0*/  LDL.LU R26, [R1+0x4c4] ;  /* 0x0004c400011a7983 */ /* 0x000ee20000300800 */
[-C--:B----4-:R-:W-:Y:S02]  /*ced0*/  IADD3 R14, P1, R3, R28.reuse, RZ ;  /* 0x0000001c030e7210 */ /* 0x090fe40007f3e0ff */
[----:B------:R-:W-:Y:S01]  /*cee0*/  PRMT R17, RZ, 0x7610, R17 ;  /* 0x00007610ff117816 */ /* 0x000fe20000000011 */
[----:B------:R-:W4:Y:S02]  /*cef0*/  LDL R3, [R1+0x890] ;  /* 0x0008900001037983 */ /* 0x000f240000100800 */
[----:B0-----:R-:W-:Y:S01]  /*cf00*/  IMAD.X R15, R2, 0x1, R0, P1 ;  /* 0x00000001020f7824 */ /* 0x001fe200008e0600 */
[----:B------:R-:W-:Y:S01]  /*cf10*/  PRMT R18, RZ, 0x7610, R18 ;  /* 0x00007610ff127816 */ /* 0x000fe20000000012 */
[----:B------:R-:W4:Y:S04]  /*cf20*/  LDL R2, [R1+0x7dc] ;  /* 0x0007dc0001027983 */ /* 0x000f280000100800 */
[----:B------:R2:W4:Y:S02]  /*cf30*/  @!P0 LDG.E.U16 R5, [R14.64] ;  /* 0x000000040e058981 */ /* 0x000524000c1e1500 */
[----:B--2---:R-:W-:-:S05]  /*cf40*/  IADD3 R14, P1, R13, R28, RZ ;  /* 0x0000001c0d0e7210 */ /* 0x004fca0007f3e0ff */
[----:B---3--:R-:W-:-:S05]  /*cf50*/  IMAD.X R15, R12, 0x1, R0, P1 ;  /* 0x000000010c0f7824 */ /* 0x008fca00008e0600 */
[----:B------:R0:W2:Y:S02]  /*cf60*/  @!P0 LDG.E.U16 R4, [R14.64] ;  /* 0x000000040e048981 */ /* 0x0000a4000c1e1500 */
[----:B0-----:R-:W-:-:S05]  /*cf70*/  IADD3 R14, P1, R11, R28, RZ ;  /* 0x0000001c0b0e7210 */ /* 0x001fca0007f3e0ff */
[----:B------:R-:W-:-:S05]  /*cf80*/  IMAD.X R15, R10, 0x1, R0, P1 ;  /* 0x000000010a0f7824 */ /* 0x000fca00008e0600 */
[----:B------:R0:W3:Y:S02]  /*cf90*/  @!P0 LDG.E.U16 R16, [R14.64] ;  /* 0x000000040e108981 */ /* 0x0000e4000c1e1500 */
[----:B0-----:R-:W-:-:S05]  /*cfa0*/  IADD3 R14, P1, R9, R28, RZ ;  /* 0x0000001c090e7210 */ /* 0x001fca0007f3e0ff */
[----:B------:R-:W-:-:S05]  /*cfb0*/  IMAD.X R15, R8, 0x1, R0, P1 ;  /* 0x00000001080f7824 */ /* 0x000fca00008e0600 */
[----:B------:R0:W3:Y:S02]  /*cfc0*/  @!P0 LDG.E.U16 R17, [R14.64] ;  /* 0x000000040e118981 */ /* 0x0000e4000c1e1500 */
[----:B0-----:R-:W-:-:S05]  /*cfd0*/  IADD3 R14, P1, R7, R28, RZ ;  /* 0x0000001c070e7210 */ /* 0x001fca0007f3e0ff */
[----:B------:R-:W-:-:S05]  /*cfe0*/  IMAD.X R15, R6, 0x1, R0, P1 ;  /* 0x00000001060f7824 */ /* 0x000fca00008e0600 */
[----:B------:R0:W3:Y:S04]  /*cff0*/  @!P0 LDG.E.U16 R18, [R14.64] ;  /* 0x000000040e128981 */ /* 0x0000e8000c1e1500 */
[----:B----4-:R-:W-:Y:S04]  /*d000*/  STL [R1+0x11f0], R5 ;  /* 0x0011f00501007387 */ /* 0x010fe80000100800 */
[----:B------:R-:W-:Y:S04]  /*d010*/  STS.U16 [R25+0xe00], R23 ;  /* 0x000e001719007388 */ /* 0x000fe80000000400 */
[----:B------:R-:W-:Y:S04]  /*d020*/  STS.U16 [R25+0xe80], R24 ;  /* 0x000e801819007388 */ /* 0x000fe80000000400 */
[----:B------:R1:W-:Y:S04]  /*d030*/  STS.U16 [R25+0x1600], R27 ;  /* 0x0016001b19007388 */ /* 0x0003e80000000400 */
[----:B------:R4:W-:Y:S01]  /*d040*/  STS.U16 [R25+0x1680], R29 ;  /* 0x0016801d19007388 */ /* 0x0009e20000000400 */
[----:B0-----:R-:W-:-:S02]  /*d050*/  IADD3 R14, P1, R3, R28, RZ ;  /* 0x0000001c030e7210 */ /* 0x001fc40007f3e0ff */
[----:B------:R-:W-:-:S03]  /*d060*/  PRMT R19, RZ, 0x7610, R19 ;  /* 0x00007610ff137816 */ /* 0x000fc60000000013 */
[----:B------:R-:W-:-:S05]  /*d070*/  IMAD.X R15, R2, 0x1, R0, P1 ;  /* 0x00000001020f7824 */ /* 0x000fca00008e0600 */
[----:B------:R-:W3:Y:S04]  /*d080*/  @!P0 LDG.E.U16 R19, [R14.64] ;  /* 0x000000040e138981 */ /* 0x000ee8000c1e1500 */
[----:B--2---:R0:W-:Y:S04]  /*d090*/  STL [R1+0x11f4], R4 ;  /* 0x0011f40401007387 */ /* 0x0041e80000100800 */
[----:B---3--:R2:W-:Y:S04]  /*d0a0*/  STL [R1+0x11fc], R16 ;  /* 0x0011fc1001007387 */ /* 0x0085e80000100800 */
[----:B-1----:R-:W3:Y:S04]  /*d0b0*/  LDL.LU R27, [R1+0x4cc] ;  /* 0x0004cc00011b7983 */ /* 0x002ee80000300800 */
[----:B------:R-:W-:Y:S04]  /*d0c0*/  STL [R1+0x1200], R17 ;  /* 0x0012001101007387 */ /* 0x000fe80000100800 */
[----:B----4-:R-:W4:Y:S04]  /*d0d0*/  LDL.LU R29, [R1+0x548] ;  /* 0x00054800011d7983 */ /* 0x010f280000300800 */
[----:B------:R-:W-:Y:S04]  /*d0e0*/  STL [R1+0x1204], R18 ;  /* 0x0012041201007387 */ /* 0x000fe80000100800 */
[----:B0-----:R-:W4:Y:S04]  /*d0f0*/  LDL R4, [R1+0x884] ;  /* 0x0008840001047983 */ /* 0x001f280000100800 */
[----:B------:R-:W4:Y:S04]  /*d100*/  LDL R3, [R1+0x7d0] ;  /* 0x0007d00001037983 */ /* 0x000f280000100800 */
[----:B--2---:R-:W2:Y:S04]  /*d110*/  LDL R16, [R1+0x7c0] ;  /* 0x0007c00001107983 */ /* 0x004ea80000100800 */
[----:B------:R-:W2:Y:S01]  /*d120*/  LDL R9, [R1+0x750] ;  /* 0x0007500001097983 */ /* 0x000ea20000100800 */
[----:B------:R-:W-:-:S03]  /*d130*/  PRMT R20, RZ, 0x7610, R20 ;  /* 0x00007610ff147816 */ /* 0x000fc60000000014 */
        /* <DEDUP_REMOVED lines=11> */
[----:B------:R-:W-:Y:S04]  /*d1f0*/  STS.U16 [R25+0x1e00], R26 ;  /* 0x001e001a19007388 */ /* 0x000fe80000000400 */
[----:B------:R-:W-:Y:S04]  /*d200*/  STL [R1+0x1208], R19 ;  /* 0x0012081301007387 */ /* 0x000fe80000100800 */
[----:B---3--:R0:W-:Y:S04]  /*d210*/  STS.U16 [R25+0x1e80], R27 ;  /* 0x001e801b19007388 */ /* 0x0081e80000000400 */
[----:B0-----:R-:W3:Y:S04]  /*d220*/  LDL.LU R25, [R1+0x4b0] ;  /* 0x0004b00001197983 */ /* 0x001ee80000300800 */
[----:B------:R-:W3:Y:S04]  /*d230*/  LDL.LU R26, [R1+0x4ac] ;  /* 0x0004ac00011a7983 */ /* 0x000ee80000300800 */
[----:B------:R-:W3:Y:S01]  /*d240*/  LDL.LU R27, [R1+0x4a0] ;  /* 0x0004a000011b7983 */ /* 0x000ee20000300800 */
[----:B----4-:R-:W-:-:S05]  /*d250*/  IADD3 R14, P1, R4, R28, RZ ;  /* 0x0000001c040e7210 */ /* 0x010fca0007f3e0ff */
[----:B------:R-:W-:Y:S02]  /*d260*/  IMAD.X R15, R3, 0x1, R0, P1 ;  /* 0x00000001030f7824 */ /* 0x000fe400008e0600 */
[----:B------:R-:W4:Y:S04]  /*d270*/  LDL.LU R3, [R1+0x498] ;  /* 0x0004980001037983 */ /* 0x000f280000300800 */
[----:B------:R2:W4:Y:S04]  /*d280*/  @!P0 LDG.E.U16 R20, [R14.64] ;  /* 0x000000040e148981 */ /* 0x000528000c1e1500 */
[----:B------:R-:W0:Y:S01]  /*d290*/  S2R R2, SR_TID.X ;  /* 0x0000000000027919 */ /* 0x000e220000002100 */
[----:B--2---:R-:W-:-:S05]  /*d2a0*/  IADD3 R14, P1, R16, R28, RZ ;  /* 0x0000001c100e7210 */ /* 0x004fca0007f3e0ff */
[----:B------:R-:W-:Y:S02]  /*d2b0*/  IMAD.X R15, R9, 0x1, R0, P1 ;  /* 0x00000001090f7824 */ /* 0x000fe400008e0600 */
[----:B------:R-:W1:Y:S01]  /*d2c0*/  S2R R9, SR_TID.X ;  /* 0x0000000000097919 */ /* 0x000e620000002100 */
[----:B0-----:R-:W-:-:S05]  /*d2d0*/  LOP3.LUT R2, R2, 0x3f, RZ, 0xc0, !PT ;  /* 0x0000003f02027812 */ /* 0x001fca00078ec0ff */
[----:B------:R-:W-:-:S05]  /*d2e0*/  IMAD.SHL.U32 R2, R2, 0x2, RZ ;  /* 0x0000000202027824 */ /* 0x000fca00078e00ff */
[----:B------:R-:W-:Y:S02]  /*d2f0*/  LOP3.LUT R4, R2, 0x70, RZ, 0x3c, !PT ;  /* 0x0000007002047812 */ /* 0x000fe400078e3cff */
[----:B-1----:R-:W-:-:S03]  /*d300*/  LOP3.LUT R9, R9, 0x3f, RZ, 0xc0, !PT ;  /* 0x0000003f09097812 */ /* 0x002fc600078ec0ff */
[----:B------:R0:W-:Y:S04]  /*d310*/  STS.U16 [R4+0x700], R29 ;  /* 0x0007001d04007388 */ /* 0x0001e80000000400 */
[----:B------:R-:W-:Y:S01]  /*d320*/  STS.U16 [R4+0x780], R5 ;  /* 0x0007800504007388 */ /* 0x000fe20000000400 */
[----:B------:R-:W-:-:S03]  /*d330*/  IMAD.SHL.U32 R17, R9, 0x2, RZ ;  /* 0x0000000209117824 */ /* 0x000fc600078e00ff */
[----:B------:R-:W-:Y:S04]  /*d340*/  STS.U16 [R4+0xf00], R6 ;  /* 0x000f000604007388 */ /* 0x000fe80000000400 */
        /* <DEDUP_REMOVED lines=9> */
[----:B---3--:R-:W-:Y:S04]  /*d3e0*/  STS.U16 [R17+0x2800], R25 ;  /* 0x0028001911007388 */ /* 0x008fe80000000400 */
[----:B------:R-:W-:Y:S04]  /*d3f0*/  STS.U16 [R17+0x2a00], R26 ;  /* 0x002a001a11007388 */ /* 0x000fe80000000400 */
[----:B------:R-:W-:Y:S04]  /*d400*/  STS.U16 [R17+0x2c00], R27 ;  /* 0x002c001b11007388 */ /* 0x000fe80000000400 */
[----:B----4-:R-:W-:Y:S04]  /*d410*/  STL [R1+0x120c], R20 ;  /* 0x00120c1401007387 */ /* 0x010fe80000100800 */
[----:B------:R-:W2:Y:S04]  /*d420*/  LDL.LU R2, [R1+0x48c] ;  /* 0x00048c0001027983 */ /* 0x000ea80000300800 */
[----:B0-----:R-:W3:Y:S04]  /*d430*/  LDL.LU R29, [R1+0x488] ;  /* 0x00048800011d7983 */ /* 0x001ee80000300800 */
[----:B------:R0:W-:Y:S04]  /*d440*/  STL [R1+0x97c], R28 ;  /* 0x00097c1c01007387 */ /* 0x0001e80000100800 */
[----:B------:R-:W-:Y:S04]  /*d450*/  STL [R1+0x9d0], R0 ;  /* 0x0009d00001007387 */ /* 0x000fe80000100800 */
[----:B0-----:R-:W4:Y:S04]  /*d460*/  LDL.LU R28, [R1+0x484] ;  /* 0x00048400011c7983 */ /* 0x001f280000300800 */
[----:B------:R-:W4:Y:S04]  /*d470*/  LDL.LU R20, [R1+0x44c] ;  /* 0x00044c0001147983 */ /* 0x000f280000300800 */
[----:B------:R-:W4:Y:S04]  /*d480*/  LDL.LU R24, [R1+0x448] ;  /* 0x0004480001187983 */ /* 0x000f280000300800 */
[----:B------:R-:W4:Y:S04]  /*d490*/  LDL.LU R19, [R1+0x444] ;  /* 0x0004440001137983 */ /* 0x000f280000300800 */
[----:B------:R-:W4:Y:S04]  /*d4a0*/  LDL.LU R18, [R1+0x6c] ;  /* 0x00006c0001127983 */ /* 0x000f280000300800 */
[----:B------:R-:W4:Y:S04]  /*d4b0*/  LDL.LU R16, [R1+0x68] ;  /* 0x0000680001107983 */ /* 0x000f280000300800 */
[----:B------:R0:W-:Y:S04]  /*d4c0*/  STS.U16 [R17+0x2e00], R3 ;  /* 0x002e000311007388 */ /* 0x0001e80000000400 */
[----:B0-----:R-:W4:Y:S04]  /*d4d0*/  LDL.LU R3, [R1+0x60] ;  /* 0x0000600001037983 */ /* 0x001f280000300800 */
[----:B------:R-:W4:Y:S04]  /*d4e0*/  LDL.LU R4, [R1+0x58] ;  /* 0x0000580001047983 */ /* 0x000f280000300800 */
[----:B------:R-:W4:Y:S04]  /*d4f0*/  LDL.LU R5, [R1+0x54] ;  /* 0x0000540001057983 */ /* 0x000f280000300800 */
[----:B------:R-:W4:Y:S04]  /*d500*/  LDL.LU R6, [R1+0x50] ;  /* 0x0000500001067983 */ /* 0x000f280000300800 */
[----:B------:R-:W4:Y:S04]  /*d510*/  LDL.LU R7, [R1+0x4c] ;  /* 0x00004c0001077983 */ /* 0x000f280000300800 */
[----:B------:R-:W4:Y:S04]  /*d520*/  LDL.LU R8, [R1+0x48] ;  /* 0x0000480001087983 */ /* 0x000f280000300800 */
[----:B------:R-:W4:Y:S04]  /*d530*/  LDL.LU R9, [R1+0x44] ;  /* 0x0000440001097983 */ /* 0x000f280000300800 */
[----:B------:R-:W4:Y:S01]  /*d540*/  LDL.LU R10, [R1+0x40] ;  /* 0x00004000010a7983 */ /* 0x000f220000300800 */
[----:B------:R-:W-:-:S03]  /*d550*/  PRMT R21, RZ, 0x7610, R21 ;  /* 0x00007610ff157816 */ /* 0x000fc60000000015 */
[----:B------:R-:W4:Y:S04]  /*d560*/  LDL.LU R11, [R1+0x3c] ;  /* 0x00003c00010b7983 */ /* 0x000f280000300800 */
[----:B------:R-:W4:Y:S04]  /*d570*/  LDL.LU R12, [R1+0x38] ;  /* 0x00003800010c7983 */ /* 0x000f280000300800 */
[----:B------:R-:W4:Y:S04]  /*d580*/  LDL.LU R13, [R1+0x34] ;  /* 0x00003400010d7983 */ /* 0x000f280000300800 */
[----:B------:R-:W4:Y:S04]  /*d590*/  LDL.LU R22, [R1+0x30] ;  /* 0x0000300001167983 */ /* 0x000f280000300800 */
[----:B------:R-:W4:Y:S04]  /*d5a0*/  LDL.LU R23, [R1+0x2c] ;  /* 0x00002c0001177983 */ /* 0x000f280000300800 */
[----:B------:R0:W4:Y:S04]  /*d5b0*/  @!P0 LDG.E.U16 R21, [R14.64] ;  /* 0x000000040e158981 */ /* 0x000128000c1e1500 */
[----:B--2---:R-:W-:Y:S04]  /*d5c0*/  STS.U16 [R17+0x3000], R2 ;  /* 0x0030000211007388 */ /* 0x004fe80000000400 */
[----:B---3--:R1:W-:Y:S04]  /*d5d0*/  STS.U16 [R17+0x3200], R29 ;  /* 0x0032001d11007388 */ /* 0x0083e80000000400 */
[----:B-1----:R-:W2:Y:S04]  /*d5e0*/  LDL.LU R29, [R1+0x28] ;  /* 0x00002800011d7983 */ /* 0x002ea80000300800 */
[----:B------:R-:W3:Y:S04]  /*d5f0*/  LDL.LU R25, [R1+0x20] ;  /* 0x0000200001197983 */ /* 0x000ee80000300800 */
[----:B------:R-:W2:Y:S04]  /*d600*/  LDL.LU R26, [R1+0x1c] ;  /* 0x00001c00011a7983 */ /* 0x000ea80000300800 */
[----:B------:R-:W2:Y:S04]  /*d610*/  LDL.LU R27, [R1+0x18] ;  /* 0x00001800011b7983 */ /* 0x000ea80000300800 */
[----:B------:R-:W2:Y:S04]  /*d620*/  LDL.LU R2, [R1+0x14] ;  /* 0x0000140001027983 */ /* 0x000ea80000300800 */
[----:B0-----:R-:W2:Y:S04]  /*d630*/  LDL.LU R14, [R1+0x10] ;  /* 0x00001000010e7983 */ /* 0x001ea80000300800 */
[----:B----4-:R0:W-:Y:S04]  /*d640*/  STS.U16 [R17+0x3400], R28 ;  /* 0x0034001c11007388 */ /* 0x0101e80000000400 */
[----:B------:R-:W4:Y:S04]  /*d650*/  LDL.LU R15, [R1+0x8] ;  /* 0x00000800010f7983 */ /* 0x000f280000300800 */
[----:B------:R1:W-:Y:S04]  /*d660*/  STS.U16 [R17+0x3600], R20 ;  /* 0x0036001411007388 */ /* 0x0003e80000000400 */
[----:B------:R-:W2:Y:S04]  /*d670*/  LDL.LU R0, [R1+0x4] ;  /* 0x0000040001007983 */ /* 0x000ea80000300800 */
[----:B------:R1:W-:Y:S04]  /*d680*/  STS.U16 [R17+0x3800], R24 ;  /* 0x0038001811007388 */ /* 0x0003e80000000400 */
[----:B0-----:R-:W2:Y:S04]  /*d690*/  LDL.LU R28, [R1] ;  /* 0x00000000011c7983 */ /* 0x001ea80000300800 */
[----:B-1----:R-:W2:Y:S01]  /*d6a0*/  LDL.LU R20, [R1+0x120c] ;  /* 0x00120c0001147983 */ /* 0x002ea20000300800 */
[----:B------:R-:W-:-:S03]  /*d6b0*/  LOP3.LUT R24, R17, 0x10, RZ, 0x3c, !PT ;  /* 0x0000001011187812 */ /* 0x000fc600078e3cff */
[----:B------:R0:W-:Y:S04]  /*d6c0*/  STS.U16 [R17+0x3a00], R19 ;  /* 0x003a001311007388 */ /* 0x0001e80000000400 */
[----:B------:R1:W-:Y:S04]  /*d6d0*/  STS.U16 [R17+0x3c00], R18 ;  /* 0x003c001211007388 */ /* 0x0003e80000000400 */
[----:B------:R1:W-:Y:S04]  /*d6e0*/  STS.U16 [R17+0x3e00], R16 ;  /* 0x003e001011007388 */ /* 0x0003e80000000400 */
[----:B0-----:R-:W2:Y:S04]  /*d6f0*/  LDL.LU R19, [R1+0x1208] ;  /* 0x0012080001137983 */ /* 0x001ea80000300800 */
[----:B-1----:R-:W2:Y:S04]  /*d700*/  LDL.LU R18, [R1+0x1204] ;  /* 0x0012040001127983 */ /* 0x002ea80000300800 */
[----:B------:R-:W2:Y:S04]  /*d710*/  LDL.LU R17, [R1+0x1200] ;  /* 0x0012000001117983 */ /* 0x000ea80000300800 */
[----:B------:R-:W2:Y:S04]  /*d720*/  LDL.LU R16, [R1+0x11fc] ;  /* 0x0011fc0001107983 */ /* 0x000ea80000300800 */
[----:B------:R0:W-:Y:S04]  /*d730*/  STS.U16 [R24+0x2080], R3 ;  /* 0x0020800318007388 */ /* 0x0001e80000000400 */
[----:B0-----:R-:W2:Y:S04]  /*d740*/  LDL.LU R3, [R1+0x11f8] ;  /* 0x0011f80001037983 */ /* 0x001ea80000300800 */
[----:B--2---:R0:W-:Y:S04]  /*d750*/  STS.U16 [R24+0x2280], R3 ;  /* 0x0022800318007388 */ /* 0x0041e80000000400 */
[----:B------:R1:W-:Y:S04]  /*d760*/  STS.U16 [R24+0x2480], R4 ;  /* 0x0024800418007388 */ /* 0x0003e80000000400 */
[----:B------:R2:W-:Y:S04]  /*d770*/  STS.U16 [R24+0x2680], R5 ;  /* 0x0026800518007388 */ /* 0x0005e80000000400 */
[----:B0-----:R-:W3:Y:S04]  /*d780*/  LDL.LU R3, [R1+0x4c8] ;  /* 0x0004c80001037983 */ /* 0x001ee80000300800 */
[----:B-1----:R-:W3:Y:S04]  /*d790*/  LDL.LU R4, [R1+0x11f4] ;  /* 0x0011f40001047983 */ /* 0x002ee80000300800 */
[----:B--2---:R-:W2:Y:S04]  /*d7a0*/  LDL.LU R5, [R1+0x11f0] ;  /* 0x0011f00001057983 */ /* 0x004ea80000300800 */
[----:B------:R0:W-:Y:S04]  /*d7b0*/  STS.U16 [R24+0x2880], R6 ;  /* 0x0028800618007388 */ /* 0x0001e80000000400 */
[----:B------:R1:W-:Y:S04]  /*d7c0*/  STS.U16 [R24+0x2a80], R7 ;  /* 0x002a800718007388 */ /* 0x0003e80000000400 */
[----:B------:R4:W-:Y:S04]  /*d7d0*/  STS.U16 [R24+0x2c80], R8 ;  /* 0x002c800818007388 */ /* 0x0009e80000000400 */
[----:B0-----:R-:W2:Y:S04]  /*d7e0*/  LDL.LU R6, [R1+0x11ec] ;  /* 0x0011ec0001067983 */ /* 0x001ea80000300800 */
[----:B-1----:R-:W2:Y:S04]  /*d7f0*/  LDL.LU R7, [R1+0x11e8] ;  /* 0x0011e80001077983 */ /* 0x002ea80000300800 */
[----:B----4-:R-:W4:Y:S04]  /*d800*/  LDL.LU R8, [R1+0x11e4] ;  /* 0x0011e40001087983 */ /* 0x010f280000300800 */
[----:B------:R0:W-:Y:S04]  /*d810*/  STS.U16 [R24+0x2e80], R9 ;  /* 0x002e800918007388 */ /* 0x0001e80000000400 */
[----:B------:R1:W-:Y:S04]  /*d820*/  STS.U16 [R24+0x3080], R10 ;  /* 0x0030800a18007388 */ /* 0x0003e80000000400 */
[----:B------:R1:W-:Y:S04]  /*d830*/  STS.U16 [R24+0x3280], R11 ;  /* 0x0032800b18007388 */ /* 0x0003e80000000400 */
[----:B0-----:R-:W2:Y:S04]  /*d840*/  LDL.LU R9, [R1+0x11e0] ;  /* 0x0011e00001097983 */ /* 0x001ea80000300800 */
[----:B-1----:R-:W2:Y:S04]  /*d850*/  LDL.LU R10, [R1+0x11dc] ;  /* 0x0011dc00010a7983 */ /* 0x002ea80000300800 */
[----:B------:R-:W2:Y:S04]  /*d860*/  LDL.LU R11, [R1+0x11d8] ;  /* 0x0011d800010b7983 */ /* 0x000ea80000300800 */
        /* <DEDUP_REMOVED lines=8> */
[----:B0-----:R-:W2:Y:S04]  /*d8f0*/  LDL.LU R23, [R1+0x11c8] ;  /* 0x0011c80001177983 */ /* 0x001ea80000300800 */
[----:B-1----:R-:W2:Y:S04]  /*d900*/  LDL.LU R29, [R1+0x11c4] ;  /* 0x0011c400011d7983 */ /* 0x002ea80000300800 */
[----:B--2---:R0:W-:Y:S04]  /*d910*/  STS.U16 [R24+0x3e80], R29 ;  /* 0x003e801d18007388 */ /* 0x0041e80000000400 */
[----:B0-----:R-:W2:Y:S04]  /*d920*/  LDL.LU R24, [R1+0x11c0] ;  /* 0x0011c00001187983 */ /* 0x001ea80000300800 */
[----:B------:R-:W3:Y:S04]  /*d930*/  LDL.LU R29, [R1+0x11bc] ;  /* 0x0011bc00011d7983 */ /* 0x000ee80000300800 */
[----:B---3--:R0:W-:Y:S04]  /*d940*/  STS.U16 [R29+0x2100], R25 ;  /* 0x002100191d007388 */ /* 0x0081e80000000400 */
[----:B------:R1:W-:Y:S04]  /*d950*/  STS.U16 [R29+0x2300], R26 ;  /* 0x0023001a1d007388 */ /* 0x0003e80000000400 */
[----:B------:R3:W-:Y:S04]  /*d960*/  STS.U16 [R29+0x2500], R27 ;  /* 0x0025001b1d007388 */ /* 0x0007e80000000400 */
[----:B0-----:R-:W2:Y:S04]  /*d970*/  LDL.LU R25, [R1+0x11b8] ;  /* 0x0011b80001197983 */ /* 0x001ea80000300800 */
[----:B-1----:R-:W2:Y:S04]  /*d980*/  LDL.LU R26, [R1+0x11b4] ;  /* 0x0011b400011a7983 */ /* 0x002ea80000300800 */
[----:B---3--:R-:W3:Y:S04]  /*d990*/  LDL.LU R27, [R1+0x11b0] ;  /* 0x0011b000011b7983 */ /* 0x008ee80000300800 */
[----:B------:R0:W-:Y:S04]  /*d9a0*/  STS.U16 [R29+0x2700], R2 ;  /* 0x002700021d007388 */ /* 0x0001e80000000400 */
[----:B0-----:R-:W2:Y:S04]  /*d9b0*/  LDL.LU R2, [R1+0x11ac] ;  /* 0x0011ac0001027983 */ /* 0x001ea80000300800 */
[----:B------:R-:W-:Y:S04]  /*d9c0*/  STS.U16 [R29+0x2900], R14 ;  /* 0x0029000e1d007388 */ /* 0x000fe80000000400 */
[----:B--2---:R0:W-:Y:S04]  /*d9d0*/  STS.U16 [R29+0x2b00], R2 ;  /* 0x002b00021d007388 */ /* 0x0041e80000000400 */
[----:B0-----:R-:W2:Y:S04]  /*d9e0*/  LDL.LU R2, [R1+0x11a8] ;  /* 0x0011a80001027983 */ /* 0x001ea80000300800 */
[----:B------:R-:W-:Y:S04]  /*d9f0*/  STS.U16 [R29+0x2d00], R15 ;  /* 0x002d000f1d007388 */ /* 0x000fe80000000400 */
[----:B------:R-:W-:Y:S04]  /*da00*/  STS.U16 [R29+0x2f00], R0 ;  /* 0x002f00001d007388 */ /* 0x000fe80000000400 */
[----:B------:R0:W-:Y:S04]  /*da10*/  STS.U16 [R29+0x3100], R28 ;  /* 0x0031001c1d007388 */ /* 0x0001e80000000400 */
[----:B---3--:R1:W-:Y:S04]  /*da20*/  STS.U16 [R29+0x3300], R27 ;  /* 0x0033001b1d007388 */ /* 0x0083e80000000400 */
[----:B------:R-:W-:Y:S04]  /*da30*/  STS.U16 [R29+0x3500], R26 ;  /* 0x0035001a1d007388 */ /* 0x000fe80000000400 */
[----:B------:R-:W-:Y:S04]  /*da40*/  STS.U16 [R29+0x3700], R25 ;  /* 0x003700191d007388 */ /* 0x000fe80000000400 */
[----:B------:R-:W-:Y:S04]  /*da50*/  STS.U16 [R29+0x3900], R24 ;  /* 0x003900181d007388 */ /* 0x000fe80000000400 */
[----:B------:R-:W-:Y:S04]  /*da60*/  STS.U16 [R29+0x3b00], R23 ;  /* 0x003b00171d007388 */ /* 0x000fe80000000400 */
[----:B0-----:R-:W0:Y:S04]  /*da70*/  S2R R28, SR_TID.X ;  /* 0x00000000001c7919 */ /* 0x001e280000002100 */
[----:B------:R-:W-:Y:S04]  /*da80*/  STS.U16 [R29+0x3d00], R22 ;  /* 0x003d00161d007388 */ /* 0x000fe80000000400 */
[----:B------:R-:W-:Y:S01]  /*da90*/  STS.U16 [R29+0x3f00], R13 ;  /* 0x003f000d1d007388 */ /* 0x000fe20000000400 */
[----:B0-----:R-:W-:-:S05]  /*daa0*/  IMAD.SHL.U32 R28, R28, 0x8, RZ ;  /* 0x000000081c1c7824 */ /* 0x001fca00078e00ff */
[----:B-1----:R-:W-:Y:S01]  /*dab0*/  LOP3.LUT R27, R28, 0x30, RZ, 0xc0, !PT ;  /* 0x000000301c1b7812 */ /* 0x002fe200078ec0ff */
[----:B--2---:R0:W-:Y:S04]  /*dac0*/  STS.U16 [R2+0x3f80], R3 ;  /* 0x003f800302007388 */ /* 0x0041e80000000400 */
[----:B------:R-:W-:Y:S04]  /*dad0*/  STS.U16 [R2+0x2180], R12 ;  /* 0x0021800c02007388 */ /* 0x000fe80000000400 */
[----:B0-----:R-:W0:Y:S04]  /*dae0*/  S2R R3, SR_TID.X ;  /* 0x0000000000037919 */ /* 0x001e280000002100 */
[----:B------:R-:W-:Y:S04]  /*daf0*/  STS.U16 [R2+0x2380], R11 ;  /* 0x0023800b02007388 */ /* 0x000fe80000000400 */
[----:B------:R-:W-:Y:S04]  /*db00*/  STS.U16 [R2+0x2580], R10 ;  /* 0x0025800a02007388 */ /* 0x000fe80000000400 */
[----:B------:R-:W-:Y:S04]  /*db10*/  STS.U16 [R2+0x2780], R9 ;  /* 0x0027800902007388 */ /* 0x000fe80000000400 */
[----:B----4-:R-:W-:Y:S04]  /*db20*/  STS.U16 [R2+0x2980], R8 ;  /* 0x0029800802007388 */ /* 0x010fe80000000400 */
        /* <DEDUP_REMOVED lines=9> */
[----:B------:R-:W-:Y:S01]  /*dbc0*/  STS.U16 [R2+0x3d80], R21 ;  /* 0x003d801502007388 */ /* 0x000fe20000000400 */
[C---:B0-----:R-:W-:Y:S01]  /*dbd0*/  LOP3.LUT R14, R3.reuse, 0x7, RZ, 0xc0, !PT ;  /* 0x00000007030e7812 */ /* 0x041fe200078ec0ff */
[----:B------:R-:W-:-:S04]  /*dbe0*/  IMAD.SHL.U32 R28, R3, 0x2, RZ ;  /* 0x00000002031c7824 */ /* 0x000fc800078e00ff */
[C---:B------:R-:W-:Y:S02]  /*dbf0*/  IMAD R0, R14.reuse, 0x110, RZ ;  /* 0x000001100e007824 */ /* 0x040fe400078e02ff */
[----:B------:R-:W-:Y:S02]  /*dc00*/  IMAD R14, R14, 0x40, R27 ;  /* 0x000000400e0e7824 */ /* 0x000fe400078e021b */
[C---:B------:R-:W-:Y:S02]  /*dc10*/  IMAD.SHL.U32 R15, R3.reuse, 0x2, RZ ;  /* 0x00000002030f7824 */ /* 0x040fe400078e00ff */
[C---:B------:R-:W-:Y:S01]  /*dc20*/  IMAD.SHL.U32 R29, R3.reuse, 0x80, RZ ;  /* 0x00000080031d7824 */ /* 0x040fe200078e00ff */
[----:B------:R-:W-:Y:S02]  /*dc30*/  LOP3.LUT R3, R3, 0x20, RZ, 0xc0, !PT ;  /* 0x0000002003037812 */ /* 0x000fe400078ec0ff */
[----:B------:R-:W-:-:S05]  /*dc40*/  LOP3.LUT R14, R14, 0x30, R28, 0x78, !PT ;  /* 0x000000300e0e7812 */ /* 0x000fca00078e781c */
[----:B------:R-:W-:Y:S01]  /*dc50*/  IMAD R14, R3, 0x10, R14 ;  /* 0x00000010030e7824 */ /* 0x000fe200078e020e */
[----:B------:R-:W-:Y:S06]  /*dc60*/  BAR.SYNC.DEFER_BLOCKING 0x0 ;  /* 0x0000000000007b1d */ /* 0x000fec0000010000 */
[----:B------:R-:W0:Y:S04]  /*dc70*/  LDSM.16.M88.4 R4, [R14+0x2000] ;  /* 0x002000000e04783b */ /* 0x000e280000000200 */
[----:B------:R-:W1:Y:S04]  /*dc80*/  LDSM.16.M88.4 R16, [R14+0x2400] ;  /* 0x002400000e10783b */ /* 0x000e680000000200 */
[----:B------:R-:W-:Y:S04]  /*dc90*/  LDSM.16.M88.4 R20, [R14+0x2c00] ;  /* 0x002c00000e14783b */ /* 0x000fe80000000200 */
[----:B0-----:R-:W-:Y:S01]  /*dca0*/  STL.64 [R1+0x60], R4 ;  /* 0x0000600401007387 */ /* 0x001fe20000100a00 */
[----:B------:R-:W-:-:S02]  /*dcb0*/  IMAD.MOV.U32 R28, RZ, RZ, R6 ;  /* 0x000000ffff1c7224 */ /* 0x000fc400078e0006 */
[----:B------:R-:W-:Y:S01]  /*dcc0*/  IMAD.MOV.U32 R2, RZ, RZ, R7 ;  /* 0x000000ffff027224 */ /* 0x000fe200078e0007 */
[----:B------:R-:W-:Y:S04]  /*dcd0*/  STL.64 [R1+0x68], R6 ;  /* 0x0000680601007387 */ /* 0x000fe80000100a00 */
[----:B------:R-:W0:Y:S04]  /*dce0*/  LDSM.16.M88.4 R4, [R14+0x2800] ;  /* 0x002800000e04783b */ /* 0x000e280000000200 */
[----:B------:R-:W-:Y:S04]  /*dcf0*/  STL [R1+0xe9c], R2 ;  /* 0x000e9c0201007387 */ /* 0x000fe80000100800 */
[----:B------:R-:W-:Y:S04]  /*dd00*/  STL [R1+0xe98], R28 ;  /* 0x000e981c01007387 */ /* 0x000fe80000100800 */
[----:B-1----:R-:W-:Y:S04]  /*dd10*/  STL.64 [R1+0x50], R16 ;  /* 0x0000501001007387 */ /* 0x002fe80000100a00 */
[----:B------:R-:W-:Y:S04]  /*dd20*/  STL.64 [R1+0x58], R18 ;  /* 0x0000581201007387 */ /* 0x000fe80000100a00 */
[----:B------:R-:W1:Y:S04]  /*dd30*/  LDSM.16.M88.4 R16, [R14+0x3000] ;  /* 0x003000000e10783b */ /* 0x000e680000000200 */
[----:B0-----:R-:W-:Y:S04]  /*dd40*/  STL.64 [R1+0x40], R4 ;  /* 0x0000400401007387 */ /* 0x001fe80000100a00 */
[----:B------:R-:W-:Y:S04]  /*dd50*/  STL.64 [R1+0x48], R6 ;  /* 0x0000480601007387 */ /* 0x000fe80000100a00 */
[----:B------:R-:W0:Y:S04]  /*dd60*/  LDSM.16.M88.4 R4, [R14+0x3400] ;  /* 0x003400000e04783b */ /* 0x000e280000000200 */
[----:B------:R-:W-:Y:S04]  /*dd70*/  STL.64 [R1+0x30], R20 ;  /* 0x0000301401007387 */ /* 0x000fe80000100a00 */
[----:B------:R-:W-:Y:S04]  /*dd80*/  STL.64 [R1+0x38], R22 ;  /* 0x0000381601007387 */ /* 0x000fe80000100a00 */
[----:B-1----:R-:W-:Y:S04]  /*dd90*/  STL.64 [R1+0x20], R16 ;  /* 0x0000201001007387 */ /* 0x002fe80000100a00 */
[----:B------:R-:W-:Y:S01]  /*dda0*/  STL.64 [R1+0x28], R18 ;  /* 0x0000281201007387 */ /* 0x000fe20000100a00 */
[----:B0-----:R-:W-:-:S03]  /*ddb0*/  IMAD.MOV.U32 R28, RZ, RZ, R4 ;  /* 0x000000ffff1c7224 */ /* 0x001fc600078e0004 */
[----:B------:R-:W-:Y:S01]  /*ddc0*/  STL.64 [R1+0x18], R6 ;  /* 0x0000180601007387 */ /* 0x000fe20000100a00 */
[----:B------:R-:W-:-:S03]  /*ddd0*/  IMAD.MOV.U32 R3, RZ, RZ, R5 ;  /* 0x000000ffff037224 */ /* 0x000fc600078e0005 */
[----:B------:R-:W0:Y:S04]  /*dde0*/  LDSM.16.M88.4 R4, [R14+0x3800] ;  /* 0x003800000e04783b */ /* 0x000e280000000200 */
[----:B------:R-:W2:Y:S04]  /*ddf0*/  LDL.LU.64 R24, [R1+0x470] ;  /* 0x0004700001187983 */ /* 0x000ea80000300a00 */
[----:B------:R-:W2:Y:S04]  /*de00*/  LDL.LU.64 R26, [R1+0x478] ;  /* 0x00047800011a7983 */ /* 0x000ea80000300a00 */
[----:B0-----:R-:W-:Y:S04]  /*de10*/  STL.64 [R1], R4 ;  /* 0x0000000401007387 */ /* 0x001fe80000100a00 */
[----:B------:R-:W-:Y:S04]  /*de20*/  STL.64 [R1+0x8], R6 ;  /* 0x0000080601007387 */ /* 0x000fe80000100a00 */
[----:B------:R-:W0:Y:S04]  /*de30*/  LDSM.16.M88.4 R4, [R14+0x3c00] ;  /* 0x003c00000e04783b */ /* 0x000e280000000200 */
[----:B0-----:R-:W-:Y:S04]  /*de40*/  STL [R1+0xdf4], R6 ;  /* 0x000df40601007387 */ /* 0x001fe80000100800 */
[----:B------:R-:W-:Y:S04]  /*de50*/  STL [R1+0xdf0], R7 ;  /* 0x000df00701007387 */ /* 0x000fe80000100800 */
[----:B------:R0:W-:Y:S04]  /*de60*/  STL.64 [R1+0x1180], R4 ;  /* 0x0011800401007387 */ /* 0x0001e80000100a00 */
[----:B0-----:R-:W3:Y:S01]  /*de70*/  LDL.64 R4, [R1+0x40] ;  /* 0x0000400001047983 */ /* 0x001ee20000100a00 */
[----:B------:R-:W-:-:S02]  /*de80*/  LOP3.LUT R13, R0, 0x10, R15, 0x78, !PT ;  /* 0x00000010000d7812 */ /* 0x000fc400078e780f */
[----:B------:R-:W-:Y:S02]  /*de90*/  LOP3.LUT R0, R0, 0x10, R15, 0x78, !PT ;  /* 0x0000001000007812 */ /* 0x000fe400078e780f */
[--C-:B------:R-:W-:Y:S02]  /*dea0*/  LOP3.LUT R13, R13, 0x800, R29.reuse, 0xf8, !PT ;  /* 0x000008000d0d7812 */ /* 0x100fe400078ef81d */
[----:B------:R-:W-:-:S03]  /*deb0*/  LOP3.LUT R0, R0, 0x800, R29, 0xf8, !PT ;  /* 0x0000080000007812 */ /* 0x000fc600078ef81d */
[----:B------:R-:W-:Y:S01]  /*dec0*/  LDSM.16.MT88.4 R8, [R13] ;  /* 0x000000000d08783b */ /* 0x000fe20000004200 */
[----:B------:R-:W-:-:S03]  /*ded0*/  LOP3.LUT R0, R0, 0x20, RZ, 0x3c, !PT ;  /* 0x0000002000007812 */ /* 0x000fc600078e3cff */
[----:B------:R-:W0:Y:S04]  /*dee0*/  LDSM.16.MT88.4 R12, [R13+0x80] ;  /* 0x000080000d0c783b */ /* 0x000e280000004200 */
[----:B------:R-:W1:Y:S04]  /*def0*/  LDSM.16.MT88.4 R16, [R0] ;  /* 0x000000000010783b */ /* 0x000e680000004200 */
[----:B------:R-:W4:Y:S04]  /*df00*/  LDSM.16.MT88.4 R20, [R0+0x80] ;  /* 0x000080000014783b */ /* 0x000f280000004200 */
[----:B---3--:R3:W-:Y:S04]  /*df10*/  STL.64 [R1+0x1198], R4 ;  /* 0x0011980401007387 */ /* 0x0087e80000100a00 */
[----:B---3--:R-:W3:Y:S04]  /*df20*/  LDL.64 R4, [R1+0x50] ;  /* 0x0000500001047983 */ /* 0x008ee80000100a00 */
[----:B---3--:R3:W-:Y:S04]  /*df30*/  STL.64 [R1+0x11a0], R4 ;  /* 0x0011a00401007387 */ /* 0x0087e80000100a00 */
[----:B---3--:R-:W2:Y:S04]  /*df40*/  LDL.64 R4, [R1+0x60] ;  /* 0x0000600001047983 */ /* 0x008ea80000100a00 */
[----:B0-----:R-:W-:Y:S04]  /*df50*/  STL.64 [R1+0x1140], R14 ;  /* 0x0011400e01007387 */ /* 0x001fe80000100a00 */
[----:B------:R0:W-:Y:S04]  /*df60*/  STL.64 [R1+0x1138], R12 ;  /* 0x0011380c01007387 */ /* 0x0001e80000100a00 */
[----:B-1----:R-:W-:Y:S04]  /*df70*/  STL.64 [R1+0x10c0], R18 ;  /* 0x0010c01201007387 */ /* 0x002fe80000100a00 */
[----:B------:R1:W-:Y:S04]  /*df80*/  STL.64 [R1+0x10b8], R16 ;  /* 0x0010b81001007387 */ /* 0x0003e80000100a00 */
[----:B0-----:R-:W3:Y:S04]  /*df90*/  LDL.LU.64 R12, [R1+0x240] ;  /* 0x00024000010c7983 */ /* 0x001ee80000300a00 */
[----:B------:R-:W3:Y:S04]  /*dfa0*/  LDL.LU.64 R14, [R1+0x248] ;  /* 0x00024800010e7983 */ /* 0x000ee80000300a00 */
[----:B-1----:R-:W3:Y:S04]  /*dfb0*/  LDL.LU.64 R16, [R1+0x280] ;  /* 0x0002800001107983 */ /* 0x002ee80000300a00 */
[----:B------:R-:W3:Y:S01]  /*dfc0*/  LDL.LU.64 R18, [R1+0x288] ;  /* 0x0002880001127983 */ /* 0x000ee20000300a00 */
[----:B--2---:R-:W-:Y:S01]  /*dfd0*/  HMMA.16816.F32 R24, R8, R4, R24 ;  /* 0x000000040818723c */ /* 0x004fe20000001818 */
[----:B------:R-:W-:-:S02]  /*dfe0*/  IMAD.MOV.U32 R2, RZ, RZ, R4 ;  /* 0x000000ffff027224 */ /* 0x000fc400078e0004 */
[----:B------:R-:W-:Y:S01]  /*dff0*/  IMAD.MOV.U32 R0, RZ, RZ, R5 ;  /* 0x000000ffff007224 */ /* 0x000fe200078e0005 */
[----:B---3--:R-:W-:Y:S04]  /*e000*/  STL.64 [R1+0x1190], R18 ;  /* 0x0011901201007387 */ /* 0x008fe80000100a00 */
[----:B------:R0:W-:Y:S04]  /*e010*/  STL.64 [R1+0x1188], R16 ;  /* 0x0011881001007387 */ /* 0x0001e80000100a00 */
[----:B0-----:R-:W2:Y:S04]  /*e020*/  LDL.LU.64 R16, [R1+0x290] ;  /* 0x0002900001107983 */ /* 0x001ea80000300a00 */
[----:B------:R-:W2:Y:S04]  /*e030*/  LDL.LU.64 R18, [R1+0x298] ;  /* 0x0002980001127983 */ /* 0x000ea80000300a00 */
[----:B----4-:R-:W-:Y:S04]  /*e040*/  STL.64 [R1+0x1058], R22 ;  /* 0x0010581601007387 */ /* 0x010fe80000100a00 */
[----:B------:R0:W-:Y:S04]  /*e050*/  STL.64 [R1+0x1050], R20 ;  /* 0x0010501401007387 */ /* 0x0001e80000100a00 */
[----:B0-----:R-:W3:Y:S04]  /*e060*/  LDL.64 R20, [R1+0x30] ;  /* 0x0000300001147983 */ /* 0x001ee80000100a00 */
[----:B------:R-:W4:Y:S04]  /*e070*/  LDL.LU.64 R4, [R1+0x11a0] ;  /* 0x0011a00001047983 */ /* 0x000f280000300a00 */
[----:B------:R-:W-:Y:S04]  /*e080*/  STL.64 [R1+0xde8], R26 ;  /* 0x000de81a01007387 */ /* 0x000fe80000100a00 */
[----:B------:R-:W-:Y:S01]  /*e090*/  STL.64 [R1+0xde0], R24 ;  /* 0x000de01801007387 */ /* 0x000fe20000100a00 */
[C---:B----4-:R-:W-:Y:S11]  /*e0a0*/  HMMA.16816.F32 R12, R8.reuse, R4, R12 ;  /* 0x00000004080c723c */ /* 0x050ff6000000180c */
[----:B------:R-:W-:Y:S11]  /*e0b0*/  @!UPT UIADD3 URZ, URZ, URZ, URZ ;  /* 0x0000003f3f3ff290 */ /* 0x000ff6000fffe03f */
[----:B------:R-:W-:Y:S01]  /*e0c0*/  @!UPT UIADD3 URZ, URZ, URZ, URZ ;  /* 0x0000003f3f3ff290 */ /* 0x000fe2000fffe03f */
[----:B------:R0:W-:Y:S04]  /*e0d0*/  STL.64 [R1+0x240], R12 ;  /* 0x0002400c01007387 */ /* 0x0001e80000100a00 */
[----:B------:R-:W-:Y:S01]  /*e0e0*/  STL.64 [R1+0x248], R14 ;  /* 0x0002480e01007387 */ /* 0x000fe20000100a00 */
[----:B0-----:R-:W-:Y:S02]  /*e0f0*/  IMAD.MOV.U32 R13, RZ, RZ, R4 ;  /* 0x000000ffff0d7224 */ /* 0x001fe400078e0004 */
[----:B------:R-:W-:Y:S02]  /*e100*/  IMAD.MOV.U32 R12, RZ, RZ, R5 ;  /* 0x000000ffff0c7224 */ /* 0x000fe400078e0005 */
[----:B------:R-:W2:Y:S02]  /*e110*/  LDL.LU.64 R4, [R1+0x1198] ;  /* 0x0011980001047983 */ /* 0x000ea40000300a00 */
[----:B--2---:R-:W-:Y:S11]  /*e120*/  HMMA.16816.F32 R16, R8, R4, R16 ;  /* 0x000000040810723c */ /* 0x004ff60000001810 */
[----:B------:R-:W-:Y:S11]  /*e130*/  @!UPT UIADD3 URZ, URZ, URZ, URZ ;  /* 0x0000003f3f3ff290 */ /* 0x000ff6000fffe03f */
[----:B------:R-:W-:Y:S01]  /*e140*/  @!UPT UIADD3 URZ, URZ, URZ, URZ ;  /* 0x0000003f3f3ff290 */ /* 0x000fe2000fffe03f */
[----:B------:R-:W-:Y:S04]  /*e150*/  STL.64 [R1+0x290], R16 ;  /* 0x0002901001007387 */ /* 0x000fe80000100a00 */
[----:B------:R0:W-:Y:S04]  /*e160*/  STL.64 [R1+0x298], R18 ;  /* 0x0002981201007387 */ /* 0x0001e80000100a00 */
[----:B0-----:R-:W3:Y:S04]  /*e170*/  LDL.LU.64 R18, [R1+0x1190] ;  /* 0x0011900001127983 */ /* 0x001ee80000300a00 */
[----:B------:R-:W3:Y:S01]  /*e180*/  LDL.LU.64 R16, [R1+0x1188] ;  /* 0x0011880001107983 */ /* 0x000ee20000300a00 */
[----:B------:R-:W-:-:S02]  /*e190*/  IMAD.MOV.U32 R27, RZ, RZ, R4 ;  /* 0x000000ffff1b7224 */ /* 0x000fc400078e0004 */
[----:B------:R-:W-:Y:S02]  /*e1a0*/  IMAD.MOV.U32 R26, RZ, RZ, R5 ;  /* 0x000000ffff1a7224 */ /* 0x000fe400078e0005 */
[----:B------:R-:W2:Y:S01]  /*e1b0*/  LDL.LU.64 R4, [R1+0x1180] ;  /* 0x0011800001047983 */ /* 0x000ea20000300a00 */
[----:B------:R-:W-:Y:S02]  /*e1c0*/  IMAD.MOV.U32 R24, RZ, RZ, R28 ;  /* 0x000000ffff187224 */ /* 0x000fe400078e001c */
[----:B------:R-:W-:Y:S01]  /*e1d0*/  IMAD.MOV.U32 R25, RZ, RZ, R3 ;  /* 0x000000ffff197224 */ /* 0x000fe200078e0003 */
[----:B------:R-:W-:Y:S04]  /*e1e0*/  STL.64 [R1+0x1178], R26 ;  /* 0x0011781a01007387 */ /* 0x000fe80000100a00 */
[----:B------:R0:W-:Y:S04]  /*e1f0*/  STL.64 [R1+0x1170], R24 ;  /* 0x0011701801007387 */ /* 0x0001e80000100a00 */
[----:B0-----:R-:W4:Y:S04]  /*e200*/  LDL.LU.64 R24, [R1+0x270] ;  /* 0x0002700001187983 */ /* 0x001f280000300a00 */
[----:B------:R-:W4:Y:S01]  /*e210*/  LDL.LU.64 R26, [R1+0x278] ;  /* 0x00027800011a7983 */ /* 0x000f220000300a00 */
[----:B---3--:R-:W-:Y:S11]  /*e220*/  HMMA.16816.F32 R16, R8, R20, R16 ;  /* 0x000000140810723c */ /* 0x008ff60000001810 */
[----:B------:R-:W-:Y:S11]  /*e230*/  @!UPT UIADD3 URZ, URZ, URZ, URZ ;  /* 0x0000003f3f3ff290 */ /* 0x000ff6000fffe03f */
[----:B------:R-:W-:Y:S02]  /*e240*/  @!UPT UIADD3 URZ, URZ, URZ, URZ ;  /* 0x0000003f3f3ff290 */ /* 0x000fe4000fffe03f */
[----:B------:R-:W-:Y:S02]  /*e250*/  IMAD.MOV.U32 R6, RZ, RZ, R16 ;  /* 0x000000ffff067224 */ /* 0x000fe400078e0010 */
[----:B------:R-:W-:-:S05]  /*e260*/  IMAD.MOV.U32 R7, RZ, RZ, R17 ;  /* 0x000000ffff077224 */ /* 0x000fca00078e0011 */
[----:B------:R-:W-:Y:S04]  /*e270*/  STL.64 [R1+0x1150], R6 ;  /* 0x0011500601007387 */ /* 0x000fe80000100a00 */
[----:B--2---:R0:W-:Y:S04]  /*e280*/  STL.64 [R1+0x1148], R4 ;  /* 0x0011480401007387 */ /* 0x0041e80000100a00 */
[----:B0-----:R-:W2:Y:S04]  /*e290*/  LDL.64 R4, [R1] ;  /* 0x0000000001047983 */ /* 0x001ea80000100a00 */
[----:B--2---:R-:W-:Y:S04]  /*e2a0*/  STL.64 [R1+0x1168], R4 ;  /* 0x0011680401007387 */ /* 0x004fe80000100a00 */
[----:B------:R0:W-:Y:S02]  /*e2b0*/  STL.64 [R1+0x1108], R20 ;  /* 0x0011081401007387 */ /* 0x0001e40000100a00 */
[----:B0-----:R-:W-:-:S02]  /*e2c0*/  IMAD.MOV.U32 R20, RZ, RZ, R13 ;  /* 0x000000ffff147224 */ /* 0x001fc400078e000d */
[----:B------:R-:W-:-:S05]  /*e2d0*/  IMAD.MOV.U32 R21, RZ, RZ, R12 ;  /* 0x000000ffff157224 */ /* 0x000fca00078e000c */
[----:B------:R-:W-:Y:S04]  /*e2e0*/  STL.64 [R1+0x1120], R20 ;  /* 0x0011201401007387 */ /* 0x000fe80000100a00 */
[----:B------:R-:W2:Y:S04]  /*e2f0*/  LDL.LU.64 R4, [R1+0x260] ;  /* 0x0002600001047983 */ /* 0x000ea80000300a00 */
[----:B------:R-:W2:Y:S04]  /*e300*/  LDL.LU.64 R6, [R1+0x268] ;  /* 0x0002680001067983 */ /* 0x000ea80000300a00 */
[----:B------:R-:W3:Y:S04]  /*e310*/  LDL.LU.64 R12, [R1+0x230] ;  /* 0x00023000010c7983 */ /* 0x000ee80000300a00 */
[----:B------:R-:W2:Y:S01]  /*e320*/  LDL.LU.64 R14, [R1+0x238] ;  /* 0x00023800010e7983 */ /* 0x000ea20000300a00 */
[----:B------:R-:W-:-:S02]  /*e330*/  IMAD.MOV.U32 R29, RZ, RZ, R18 ;  /* 0x000000ffff1d7224 */ /* 0x000fc400078e0012 */
[----:B------:R-:W-:Y:S01]  /*e340*/  IMAD.MOV.U32 R3, RZ, RZ, R19 ;  /* 0x000000ffff037224 */ /* 0x000fe200078e0013 */
[----:B--2---:R-:W-:Y:S04]  /*e350*/  STL.64 [R1+0x1160], R14 ;  /* 0x0011600e01007387 */ /* 0x004fe80000100a00 */
[----:B---3--:R0:W-:Y:S04]  /*e360*/  STL.64 [R1+0x1158], R12 ;  /* 0x0011580c01007387 */ /* 0x0081e80000100a00 */
[----:B0-----:R-:W2:Y:S04]  /*e370*/  LDL.LU.64 R12, [R1+0x250] ;  /* 0x00025000010c7983 */ /* 0x001ea80000300a00 */
[----:B------:R-:W2:Y:S04]  /*e380*/  LDL.LU.64 R14, [R1+0x258] ;  /* 0x00025800010e7983 */ /* 0x000ea80000300a00 */
[----:B------:R-:W3:Y:S04]  /*e390*/  LDL.LU.64 R16, [R1+0x1f0] ;  /* 0x0001f00001107983 */ /* 0x000ee80000300a00 */
[----:B------:R-:W2:Y:S04]  /*e3a0*/  LDL.LU.64 R18, [R1+0x1f8] ;  /* 0x0001f80001127983 */ /* 0x000ea80000300a00 */
[----:B--2---:R-:W-:Y:S04]  /*e3b0*/  STL.64 [R1+0x1118], R18 ;  /* 0x0011181201007387 */ /* 0x004fe80000100a00 */
[----:B---3--:R0:W-:Y:S04]  /*e3c0*/  STL.64 [R1+0x1110], R16 ;  /* 0x0011101001007387 */ /* 0x0081e80000100a00 */
[----:B0-----:R-:W4:Y:S04]  /*e3d0*/  LDL.64 R16, [R1+0x20] ;  /* 0x0000200001107983 */ /* 0x001f280000100a00 */
[----:B------:R-:W-:Y:S01]  /*e3e0*/  STL [R1+0xfc8], R29 ;  /* 0x000fc81d01007387 */ /* 0x000fe20000100800 */
[----:B----4-:R-:W-:Y:S01]  /*e3f0*/  HMMA.16816.F32 R24, R8, R16, R24 ;  /* 0x000000100818723c */ /* 0x010fe20000001818 */
[----:B------:R-:W-:-:S02]  /*e400*/  IMAD.MOV.U32 R23, RZ, RZ, R16 ;  /* 0x000000ffff177224 */ /* 0x000fc400078e0010 */
[----:B------:R-:W-:Y:S11]  /*e410*/  IMAD.MOV.U32 R22, RZ, RZ, R17 ;  /* 0x000000ffff167224 */ /* 0x000ff600078e0011 */
[----:B------:R-:W-:Y:S09]  /*e420*/  @!UPT UIADD3 URZ, URZ, URZ, URZ ;  /* 0x0000003f3f3ff290 */ /* 0x000ff2000fffe03f */
[----:B------:R-:W-:Y:S04]  /*e430*/  STL.64 [R1+0x270], R24 ;  /* 0x0002701801007387 */ /* 0x000fe80000100a00 */
[----:B------:R0:W-:Y:S04]  /*e440*/  STL.64 [R1+0x278], R26 ;  /* 0x0002781a01007387 */ /* 0x0001e80000100a00 */
[----:B0-----:R-:W2:Y:S04]  /*e450*/  LDL.LU.64 R26, [R1+0x1178] ;  /* 0x00117800011a7983 */ /* 0x001ea80000300a00 */
[----:B------:R-:W3:Y:S04]  /*e460*/  LDL.LU.64 R24, [R1+0x1170] ;  /* 0x0011700001187983 */ /* 0x000ee80000300a00 */
[----:B------:R-:W4:Y:S04]  /*e470*/  LDL.LU.64 R16, [R1+0x210] ;  /* 0x0002100001107983 */ /* 0x000f280000300a00 */
[----:B------:R-:W2:Y:S01]  /*e480*/  LDL.LU.64 R18, [R1+0x218] ;  /* 0x0002180001127983 */ /* 0x000ea20000300a00 */
[----:B---3--:R-:W-:Y:S03]  /*e490*/  HMMA.16816.F32 R4, R8, R24, R4 ;  /* 0x000000180804723c */ /* 0x008fe60000001804 */
[----:B--2---:R-:W-:Y:S04]  /*e4a0*/  STL.64 [R1+0x1130], R18 ;  /* 0x0011301201007387 */ /* 0x004fe80000100a00 */
[----:B----4-:R0:W-:Y:S04]  /*e4b0*/  STL.64 [R1+0x1128], R16 ;  /* 0x0011281001007387 */ /* 0x0101e80000100a00 */
[----:B0-----:R-:W2:Y:S04]  /*e4c0*/  LDL.LU.64 R16, [R1+0x220] ;  /* 0x0002200001107983 */ /* 0x001ea80000300a00 */
[----:B------:R-:W2:Y:S08]  /*e4d0*/  LDL.LU.64 R18, [R1+0x228] ;  /* 0x0002280001127983 */ /* 0x000eb00000300a00 */
[----:B------:R0:W-:Y:S04]  /*e4e0*/  STL.64 [R1+0x260], R4 ;  /* 0x0002600401007387 */ /* 0x0001e80000100a00 */
[----:B------:R-:W-:Y:S04]  /*e4f0*/  STL.64 [R1+0x268], R6 ;  /* 0x0002680601007387 */ /* 0x000fe80000100a00 */
[----:B0-----:R-:W3:Y:S04]  /*e500*/  LDL.LU.64 R4, [R1+0x1168] ;  /* 0x0011680001047983 */ /* 0x001ee80000300a00 */
[----:B------:R-:W-:Y:S01]  /*e510*/  STL.64 [R1+0x10f0], R24 ;  /* 0x0010f01801007387 */ /* 0x000fe20000100a00 */
[----:B------:R-:W-:-:S02]  /*e520*/  IMAD.MOV.U32 R20, RZ, RZ, R2 ;  /* 0x000000ffff147224 */ /* 0x000fc400078e0002 */
[----:B------:R-:W-:Y:S01]  /*e530*/  IMAD.MOV.U32 R21, RZ, RZ, R0 ;  /* 0x000000ffff157224 */ /* 0x000fe200078e0000 */
[C---:B---3--:R-:W-:Y:S01]  /*e540*/  HMMA.16816.F32 R12, R8.reuse, R4, R12 ;  /* 0x00000004080c723c */ /* 0x048fe2000000180c */
[----:B------:R-:W-:Y:S02]  /*e550*/  IMAD.MOV.U32 R2, RZ, RZ, R4 ;  /* 0x000000ffff027224 */ /* 0x000fe400078e0004 */
[----:B------:R-:W-:Y:S11]  /*e560*/  IMAD.MOV.U32 R0, RZ, RZ, R5 ;  /* 0x000000ffff007224 */ /* 0x000ff600078e0005 */
[----:B------:R-:W-:Y:S09]  /*e570*/  @!UPT UIADD3 URZ, URZ, URZ, URZ ;  /* 0x0000003f3f3ff290 */ /* 0x000ff2000fffe03f */
[----:B------:R-:W-:Y:S04]  /*e580*/  STL.64 [R1+0x250], R12 ;  /* 0x0002500c01007387 */ /* 0x000fe80000100a00 */
[----:B------:R0:W-:Y:S04]  /*e590*/  STL.64 [R1+0x258], R14 ;  /* 0x0002580e01007387 */ /* 0x0001e80000100a00 */
[----:B0-----:R-:W3:Y:S04]  /*e5a0*/  LDL.LU.64 R14, [R1+0x1160] ;  /* 0x00116000010e7983 */ /* 0x001ee80000300a00 */
[----:B------:R-:W3:Y:S04]  /*e5b0*/  LDL.LU.64 R12, [R1+0x1158] ;  /* 0x00115800010c7983 */ /* 0x000ee80000300a00 */
[----:B------:R-:W4:Y:S04]  /*e5c0*/  LDL.LU.64 R6, [R1+0x1150] ;  /* 0x0011500001067983 */ /* 0x000f280000300a00 */
[----:B------:R-:W3:Y:S02]  /*e5d0*/  LDL.LU.64 R4, [R1+0x1148] ;  /* 0x0011480001047983 */ /* 0x000ee40000300a00 */
[----:B---3--:R-:W-:Y:S02]  /*e5e0*/  HMMA.16816.F32 R8, R8, R4, R12 ;  /* 0x000000040808723c */ /* 0x008fe4000000180c */
[----:B------:R-:W2:Y:S04]  /*e5f0*/  LDL.LU.64 R14, [R1+0x1140] ;  /* 0x00114000010e7983 */ /* 0x000ea80000300a00 */
[----:B------:R-:W2:Y:S01]  /*e600*/  LDL.LU.64 R12, [R1+0x1138] ;  /* 0x00113800010c7983 */ /* 0x000ea20000300a00 */
[----:B------:R-:W-:-:S02]  /*e610*/  IMAD.MOV.U32 R24, RZ, RZ, R23 ;  /* 0x000000ffff187224 */ /* 0x000fc400078e0017 */
[----:B------:R-:W-:Y:S11]  /*e620*/  IMAD.MOV.U32 R25, RZ, RZ, R22 ;  /* 0x000000ffff197224 */ /* 0x000ff600078e0016 */
[----:B------:R-:W-:Y:S03]  /*e630*/  @!UPT UIADD3 URZ, URZ, URZ, URZ ;  /* 0x0000003f3f3ff290 */ /* 0x000fe6000fffe03f */
[----:B------:R-:W-:Y:S04]  /*e640*/  STL.64 [R1+0x230], R8 ;  /* 0x0002300801007387 */ /* 0x000fe80000100a00 */
[----:B------:R-:W-:Y:S04]  /*e650*/  STL.64 [R1+0x238], R10 ;  /* 0x0002380a01007387 */ /* 0x000fe80000100a00 */
[----:B----4-:R-:W-:Y:S04]  /*e660*/  STL.64 [R1+0x10d0], R6 ;  /* 0x0010d00601007387 */ /* 0x010fe80000100a00 */
[----:B------:R0:W-:Y:S02]  /*e670*/  STL.64 [R1+0x10c8], R4 ;  /* 0x0010c80401007387 */ /* 0x0001e40000100a00 */
[----:B0-----:R-:W-:-:S02]  /*e680*/  IMAD.MOV.U32 R4, RZ, RZ, R2 ;  /* 0x000000ffff047224 */ /* 0x001fc400078e0002 */
[----:B------:R-:W-:-:S05]  /*e690*/  IMAD.MOV.U32 R5, RZ, RZ, R0 ;  /* 0x000000ffff057224 */ /* 0x000fca00078e0000 */
[----:B------:R0:W-:Y:S04]  /*e6a0*/  STL.64 [R1+0x10e8], R4 ;  /* 0x0010e80401007387 */ /* 0x0001e80000100a00 */
[----:B0-----:R-:W3:Y:S04]  /*e6b0*/  LDL.LU.64 R4, [R1+0x200] ;  /* 0x0002000001047983 */ /* 0x001ee80000300a00 */
[----:B------:R-:W3:Y:S01]  /*e6c0*/  LDL.LU.64 R6, [R1+0x208] ;  /* 0x0002080001067983 */ /* 0x000ee20000300a00 */
[----:B--2---:R-:W-:Y:S03]  /*e6d0*/  HMMA.16816.F32 R20, R12, R20, R16 ;  /* 0x000000140c14723c */ /* 0x004fe60000001810 */
[----:B------:R-:W2:Y:S04]  /*e6e0*/  LDL.LU.64 R18, [R1+0x1130] ;  /* 0x0011300001127983 */ /* 0x000ea80000300a00 */
[----:B------:R-:W2:Y:S11]  /*e6f0*/  LDL.LU.64 R16, [R1+0x1128] ;  /* 0x0011280001107983 */ /* 0x000eb60000300a00 */
[----:B------:R-:W-:Y:S05]  /*e700*/  @!UPT UIADD3 URZ, URZ, URZ, URZ ;  /* 0x0000003f3f3ff290 */ /* 0x000fea000fffe03f */
[----:B------:R0:W-:Y:S04]  /*e710*/  STL.64 [R1+0x220], R20 ;  /* 0x0002201401007387 */ /* 0x0001e80000100a00 */
[----:B------:R2:W-:Y:S04]  /*e720*/  STL.64 [R1+0x228], R22 ;  /* 0x0002281601007387 */ /* 0x0005e80000100a00 */
[----:B0-----:R-:W2:Y:S01]  /*e730*/  LDL.LU.64 R20, [R1+0x1120] ;  /* 0x0011200001147983 */ /* 0x001ea20000300a00 */
[----:B------:R-:W-:Y:S02]  /*e740*/  IMAD.MOV.U32 R8, RZ, RZ, R27 ;  /* 0x000000ffff087224 */ /* 0x000fe400078e001b */
[----:B------:R-:W-:-:S07]  /*e750*/  IMAD.MOV.U32 R9, RZ, RZ, R26 ;  /* 0x000000ffff097224 */ /* 0x000fce00078e001a */
[C---:B---3--:R-:W-:Y:S08]  /*e760*/  HMMA.16816.F32 R4, R12.reuse, R8, R4 ;  /* 0x000000080c04723c */ /* 0x048ff00000001804 */
[C---:B--2---:R-:W-:Y:S01]  /*e770*/  HMMA.16816.F32 R20, R12.reuse, R20, R16 ;  /* 0x000000140c14723c */ /* 0x044fe20000001810 */
[----:B------:R-:W2:Y:S04]  /*e780*/  LDL.LU.64 R18, [R1+0x1118] ;  /* 0x0011180001127983 */ /* 0x000ea80000300a00 */
[----:B------:R-:W2:Y:S11]  /*e790*/  LDL.LU.64 R16, [R1+0x1110] ;  /* 0x0011100001107983 */ /* 0x000eb60000300a00 */
[----:B------:R-:W-:Y:S07]  /*e7a0*/  @!UPT UIADD3 URZ, URZ, URZ, URZ ;  /* 0x0000003f3f3ff290 */ /* 0x000fee000fffe03f */
[----:B------:R0:W-:Y:S04]  /*e7b0*/  STL.64 [R1+0x210], R20 ;  /* 0x0002101401007387 */ /* 0x0001e80000100a00 */
[----:B------:R-:W-:Y:S04]  /*e7c0*/  STL.64 [R1+0x218], R22 ;  /* 0x0002181601007387 */ /* 0x000fe80000100a00 */
[----:B0-----:R-:W2:Y:S04]  /*e7d0*/  LDL.LU.64 R20, [R1+0x1108] ;  /* 0x0011080001147983 */ /* 0x001ea80000300a00 */
[----:B------:R0:W-:Y:S04]  /*e7e0*/  STL.64 [R1+0x200], R4 ;  /* 0x0002000401007387 */ /* 0x0001e80000100a00 */
[----:B------:R1:W-:Y:S04]  /*e7f0*/  STL.64 [R1+0x208], R6 ;  /* 0x0002080601007387 */ /* 0x0003e80000100a00 */
[----:B0-----:R-:W3:Y:S04]  /*e800*/  LDL.LU.64 R4, [R1+0x1d0] ;  /* 0x0001d00001047983 */ /* 0x001ee80000300a00 */
[----:B-1----:R-:W4:Y:S01]  /*e810*/  LDL.LU.64 R6, [R1+0x1d8] ;  /* 0x0001d80001067983 */ /* 0x002f220000300a00 */
[C---:B--2---:R-:W-:Y:S11]  /*e820*/  HMMA.16816.F32 R8, R12.reuse, R20, R16 ;  /* 0x000000140c08723c */ /* 0x044ff60000001810 */
[----:B------:R-:W-:Y:S11]  /*e830*/  @!UPT UIADD3 URZ, URZ, URZ, URZ ;  /* 0x0000003f3f3ff290 */ /* 0x000ff6000fffe03f */
[----:B------:R-:W-:Y:S01]  /*e840*/  @!UPT UIADD3 URZ, URZ, URZ, URZ ;  /* 0x0000003f3f3ff290 */ /* 0x000fe2000fffe03f */
[----:B------:R-:W-:Y:S04]  /*e850*/  STL.64 [R1+0x1f0], R8 ;  /* 0x0001f00801007387 */ /* 0x000fe80000100a00 */
[----:B------:R-:W-:Y:S04]  /*e860*/  STL.64 [R1+0x1f8], R10 ;  /* 0x0001f80a01007387 */ /* 0x000fe80000100a00 */
[----:B----4-:R-:W-:Y:S04]  /*e870*/  STL.64 [R1+0x1100], R6 ;  /* 0x0011000601007387 */ /* 0x010fe80000100a00 */
[----:B---3--:R0:W-:Y:S04]  /*e880*/  STL.64 [R1+0x10f8], R4 ;  /* 0x0010f80401007387 */ /* 0x0081e80000100a00 */
[----:B0-----:R-:W2:Y:S04]  /*e890*/  LDL.LU.64 R4, [R1+0x1e0] ;  /* 0x0001e00001047983 */ /* 0x001ea80000300a00 */
[----:B------:R-:W2:Y:S04]  /*e8a0*/  LDL.LU.64 R6, [R1+0x1e8] ;  /* 0x0001e80001067983 */ /* 0x000ea80000300a00 */
[----:B------:R-:W3:Y:S04]  /*e8b0*/  LDL.LU.64 R16, [R1+0x130] ;  /* 0x0001300001107983 */ /* 0x000ee80000300a00 */
[----:B------:R-:W4:Y:S04]  /*e8c0*/  LDL.LU.64 R18, [R1+0x138] ;  /* 0x0001380001127983 */ /* 0x000f280000300a00 */
[----:B----4-:R-:W-:Y:S04]  /*e8d0*/  STL.64 [R1+0x10e0], R18 ;  /* 0x0010e01201007387 */ /* 0x010fe80000100a00 */
[----:B---3--:R0:W-:Y:S04]  /*e8e0*/  STL.64 [R1+0x10d8], R16 ;  /* 0x0010d81001007387 */ /* 0x0081e80000100a00 */
[----:B0-----:R-:W3:Y:S04]  /*e8f0*/  LDL.LU.64 R16, [R1+0x1c0] ;  /* 0x0001c00001107983 */ /* 0x001ee80000300a00 */
[----:B------:R-:W3:Y:S04]  /*e900*/  LDL.LU.64 R18, [R1+0x1c8] ;  /* 0x0001c80001127983 */ /* 0x000ee80000300a00 */
[----:B------:R0:W-:Y:S04]  /*e910*/  STL.64 [R1+0x1080], R20 ;  /* 0x0010801401007387 */ /* 0x0001e80000100a00 */
[----:B0-----:R-:W4:Y:S04]  /*e920*/  LDL.64 R20, [R1+0x40] ;  /* 0x0000400001147983 */ /* 0x001f280000100a00 */
[----:B----4-:R0:W-:Y:S04]  /*e930*/  STL.64 [R1+0x1098], R20 ;  /* 0x0010981401007387 */ /* 0x0101e80000100a00 */
[----:B0-----:R-:W4:Y:S04]  /*e940*/  LDL.64 R20, [R1+0x50] ;  /* 0x0000500001147983 */ /* 0x001f280000100a00 */
[----:B----4-:R0:W-:Y:S04]  /*e950*/  STL.64 [R1+0x10a0], R20 ;  /* 0x0010a01401007387 */ /* 0x0101e80000100a00 */
[----:B0-----:R-:W4:Y:S04]  /*e960*/  LDL.64 R20, [R1+0x60] ;  /* 0x0000600001147983 */ /* 0x001f280000100a00 */
[----:B------:R-:W3:Y:S04]  /*e970*/  LDL.LU.64 R8, [R1+0x180] ;  /* 0x0001800001087983 */ /* 0x000ee80000300a00 */
[----:B------:R-:W3:Y:S01]  /*e980*/  LDL.LU.64 R10, [R1+0x188] ;  /* 0x00018800010a7983 */ /* 0x000ee20000300a00 */
[C---:B--2---:R-:W-:Y:S03]  /*e990*/  HMMA.16816.F32 R24, R12.reuse, R24, R4 ;  /* 0x000000180c18723c */ /* 0x044fe60000001804 */
[----:B---3--:R-:W-:Y:S04]  /*e9a0*/  STL.64 [R1+0x1090], R10 ;  /* 0x0010900a01007387 */ /* 0x008fe80000100a00 */
[----:B------:R0:W-:Y:S04]  /*e9b0*/  STL.64 [R1+0x1088], R8 ;  /* 0x0010880801007387 */ /* 0x0001e80000100a00 */
[----:B0-----:R-:W2:Y:S04]  /*e9c0*/  LDL.LU.64 R8, [R1+0x190] ;  /* 0x0001900001087983 */ /* 0x001ea80000300a00 */
[----:B------:R-:W3:Y:S04]  /*e9d0*/  LDL.LU.64 R10, [R1+0x198] ;  /* 0x00019800010a7983 */ /* 0x000ee80000300a00 */
[----:B---3--:R-:W-:Y:S04]  /*e9e0*/  STL.64 [R1+0x10b0], R10 ;  /* 0x0010b00a01007387 */ /* 0x008fe80000100a00 */
[----:B--2---:R0:W-:Y:S04]  /*e9f0*/  STL.64 [R1+0x10a8], R8 ;  /* 0x0010a80801007387 */ /* 0x0041e80000100a00 */
[----:B0-----:R-:W2:Y:S04]  /*ea00*/  LDL.LU.64 R8, [R1+0x1b0] ;  /* 0x0001b00001087983 */ /* 0x001ea80000300a00 */
[----:B------:R-:W2:Y:S04]  /*ea10*/  LDL.LU.64 R10, [R1+0x1b8] ;  /* 0x0001b800010a7983 */ /* 0x000ea80000300a00 */
[----:B------:R-:W3:Y:S04]  /*ea20*/  LDL.LU.64 R6, [R1+0x1100] ;  /* 0x0011000001067983 */ /* 0x000ee80000300a00 */
[----:B------:R-:W3:Y:S04]  /*ea30*/  LDL.LU.64 R4, [R1+0x10f8] ;  /* 0x0010f80001047983 */ /* 0x000ee80000300a00 */
[----:B------:R0:W-:Y:S04]  /*ea40*/  STL.64 [R1+0x1e0], R24 ;  /* 0x0001e01801007387 */ /* 0x0001e80000100a00 */
[----:B------:R-:W-:Y:S04]  /*ea50*/  STL.64 [R1+0x1e8], R26 ;  /* 0x0001e81a01007387 */ /* 0x000fe80000100a00 */
[----:B0-----:R-:W3:Y:S02]  /*ea60*/  LDL.LU.64 R24, [R1+0x10f0] ;  /* 0x0010f00001187983 */ /* 0x001ee40000300a00 */
[C---:B---3--:R-:W-:Y:S11]  /*ea70*/  HMMA.16816.F32 R4, R12.reuse, R24, R4 ;  /* 0x000000180c04723c */ /* 0x048ff60000001804 */
[----:B------:R-:W-:Y:S11]  /*ea80*/  @!UPT UIADD3 URZ, URZ, URZ, URZ ;  /* 0x0000003f3f3ff290 */ /* 0x000ff6000fffe03f */
[----:B------:R-:W-:Y:S01]  /*ea90*/  @!UPT UIADD3 URZ, URZ, URZ, URZ ;  /* 0x0000003f3f3ff290 */ /* 0x000fe2000fffe03f */
[----:B------:R0:W-:Y:S04]  /*eaa0*/  STL.64 [R1+0x1d0], R4 ;  /* 0x0001d00401007387 */ /* 0x0001e80000100a00 */
[----:B------:R1:W-:Y:S04]  /*eab0*/  STL.64 [R1+0x1d8], R6 ;  /* 0x0001d80601007387 */ /* 0x0003e80000100a00 */
[----:B0-----:R-:W1:Y:S02]  /*eac0*/  LDL.LU.64 R4, [R1+0x10e8] ;  /* 0x0010e80001047983 */ /* 0x001e640000300a00 */
[C---:B-1----:R-:W-:Y:S02]  /*ead0*/  HMMA.16816.F32 R4, R12.reuse, R4, R16 ;  /* 0x000000040c04723c */ /* 0x042fe40000001810 */
[----:B------:R-:W3:Y:S04]  /*eae0*/  LDL.LU.64 R18, [R1+0x10e0] ;  /* 0x0010e00001127983 */ /* 0x000ee80000300a00 */
[----:B------:R-:W3:Y:S11]  /*eaf0*/  LDL.LU.64 R16, [R1+0x10d8] ;  /* 0x0010d80001107983 */ /* 0x000ef60000300a00 */
[----:B------:R-:W-:Y:S06]  /*eb00*/  @!UPT UIADD3 URZ, URZ, URZ, URZ ;  /* 0x0000003f3f3ff290 */ /* 0x000fec000fffe03f */
[----:B------:R-:W-:Y:S04]  /*eb10*/  STL.64 [R1+0x1c0], R4 ;  /* 0x0001c00401007387 */ /* 0x000fe80000100a00 */
[----:B------:R0:W-:Y:S04]  /*eb20*/  STL.64 [R1+0x1c8], R6 ;  /* 0x0001c80601007387 */ /* 0x0001e80000100a00 */
[----:B0-----:R-:W2:Y:S04]  /*eb30*/  LDL.LU.64 R6, [R1+0x10d0] ;  /* 0x0010d00001067983 */ /* 0x001ea80000300a00 */
[----:B------:R-:W3:Y:S02]  /*eb40*/  LDL.LU.64 R4, [R1+0x10c8] ;  /* 0x0010c80001047983 */ /* 0x000ee40000300a00 */
[----:B---3--:R-:W-:Y:S02]  /*eb50*/  HMMA.16816.F32 R12, R12, R4, R16 ;  /* 0x000000040c0c723c */ /* 0x008fe40000001810 */
[----:B------:R-:W3:Y:S04]  /*eb60*/  LDL.LU.64 R18, [R1+0x10c0] ;  /* 0x0010c00001127983 */ /* 0x000ee80000300a00 */
[----:B------:R-:W3:Y:S04]  /*eb70*/  LDL.LU.64 R16, [R1+0x10b8] ;  /* 0x0010b80001107983 */ /* 0x000ee80000300a00 */
[----:B--2---:R-:W-:Y:S04]  /*eb80*/  STL.64 [R1+0x1068], R6 ;  /* 0x0010680601007387 */ /* 0x004fe80000100a00 */
[----:B------:R0:W-:Y:S01]  /*eb90*/  STL.64 [R1+0x1060], R4 ;  /* 0x0010600401007387 */ /* 0x0001e20000100a00 */
[----:B----4-:R-:W-:-:S08]  /*eba0*/  IMAD.MOV.U32 R2, RZ, RZ, R20 ;  /* 0x000000ffff027224 */ /* 0x010fd000078e0014 */
[----:B------:R1:W-:Y:S04]  /*ebb0*/  STL.64 [R1+0x130], R12 ;  /* 0x0001300c01007387 */ /* 0x0003e80000100a00 */
[----:B------:R-:W-:Y:S04]  /*ebc0*/  STL.64 [R1+0x138], R14 ;  /* 0x0001380e01007387 */ /* 0x000fe80000100a00 */
[----:B0-----:R-:W2:Y:S04]  /*ebd0*/  LDL.LU.64 R4, [R1+0x1a0] ;  /* 0x0001a00001047983 */ /* 0x001ea80000300a00 */
[----:B------:R-:W2:Y:S04]  /*ebe0*/  LDL.LU.64 R6, [R1+0x1a8] ;  /* 0x0001a80001067983 */ /* 0x000ea80000300a00 */
[----:B-1----:R-:W4:Y:S01]  /*ebf0*/  LDL.64 R12, [R1+0x20] ;  /* 0x00002000010c7983 */ /* 0x002f220000100a00 */
[----:B------:R-:W-:Y:S01]  /*ec00*/  IMAD.MOV.U32 R0, RZ, RZ, R21 ;  /* 0x000000ffff007224 */ /* 0x000fe200078e0015 */
[C---:B---3--:R-:W-:Y:S11]  /*ec10*/  HMMA.16816.F32 R8, R16.reuse, R20, R8 ;  /* 0x000000141008723c */ /* 0x048ff60000001808 */
[----:B------:R-:W-:Y:S11]  /*ec20*/  @!UPT UIADD3 URZ, URZ, URZ, URZ ;  /* 0x0000003f3f3ff290 */ /* 0x000ff6000fffe03f */
[----:B------:R-:W-:Y:S01]  /*ec30*/  @!UPT UIADD3 URZ, URZ, URZ, URZ ;  /* 0x0000003f3f3ff290 */ /* 0x000fe2000fffe03f */
[----:B------:R-:W-:Y:S04]  /*ec40*/  STL.64 [R1+0x1b0], R8 ;  /* 0x0001b00801007387 */ /* 0x000fe80000100a00 */
[----:B------:R0:W-:Y:S04]  /*ec50*/  STL.64 [R1+0x1b8], R10 ;  /* 0x0001b80a01007387 */ /* 0x0001e80000100a00 */
[----:B0-----:R-:W3:Y:S04]  /*ec60*/  LDL.LU.64 R10, [R1+0x10b0] ;  /* 0x0010b000010a7983 */ /* 0x001ee80000300a00 */
[----:B------:R-:W3:Y:S04]  /*ec70*/  LDL.LU.64 R8, [R1+0x10a8] ;  /* 0x0010a80001087983 */ /* 0x000ee80000300a00 */
[----:B------:R-:W2:Y:S02]  /*ec80*/  LDL.LU.64 R20, [R1+0x10a0] ;  /* 0x0010a00001147983 */ /* 0x000ea40000300a00 */
[C---:B--2---:R-:W-:Y:S11]  /*ec90*/  HMMA.16816.F32 R4, R16.reuse, R20, R4 ;  /* 0x000000141004723c */ /* 0x044ff60000001804 */
[----:B------:R-:W-:Y:S11]  /*eca0*/  @!UPT UIADD3 URZ, URZ, URZ, URZ ;  /* 0x0000003f3f3ff290 */ /* 0x000ff6000fffe03f */
[----:B------:R-:W-:Y:S01]  /*ecb0*/  @!UPT UIADD3 URZ, URZ, URZ, URZ ;  /* 0x0000003f3f3ff290 */ /* 0x000fe2000fffe03f */
[----:B------:R-:W-:Y:S04]  /*ecc0*/  STL.64 [R1+0x1a0], R4 ;  /* 0x0001a00401007387 */ /* 0x000fe80000100a00 */
[----:B------:R0:W-:Y:S02]  /*ecd0*/  STL.64 [R1+0x1a8], R6 ;  /* 0x0001a80601007387 */ /* 0x0001e40000100a00 */
[----:B0-----:R-:W-:Y:S02]  /*ece0*/  IMAD.MOV.U32 R7, RZ, RZ, R20 ;  /* 0x000000ffff077224 */ /* 0x001fe400078e0014 */
[----:B------:R-:W-:Y:S02]  /*ecf0*/  IMAD.MOV.U32 R6, RZ, RZ, R21 ;  /* 0x000000ffff067224 */ /* 0x000fe400078e0015 */
[----:B------:R-:W3:Y:S02]  /*ed00*/  LDL.LU.64 R20, [R1+0x1098] ;  /* 0x0010980001147983 */ /* 0x000ee40000300a00 */
[----:B---3--:R-:W-:Y:S01]  /*ed10*/  HMMA.16816.F32 R8, R16, R20, R8 ;  /* 0x000000141008723c */ /* 0x008fe20000001808 */
[----:B------:R-:W-:-:S02]  /*ed20*/  IMAD.MOV.U32 R15, RZ, RZ, R20 ;  /* 0x000000ffff0f7224 */ /* 0x000fc400078e0014 */
[----:B------:R-:W-:Y:S11]  /*ed30*/  IMAD.MOV.U32 R14, RZ, RZ, R21 ;  /* 0x000000ffff0e7224 */ /* 0x000ff600078e0015 */
[----:B------:R-:W-:Y:S09]  /*ed40*/  @!UPT UIADD3 URZ, URZ, URZ, URZ ;  /* 0x0000003f3f3ff290 */ /* 0x000ff2000fffe03f */
[----:B------:R-:W-:Y:S04]  /*ed50*/  STL.64 [R1+0x190], R8 ;  /* 0x0001900801007387 */ /* 0x000fe80000100a00 */
[----:B------:R0:W-:Y:S04]  /*ed60*/  STL.64 [R1+0x198], R10 ;  /* 0x0001980a01007387 */ /* 0x0001e80000100a00 */
[----:B0-----:R-:W2:Y:S04]  /*ed70*/  LDL.LU.64 R10, [R1+0x1090] ;  /* 0x00109000010a7983 */ /* 0x001ea80000300a00 */
[----:B------:R-:W2:Y:S04]  /*ed80*/  LDL.LU.64 R8, [R1+0x1088] ;  /* 0x0010880001087983 */ /* 0x000ea80000300a00 */
[----:B------:R-:W2:Y:S02]  /*ed90*/  LDL.LU.64 R20, [R1+0x1080] ;  /* 0x0010800001147983 */ /* 0x000ea40000300a00 */
[----:B--2---:R-:W-:Y:S01]  /*eda0*/  HMMA.16816.F32 R8, R16, R20, R8 ;  /* 0x000000141008723c */ /* 0x004fe20000001808 */
[----:B------:R-:W-:-:S02]  /*edb0*/  IMAD.MOV.U32 R27, RZ, RZ, R20 ;  /* 0x000000ffff1b7224 */ /* 0x000fc400078e0014 */
[----:B------:R-:W-:Y:S11]  /*edc0*/  IMAD.MOV.U32 R26, RZ, RZ, R21 ;  /* 0x000000ffff1a7224 */ /* 0x000ff600078e0015 */
[----:B------:R-:W-:Y:S09]  /*edd0*/  @!UPT UIADD3 URZ, URZ, URZ, URZ ;  /* 0x0000003f3f3ff290 */ /* 0x000ff2000fffe03f */
[----:B------:R0:W-:Y:S04]  /*ede0*/  STL.64 [R1+0x180], R8 ;  /* 0x0001800801007387 */ /* 0x0001e80000100a00 */
[----:B------:R1:W-:Y:S04]  /*edf0*/  STL.64 [R1+0x188], R10 ;  /* 0x0001880a01007387 */ /* 0x0003e80000100a00 */
[----:B------:R-:W4:Y:S04]  /*ee00*/  LDL.LU.64 R20, [R1+0x170] ;  /* 0x0001700001147983 */ /* 0x000f280000300a00 */
[----:B------:R-:W4:Y:S04]  /*ee10*/  LDL.LU.64 R22, [R1+0x178] ;  /* 0x0001780001167983 */ /* 0x000f280000300a00 */
[----:B------:R-:W2:Y:S04]  /*ee20*/  LDL.64 R4, [R1] ;  /* 0x0000000001047983 */ /* 0x000ea80000100a00 */
[----:B--2---:R-:W-:Y:S04]  /*ee30*/  STL.64 [R1+0x1078], R4 ;  /* 0x0010780401007387 */ /* 0x004fe80000100a00 */
[----:B0-----:R-:W2:Y:S04]  /*ee40*/  LDL.LU.64 R8, [R1+0xc0] ;  /* 0x0000c00001087983 */ /* 0x001ea80000300a00 */
[----:B-1----:R-:W3:Y:S04]  /*ee50*/  LDL.LU.64 R10, [R1+0xc8] ;  /* 0x0000c800010a7983 */ /* 0x002ee80000300a00 */
[----:B---3--:R-:W-:Y:S04]  /*ee60*/  STL.64 [R1+0xfe8], R10 ;  /* 0x000fe80a01007387 */ /* 0x008fe80000100a00 */
[----:B--2---:R0:W-:Y:S04]  /*ee70*/  STL.64 [R1+0xfe0], R8 ;  /* 0x000fe00801007387 */ /* 0x0041e80000100a00 */
[----:B0-----:R-:W2:Y:S04]  /*ee80*/  LDL.LU.64 R8, [R1+0xd0] ;  /* 0x0000d00001087983 */ /* 0x001ea80000300a00 */
[----:B------:R-:W3:Y:S04]  /*ee90*/  LDL.LU.64 R10, [R1+0xd8] ;  /* 0x0000d800010a7983 */ /* 0x000ee80000300a00 */
[----:B---3--:R-:W-:Y:S04]  /*eea0*/  STL.64 [R1+0xff8], R10 ;  /* 0x000ff80a01007387 */ /* 0x008fe80000100a00 */
[----:B--2---:R0:W-:Y:S02]  /*eeb0*/  STL.64 [R1+0xff0], R8 ;  /* 0x000ff00801007387 */ /* 0x0041e40000100a00 */
[----:B0-----:R-:W-:-:S02]  /*eec0*/  IMAD.MOV.U32 R8, RZ, RZ, R27 ;  /* 0x000000ffff087224 */ /* 0x001fc400078e001b */
[----:B------:R-:W-:-:S05]  /*eed0*/  IMAD.MOV.U32 R9, RZ, RZ, R26 ;  /* 0x000000ffff097224 */ /* 0x000fca00078e001a */
[----:B------:R0:W-:Y:S02]  /*eee0*/  STL.64 [R1+0x1008], R8 ;  /* 0x0010080801007387 */ /* 0x0001e40000100a00 */
[----:B0-----:R-:W-:Y:S02]  /*eef0*/  IMAD.MOV.U32 R8, RZ, RZ, R15 ;  /* 0x000000ffff087224 */ /* 0x001fe400078e000f */
[----:B------:R-:W-:-:S05]  /*ef00*/  IMAD.MOV.U32 R9, RZ, RZ, R14 ;  /* 0x000000ffff097224 */ /* 0x000fca00078e000e */
[----:B------:R0:W-:Y:S02]  /*ef10*/  STL.64 [R1+0x1020], R8 ;  /* 0x0010200801007387 */ /* 0x0001e40000100a00 */
[----:B0-----:R-:W-:Y:S02]  /*ef20*/  IMAD.MOV.U32 R8, RZ, RZ, R7 ;  /* 0x000000ffff087224 */ /* 0x001fe400078e0007 */
[----:B------:R-:W-:-:S05]  /*ef30*/  IMAD.MOV.U32 R9, RZ, RZ, R6 ;  /* 0x000000ffff097224 */ /* 0x000fca00078e0006 */
[----:B------:R0:W-:Y:S02]  /*ef40*/  STL.64 [R1+0x1038], R8 ;  /* 0x0010380801007387 */ /* 0x0001e40000100a00 */
[----:B0-----:R-:W-:Y:S02]  /*ef50*/  IMAD.MOV.U32 R8, RZ, RZ, R2 ;  /* 0x000000ffff087224 */ /* 0x001fe400078e0002 */
[----:B------:R-:W-:-:S05]  /*ef60*/  IMAD.MOV.U32 R9, RZ, RZ, R0 ;  /* 0x000000ffff097224 */ /* 0x000fca00078e0000 */
[----:B------:R4:W-:Y:S04]  /*ef70*/  STL.64 [R1+0x1070], R8 ;  /* 0x0010700801007387 */ /* 0x0009e80000100a00 */
[----:B------:R-:W2:Y:S04]  /*ef80*/  LDL.LU.64 R4, [R1+0x160] ;  /* 0x0001600001047983 */ /* 0x000ea80000300a00 */
[----:B------:R-:W2:Y:S01]  /*ef90*/  LDL.LU.64 R6, [R1+0x168] ;  /* 0x0001680001067983 */ /* 0x000ea20000300a00 */
[C---:B----4-:R-:W-:Y:S11]  /*efa0*/  HMMA.16816.F32 R8, R16.reuse, R12, R20 ;  /* 0x0000000c1008723c */ /* 0x050ff60000001814 */
[----:B------:R-:W-:Y:S11]  /*efb0*/  @!UPT UIADD3 URZ, URZ, URZ, URZ ;  /* 0x0000003f3f3ff290 */ /* 0x000ff6000fffe03f */
[----:B------:R-:W-:Y:S01]  /*efc0*/  @!UPT UIADD3 URZ, URZ, URZ, URZ ;  /* 0x0000003f3f3ff290 */ /* 0x000fe2000fffe03f */
[----:B------:R0:W-:Y:S04]  /*efd0*/  STL.64 [R1+0x170], R8 ;  /* 0x0001700801007387 */ /* 0x0001e80000100a00 */
[----:B------:R1:W-:Y:S04]  /*efe0*/  STL.64 [R1+0x178], R10 ;  /* 0x0001780a01007387 */ /* 0x0003e80000100a00 */
[----:B0-----:R-:W3:Y:S04]  /*eff0*/  LDL.LU.64 R8, [R1+0x150] ;  /* 0x0001500001087983 */ /* 0x001ee80000300a00 */
[----:B-1----:R-:W3:Y:S04]  /*f000*/  LDL.LU.64 R10, [R1+0x158] ;  /* 0x00015800010a7983 */ /* 0x002ee80000300a00 */
[----:B------:R-:W4:Y:S04]  /*f010*/  LDL.LU.64 R20, [R1+0x120] ;  /* 0x0001200001147983 */ /* 0x000f280000300a00 */
[----:B------:R-:W4:Y:S04]  /*f020*/  LDL.LU.64 R22, [R1+0x128] ;  /* 0x0001280001167983 */ /* 0x000f280000300a00 */
[----:B------:R0:W-:Y:S04]  /*f030*/  STL.64 [R1+0x1000], R12 ;  /* 0x0010000c01007387 */ /* 0x0001e80000100a00 */
[----:B0-----:R-:W2:Y:S04]  /*f040*/  LDL.LU.64 R12, [R1+0xe0] ;  /* 0x0000e000010c7983 */ /* 0x001ea80000300a00 */
[----:B------:R-:W2:Y:S04]  /*f050*/  LDL.LU.64 R14, [R1+0xe8] ;  /* 0x0000e800010e7983 */ /* 0x000ea80000300a00 */
[----:B--2---:R-:W-:Y:S04]  /*f060*/  STL.64 [R1+0x1018], R14 ;  /* 0x0010180e01007387 */ /* 0x004fe80000100a00 */
[----:B------:R0:W-:Y:S04]  /*f070*/  STL.64 [R1+0x1010], R12 ;  /* 0x0010100c01007387 */ /* 0x0001e80000100a00 */
[----:B0-----:R-:W2:Y:S04]  /*f080*/  LDL.LU.64 R12, [R1+0xf0] ;  /* 0x0000f000010c7983 */ /* 0x001ea80000300a00 */
[----:B------:R-:W2:Y:S01]  /*f090*/  LDL.LU.64 R14, [R1+0xf8] ;  /* 0x0000f800010e7983 */ /* 0x000ea20000300a00 */
[C---:B------:R-:W-:Y:S03]  /*f0a0*/  HMMA.16816.F32 R4, R16.reuse, R24, R4 ;  /* 0x000000181004723c */ /* 0x040fe60000001804 */
[----:B--2---:R-:W-:Y:S04]  /*f0b0*/  STL.64 [R1+0x1030], R14 ;  /* 0x0010300e01007387 */ /* 0x004fe80000100a00 */
[----:B------:R0:W-:Y:S04]  /*f0c0*/  STL.64 [R1+0x1028], R12 ;  /* 0x0010280c01007387 */ /* 0x0001e80000100a00 */
[----:B0-----:R-:W2:Y:S04]  /*f0d0*/  LDL.LU.64 R12, [R1+0x100] ;  /* 0x00010000010c7983 */ /* 0x001ea80000300a00 */
[----:B------:R-:W2:Y:S04]  /*f0e0*/  LDL.LU.64 R14, [R1+0x108] ;  /* 0x00010800010e7983 */ /* 0x000ea80000300a00 */
[----:B--2---:R-:W-:Y:S04]  /*f0f0*/  STL.64 [R1+0x1048], R14 ;  /* 0x0010480e01007387 */ /* 0x004fe80000100a00 */
[----:B------:R0:W-:Y:S04]  /*f100*/  STL.64 [R1+0x1040], R12 ;  /* 0x0010400c01007387 */ /* 0x0001e80000100a00 */
[----:B0-----:R-:W2:Y:S04]  /*f110*/  LDL.LU.64 R12, [R1+0x110] ;  /* 0x00011000010c7983 */ /* 0x001ea80000300a00 */
[----:B------:R-:W2:Y:S04]  /*f120*/  LDL.LU.64 R14, [R1+0x118] ;  /* 0x00011800010e7983 */ /* 0x000ea80000300a00 */
[----:B------:R0:W-:Y:S04]  /*f130*/  STL.64 [R1+0x160], R4 ;  /* 0x0001600401007387 */ /* 0x0001e80000100a00 */
[----:B------:R-:W-:Y:S04]  /*f140*/  STL.64 [R1+0x168], R6 ;  /* 0x0001680601007387 */ /* 0x000fe80000100a00 */
[----:B0-----:R-:W3:Y:S02]  /*f150*/  LDL.LU.64 R4, [R1+0x1078] ;  /* 0x0010780001047983 */ /* 0x001ee40000300a00 */
[----:B---3--:R-:W-:Y:S01]  /*f160*/  HMMA.16816.F32 R8, R16, R4, R8 ;  /* 0x000000041008723c */ /* 0x008fe20000001808 */
[----:B------:R-:W-:-:S02]  /*f170*/  IMAD.MOV.U32 R2, RZ, RZ, R4 ;  /* 0x000000ffff027224 */ /* 0x000fc400078e0004 */
[----:B------:R-:W-:Y:S11]  /*f180*/  IMAD.MOV.U32 R0, RZ, RZ, R5 ;  /* 0x000000ffff007224 */ /* 0x000ff600078e0005 */
[----:B------:R-:W-:Y:S09]  /*f190*/  @!UPT UIADD3 URZ, URZ, URZ, URZ ;  /* 0x0000003f3f3ff290 */ /* 0x000ff2000fffe03f */
[----:B------:R0:W-:Y:S04]  /*f1a0*/  STL.64 [R1+0x150], R8 ;  /* 0x0001500801007387 */ /* 0x0001e80000100a00 */
[----:B------:R2:W-:Y:S04]  /*f1b0*/  STL.64 [R1+0x158], R10 ;  /* 0x0001580a01007387 */ /* 0x0005e80000100a00 */
[----:B0-----:R-:W2:Y:S04]  /*f1c0*/  LDL.LU.64 R8, [R1+0x1070] ;  /* 0x0010700001087983 */ /* 0x001ea80000300a00 */
[----:B------:R-:W3:Y:S04]  /*f1d0*/  LDL.LU.64 R6, [R1+0x1068] ;  /* 0x0010680001067983 */ /* 0x000ee80000300a00 */
[----:B------:R-:W4:Y:S02]  /*f1e0*/  LDL.LU.64 R4, [R1+0x1060] ;  /* 0x0010600001047983 */ /* 0x000f240000300a00 */
[----:B----4-:R-:W-:Y:S02]  /*f1f0*/  HMMA.16816.F32 R16, R16, R4, R20 ;  /* 0x000000041010723c */ /* 0x010fe40000001814 */
[----:B------:R-:W2:Y:S04]  /*f200*/  LDL.LU.64 R22, [R1+0x1058] ;  /* 0x0010580001167983 */ /* 0x000ea80000300a00 */
[----:B------:R-:W2:Y:S11]  /*f210*/  LDL.LU.64 R20, [R1+0x1050] ;  /* 0x0010500001147983 */ /* 0x000eb60000300a00 */
[----:B------:R-:W-:Y:S06]  /*f220*/  @!UPT UIADD3 URZ, URZ, URZ, URZ ;  /* 0x0000003f3f3ff290 */ /* 0x000fec000fffe03f */
[----:B------:R-:W-:Y:S04]  /*f230*/  STL.64 [R1+0x120], R16 ;  /* 0x0001201001007387 */ /* 0x000fe80000100a00 */
[----:B------:R-:W-:Y:S01]  /*f240*/  STL.64 [R1+0x128], R18 ;  /* 0x0001281201007387 */ /* 0x000fe20000100a00 */
[C---:B--2---:R-:W-:Y:S03]  /*f250*/  HMMA.16816.F32 R8, R20.reuse, R8, R12 ;  /* 0x000000081408723c */ /* 0x044fe6000000180c */
[----:B------:R-:W2:Y:S04]  /*f260*/  LDL.LU.64 R14, [R1+0x1048] ;  /* 0x00104800010e7983 */ /* 0x000ea80000300a00 */
[----:B------:R-:W2:Y:S11]  /*f270*/  LDL.LU.64 R12, [R1+0x1040] ;  /* 0x00104000010c7983 */ /* 0x000eb60000300a00 */
[----:B------:R-:W-:Y:S05]  /*f280*/  @!UPT UIADD3 URZ, URZ, URZ, URZ ;  /* 0x0000003f3f3ff290 */ /* 0x000fea000fffe03f */
[----:B------:R0:W-:Y:S04]  /*f290*/  STL.64 [R1+0x110], R8 ;  /* 0x0001100801007387 */ /* 0x0001e80000100a00 */
[----:B------:R2:W-:Y:S04]  /*f2a0*/  STL.64 [R1+0x118], R10 ;  /* 0x0001180a01007387 */ /* 0x0005e80000100a00 */
[----:B0-----:R-:W2:Y:S02]  /*f2b0*/  LDL.LU.64 R8, [R1+0x1038] ;  /* 0x0010380001087983 */ /* 0x001ea40000300a00 */
[C---:B--2---:R-:W-:Y:S02]  /*f2c0*/  HMMA.16816.F32 R8, R20.reuse, R8, R12 ;  /* 0x000000081408723c */ /* 0x044fe4000000180c */
[----:B------:R-:W2:Y:S04]  /*f2d0*/  LDL.LU.64 R14, [R1+0x1030] ;  /* 0x00103000010e7983 */ /* 0x000ea80000300a00 */
[----:B------:R-:W2:Y:S11]  /*f2e0*/  LDL.LU.64 R12, [R1+0x1028] ;  /* 0x00102800010c7983 */ /* 0x000eb60000300a00 */
[----:B------:R-:W-:Y:S06]  /*f2f0*/  @!UPT UIADD3 URZ, URZ, URZ, URZ ;  /* 0x0000003f3f3ff290 */ /* 0x000fec000fffe03f */
        /* <DEDUP_REMOVED lines=11> */
[----:B------:R-:W2:Y:S11]  /*f3b0*/  LDL.LU.64 R12, [R1+0x1000] ;  /* 0x00100000010c7983 */ /* 0x000eb60000300a00 */
[----:B------:R-:W-:Y:S10]  /*f3c0*/  @!UPT UIADD3 URZ, URZ, URZ, URZ ;  /* 0x0000003f3f3ff290 */ /* 0x000ff4000fffe03f */
[----:B------:R-:W-:Y:S04]  /*f3d0*/  STL.64 [R1+0xe0], R8 ;  /* 0x0000e00801007387 */ /* 0x000fe80000100a00 */
[----:B------:R0:W-:Y:S04]  /*f3e0*/  STL.64 [R1+0xe8], R10 ;  /* 0x0000e80a01007387 */ /* 0x0001e80000100a00 */
[----:B0-----:R-:W2:Y:S04]  /*f3f0*/  LDL.LU.64 R10, [R1+0xff8] ;  /* 0x000ff800010a7983 */ /* 0x001ea80000300a00 */
[----:B------:R-:W2:Y:S02]  /*f400*/  LDL.LU.64 R8, [R1+0xff0] ;  /* 0x000ff00001087983 */ /* 0x000ea40000300a00 */
[----:B--2---:R-:W-:Y:S11]  /*f410*/  HMMA.16816.F32 R8, R20, R12, R8 ;  /* 0x0000000c1408723c */ /* 0x004ff60000001808 */
[----:B------:R-:W-:Y:S11]  /*f420*/  @!UPT UIADD3 URZ, URZ, URZ, URZ ;  /* 0x0000003f3f3ff290 */ /* 0x000ff6000fffe03f */
[----:B------:R-:W-:Y:S01]  /*f430*/  @!UPT UIADD3 URZ, URZ, URZ, URZ ;  /* 0x0000003f3f3ff290 */ /* 0x000fe2000fffe03f */
[----:B------:R-:W-:Y:S04]  /*f440*/  STL.64 [R1+0xd0], R8 ;  /* 0x0000d00801007387 */ /* 0x000fe80000100a00 */
[----:B------:R0:W-:Y:S04]  /*f450*/  STL.64 [R1+0xd8], R10 ;  /* 0x0000d80a01007387 */ /* 0x0001e80000100a00 */
[----:B0-----:R-:W2:Y:S04]  /*f460*/  LDL.LU.64 R10, [R1+0xfe8] ;  /* 0x000fe800010a7983 */ /* 0x001ea80000300a00 */
[----:B------:R-:W2:Y:S01]  /*f470*/  LDL.LU.64 R8, [R1+0xfe0] ;  /* 0x000fe00001087983 */ /* 0x000ea20000300a00 */
[----:B------:R-:W-:-:S02]  /*f480*/  IMAD.MOV.U32 R29, RZ, RZ, R12 ;  /* 0x000000ffff1d7224 */ /* 0x000fc400078e000c */
[----:B------:R-:W-:Y:S02]  /*f490*/  IMAD.MOV.U32 R28, RZ, RZ, R13 ;  /* 0x000000ffff1c7224 */ /* 0x000fe400078e000d */
[----:B------:R-:W4:Y:S04]  /*f4a0*/  LDL.LU.64 R12, [R1+0x70] ;  /* 0x00007000010c7983 */ /* 0x000f280000300a00 */
[----:B------:R-:W4:Y:S04]  /*f4b0*/  LDL.LU.64 R14, [R1+0x78] ;  /* 0x00007800010e7983 */ /* 0x000f280000300a00 */
[----:B------:R0:W-:Y:S01]  /*f4c0*/  STL.64 [R1+0xfc0], R24 ;  /* 0x000fc01801007387 */ /* 0x0001e20000100a00 */
[----:B--2---:R-:W-:Y:S03]  /*f4d0*/  HMMA.16816.F32 R8, R20, R24, R8 ;  /* 0x000000181408723c */ /* 0x004fe60000001808 */
[----:B0-----:R-:W2:Y:S11]  /*f4e0*/  LDL.64 R24, [R1+0x30] ;  /* 0x0000300001187983 */ /* 0x001eb60000100a00 */
[----:B------:R-:W-:Y:S09]  /*f4f0*/  @!UPT UIADD3 URZ, URZ, URZ, URZ ;  /* 0x0000003f3f3ff290 */ /* 0x000ff2000fffe03f */
[----:B------:R-:W-:Y:S04]  /*f500*/  STL.64 [R1+0xc0], R8 ;  /* 0x0000c00801007387 */ /* 0x000fe80000100a00 */
[----:B------:R-:W-:Y:S04]  /*f510*/  STL.64 [R1+0xc8], R10 ;  /* 0x0000c80a01007387 */ /* 0x000fe80000100a00 */
[----:B--2---:R0:W-:Y:S04]  /*f520*/  STL.64 [R1+0xfd0], R24 ;  /* 0x000fd01801007387 */ /* 0x0041e80000100a00 */
[----:B0-----:R-:W2:Y:S01]  /*f530*/  LDL.64 R24, [R1+0x50] ;  /* 0x0000500001187983 */ /* 0x001ea20000100a00 */
[----:B------:R-:W-:-:S02]  /*f540*/  IMAD.MOV.U32 R16, RZ, RZ, R2 ;  /* 0x000000ffff107224 */ /* 0x000fc400078e0002 */
[----:B------:R-:W-:Y:S01]  /*f550*/  IMAD.MOV.U32 R17, RZ, RZ, R0 ;  /* 0x000000ffff117224 */ /* 0x000fe200078e0000 */
[----:B--2---:R0:W-:Y:S04]  /*f560*/  STL.64 [R1+0xfd8], R24 ;  /* 0x000fd81801007387 */ /* 0x0041e80000100a00 */
[----:B0-----:R-:W2:Y:S04]  /*f570*/  LDL.LU.64 R24, [R1+0xb0] ;  /* 0x0000b00001187983 */ /* 0x001ea80000300a00 */
[----:B------:R-:W2:Y:S01]  /*f580*/  LDL.LU.64 R26, [R1+0xb8] ;  /* 0x0000b800011a7983 */ /* 0x000ea20000300a00 */
[C---:B----4-:R-:W-:Y:S03]  /*f590*/  HMMA.16816.F32 R12, R20.reuse, R4, R12 ;  /* 0x00000004140c723c */ /* 0x050fe6000000180c */
[----:B------:R-:W0:Y:S04]  /*f5a0*/  S2R R0, SR_TID.X ;  /* 0x0000000000007919 */ /* 0x000e280000002100 */
[----:B------:R-:W1:Y:S01]  /*f5b0*/  S2R R2, SR_TID.X ;  /* 0x0000000000027919 */ /* 0x000e620000002100 */
[----:B0-----:R-:W-:Y:S01]  /*f5c0*/  LOP3.LUT R0, R0, 0x7, RZ, 0xc0, !PT ;  /* 0x0000000700007812 */ /* 0x001fe200078ec0ff */
[----:B--2---:R-:W-:Y:S11]  /*f5d0*/  HMMA.16816.F32 R16, R20, R16, R24 ;  /* 0x000000101410723c */ /* 0x004ff60000001818 */
[----:B------:R-:W-:Y:S11]  /*f5e0*/  @!UPT UIADD3 URZ, URZ, URZ, URZ ;  /* 0x0000003f3f3ff290 */ /* 0x000ff6000fffe03f */
[----:B------:R-:W-:Y:S01]  /*f5f0*/  @!UPT UIADD3 URZ, URZ, URZ, URZ ;  /* 0x0000003f3f3ff290 */ /* 0x000fe2000fffe03f */
[----:B------:R-:W-:Y:S04]  /*f600*/  STL.64 [R1+0xb0], R16 ;  /* 0x0000b01001007387 */ /* 0x000fe80000100a00 */
[----:B------:R-:W-:Y:S04]  /*f610*/  STL.64 [R1+0xb8], R18 ;  /* 0x0000b81201007387 */ /* 0x000fe80000100a00 */
[----:B------:R-:W2:Y:S04]  /*f620*/  LDL.LU.64 R24, [R1+0xa0] ;  /* 0x0000a00001187983 */ /* 0x000ea80000300a00 */
[----:B------:R-:W2:Y:S04]  /*f630*/  LDL.LU.64 R26, [R1+0xa8] ;  /* 0x0000a800011a7983 */ /* 0x000ea80000300a00 */
[----:B---3--:R-:W-:Y:S04]  /*f640*/  STL.64 [R1+0xfb0], R6 ;  /* 0x000fb00601007387 */ /* 0x008fe80000100a00 */
[----:B------:R0:W-:Y:S04]  /*f650*/  STL.64 [R1+0xfa8], R4 ;  /* 0x000fa80401007387 */ /* 0x0001e80000100a00 */
[----:B------:R-:W-:Y:S04]  /*f660*/  STL.64 [R1+0x70], R12 ;  /* 0x0000700c01007387 */ /* 0x000fe80000100a00 */
[----:B------:R-:W-:Y:S04]  /*f670*/  STL.64 [R1+0x78], R14 ;  /* 0x0000780e01007387 */ /* 0x000fe80000100a00 */
[----:B0-----:R-:W3:Y:S04]  /*f680*/  LDL.LU.64 R4, [R1+0x90] ;  /* 0x0000900001047983 */ /* 0x001ee80000300a00 */
[----:B------:R-:W3:Y:S04]  /*f690*/  LDL.LU.64 R6, [R1+0x98] ;  /* 0x0000980001067983 */ /* 0x000ee80000300a00 */
[----:B------:R-:W2:Y:S01]  /*f6a0*/  LDL.LU.64 R20, [R1+0x60] ;  /* 0x0000600001147983 */ /* 0x000ea20000300a00 */
[----:B------:R-:W-:-:S02]  /*f6b0*/  IMAD R0, R0, 0x110, RZ ;  /* 0x0000011000007824 */ /* 0x000fc400078e02ff */
[C---:B-1----:R-:W-:Y:S02]  /*f6c0*/  IMAD.SHL.U32 R10, R2.reuse, 0x2, RZ ;  /* 0x00000002020a7824 */ /* 0x042fe400078e00ff */
[----:B------:R-:W-:-:S03]  /*f6d0*/  IMAD.SHL.U32 R11, R2, 0x80, RZ ;  /* 0x00000080020b7824 */ /* 0x000fc600078e00ff */
[C-C-:B------:R-:W-:Y:S02]  /*f6e0*/  LOP3.LUT R2, R0.reuse, 0x10, R10.reuse, 0x78, !PT ;  /* 0x0000001000027812 */ /* 0x140fe400078e780a */
[----:B------:R-:W-:-:S04]  /*f6f0*/  LOP3.LUT R0, R0, 0x10, R10, 0x78, !PT ;  /* 0x0000001000007812 */ /* 0x000fc800078e780a */
[----:B------:R-:W-:-:S04]  /*f700*/  LOP3.LUT R0, R0, 0x800, R11, 0xf8, !PT ;  /* 0x0000080000007812 */ /* 0x000fc800078ef80b */
[----:B------:R-:W-:-:S05]  /*f710*/  LOP3.LUT R0, R0, 0x40, RZ, 0x3c, !PT ;  /* 0x0000004000007812 */ /* 0x000fca00078e3cff */
[----:B------:R-:W-:Y:S01]  /*f720*/  LDSM.16.MT88.4 R12, [R0] ;  /* 0x00000000000c783b */ /* 0x000fe20000004200 */
[----:B------:R-:W-:-:S03]  /*f730*/  LOP3.LUT R2, R2, 0x800, R11, 0xf8, !PT ;  /* 0x0000080002027812 */ /* 0x000fc600078ef80b */
[----:B------:R-:W0:Y:S01]  /*f740*/  LDSM.16.MT88.4 R16, [R0+0x80] ;  /* 0x000080000010783b */ /* 0x000e220000004200 */
[----:B------:R-:W-:-:S05]  /*f750*/  LOP3.LUT R2, R2, 0x60, RZ, 0x3c, !PT ;  /* 0x0000006002027812 */ /* 0x000fca00078e3cff */
[----:B------:R-:W1:Y:S04]  /*f760*/  LDSM.16.MT88.4 R8, [R2] ;  /* 0x000000000208783b */ /* 0x000e680000004200 */
[----:B0-----:R-:W-:Y:S04]  /*f770*/  STL.64 [R1+0xfa0], R18 ;  /* 0x000fa01201007387 */ /* 0x001fe80000100a00 */
[----:B------:R0:W-:Y:S04]  /*f780*/  STL.64 [R1+0xf98], R16 ;  /* 0x000f981001007387 */ /* 0x0001e80000100a00 */
[----:B0-----:R-:W4:Y:S04]  /*f790*/  LDL.LU.64 R16, [R1+0x140] ;  /* 0x0001400001107983 */ /* 0x001f280000300a00 */
[----:B------:R-:W4:Y:S04]  /*f7a0*/  LDL.LU.64 R18, [R1+0x148] ;  /* 0x0001480001127983 */ /* 0x000f280000300a00 */
[----:B-1----:R-:W-:Y:S04]  /*f7b0*/  STL.64 [R1+0xf08], R10 ;  /* 0x000f080a01007387 */ /* 0x002fe80000100a00 */
[----:B------:R0:W-:Y:S04]  /*f7c0*/  STL.64 [R1+0xf00], R8 ;  /* 0x000f000801007387 */ /* 0x0001e80000100a00 */
[----:B0-----:R-:W3:Y:S01]  /*f7d0*/  LDL.64 R8, [R1+0x40] ;  /* 0x0000400001087983 */ /* 0x001ee20000100a00 */
[C---:B--2---:R-:W-:Y:S11]  /*f7e0*/  HMMA.16816.F32 R24, R12.reuse, R20, R24 ;  /* 0x000000140c18723c */ /* 0x044ff60000001818 */
[----:B------:R-:W-:Y:S11]  /*f7f0*/  @!UPT UIADD3 URZ, URZ, URZ, URZ ;  /* 0x0000003f3f3ff290 */ /* 0x000ff6000fffe03f */
[----:B------:R-:W-:Y:S01]  /*f800*/  @!UPT UIADD3 URZ, URZ, URZ, URZ ;  /* 0x0000003f3f3ff290 */ /* 0x000fe2000fffe03f */
[----:B------:R0:W-:Y:S04]  /*f810*/  STL.64 [R1+0xa0], R24 ;  /* 0x0000a01801007387 */ /* 0x0001e80000100a00 */
[----:B------:R-:W-:Y:S04]  /*f820*/  STL.64 [R1+0xa8], R26 ;  /* 0x0000a81a01007387 */ /* 0x000fe80000100a00 */
[----:B0-----:R-:W3:Y:S04]  /*f830*/  LDL.LU.64 R24, [R1+0xfd8] ;  /* 0x000fd80001187983 */ /* 0x001ee80000300a00 */
[----:B------:R0:W-:Y:S04]  /*f840*/  STL.64 [R1+0xfb8], R20 ;  /* 0x000fb81401007387 */ /* 0x0001e80000100a00 */
[----:B0-----:R-:W2:Y:S04]  /*f850*/  LDL.LU.64 R20, [R1+0x80] ;  /* 0x0000800001147983 */ /* 0x001ea80000300a00 */
[----:B------:R-:W2:Y:S01]  /*f860*/  LDL.LU.64 R22, [R1+0x88] ;  /* 0x0000880001167983 */ /* 0x000ea20000300a00 */
[C---:B---3--:R-:W-:Y:S01]  /*f870*/  HMMA.16816.F32 R4, R12.reuse, R24, R4 ;  /* 0x000000180c04723c */ /* 0x048fe20000001804 */
[----:B------:R-:W-:Y:S11]  /*f880*/  IMAD.MOV.U32 R0, RZ, RZ, R25 ;  /* 0x000000ffff007224 */ /* 0x000ff600078e0019 */
[----:B------:R-:W-:Y:S11]  /*f890*/  @!UPT UIADD3 URZ, URZ, URZ, URZ ;  /* 0x0000003f3f3ff290 */ /* 0x000ff6000fffe03f */
[----:B------:R-:W-:Y:S04]  /*f8a0*/  STL.64 [R1+0x90], R4 ;  /* 0x0000900401007387 */ /* 0x000fe80000100a00 */
[----:B------:R0:W-:Y:S02]  /*f8b0*/  STL.64 [R1+0x98], R6 ;  /* 0x0000980601007387 */ /* 0x0001e40000100a00 */
[----:B0-----:R-:W-:Y:S02]  /*f8c0*/  IMAD.MOV.U32 R6, RZ, RZ, R24 ;  /* 0x000000ffff067224 */ /* 0x001fe400078e0018 */
[----:B------:R-:W4:Y:S01]  /*f8d0*/  LDL.LU.64 R24, [R1+0xfd0] ;  /* 0x000fd00001187983 */ /* 0x000f220000300a00 */
[C---:B--2---:R-:W-:Y:S01]  /*f8e0*/  HMMA.16816.F32 R20, R12.reuse, R8, R20 ;  /* 0x000000080c14723c */ /* 0x044fe20000001814 */
[----:B------:R-:W-:Y:S11]  /*f8f0*/  IMAD.MOV.U32 R7, RZ, RZ, R9 ;  /* 0x000000ffff077224 */ /* 0x000ff600078e0009 */
[----:B------:R-:W-:Y:S11]  /*f900*/  @!UPT UIADD3 URZ, URZ, URZ, URZ ;  /* 0x0000003f3f3ff290 */ /* 0x000ff6000fffe03f */
[----:B------:R0:W-:Y:S02]  /*f910*/  STL.64 [R1+0x80], R20 ;  /* 0x0000801401007387 */ /* 0x0001e40000100a00 */
[----:B0-----:R-:W-:Y:S02]  /*f920*/  IMAD.MOV.U32 R20, RZ, RZ, R8 ;  /* 0x000000ffff147224 */ /* 0x001fe400078e0008 */
[----:B------:R0:W-:Y:S01]  /*f930*/  STL.64 [R1+0x88], R22 ;  /* 0x0000881601007387 */ /* 0x0001e20000100a00 */
[----:B----4-:R-:W-:Y:S01]  /*f940*/  HMMA.16816.F32 R8, R12, R24, R16 ;  /* 0x000000180c08723c */ /* 0x010fe20000001810 */
[----:B0-----:R-:W-:Y:S02]  /*f950*/  IMAD.MOV.U32 R22, RZ, RZ, R24 ;  /* 0x000000ffff167224 */ /* 0x001fe400078e0018 */
[----:B------:R-:W-:Y:S11]  /*f960*/  IMAD.MOV.U32 R21, RZ, RZ, R25 ;  /* 0x000000ffff157224 */ /* 0x000ff600078e0019 */
[----:B------:R-:W-:Y:S09]  /*f970*/  @!UPT UIADD3 URZ, URZ, URZ, URZ ;  /* 0x0000003f3f3ff290 */ /* 0x000ff2000fffe03f */
[----:B------:R0:W-:Y:S04]  /*f980*/  STL.64 [R1+0x140], R8 ;  /* 0x0001400801007387 */ /* 0x0001e80000100a00 */
[----:B------:R1:W-:Y:S04]  /*f990*/  STL.64 [R1+0x148], R10 ;  /* 0x0001480a01007387 */ /* 0x0003e80000100a00 */
[----:B------:R-:W2:Y:S04]  /*f9a0*/  LDL.LU.64 R24, [R1+0x2a0] ;  /* 0x0002a00001187983 */ /* 0x000ea80000300a00 */
[----:B------:R-:W2:Y:S04]  /*f9b0*/  LDL.LU.64 R26, [R1+0x2a8] ;  /* 0x0002a800011a7983 */ /* 0x000ea80000300a00 */
[----:B------:R-:W3:Y:S04]  /*f9c0*/  LDL.LU.64 R16, [R1+0x2b0] ;  /* 0x0002b00001107983 */ /* 0x000ee80000300a00 */
[----:B------:R-:W3:Y:S04]  /*f9d0*/  LDL.LU.64 R18, [R1+0x2b8] ;  /* 0x0002b80001127983 */ /* 0x000ee80000300a00 */
[----:B0-----:R-:W4:Y:S04]  /*f9e0*/  LDL.LU.64 R8, [R1+0x380] ;  /* 0x0003800001087983 */ /* 0x001f280000300a00 */
[----:B-1----:R-:W2:Y:S04]  /*f9f0*/  LDL.LU.64 R10, [R1+0x388] ;  /* 0x00038800010a7983 */ /* 0x002ea80000300a00 */
[----:B--2---:R-:W-:Y:S04]  /*fa00*/  STL.64 [R1+0xf18], R10 ;  /* 0x000f180a01007387 */ /* 0x004fe80000100a00 */
[----:B----4-:R0:W-:Y:S04]  /*fa10*/  STL.64 [R1+0xf10], R8 ;  /* 0x000f100801007387 */ /* 0x0101e80000100a00 */
[----:B0-----:R-:W2:Y:S04]  /*fa20*/  LDL.LU.64 R8, [R1+0x390] ;  /* 0x0003900001087983 */ /* 0x001ea80000300a00 */
[----:B------:R-:W4:Y:S04]  /*fa30*/  LDL.LU.64 R10, [R1+0x398] ;  /* 0x00039800010a7983 */ /* 0x000f280000300a00 */
[----:B----4-:R-:W-:Y:S04]  /*fa40*/  STL.64 [R1+0xf28], R10 ;  /* 0x000f280a01007387 */ /* 0x010fe80000100a00 */
[----:B--2---:R0:W-:Y:S04]  /*fa50*/  STL.64 [R1+0xf20], R8 ;  /* 0x000f200801007387 */ /* 0x0041e80000100a00 */
[----:B0-----:R-:W2:Y:S04]  /*fa60*/  LDL.LU.64 R8, [R1+0x360] ;  /* 0x0003600001087983 */ /* 0x001ea80000300a00 */
[----:B------:R-:W4:Y:S04]  /*fa70*/  LDL.LU.64 R10, [R1+0x368] ;  /* 0x00036800010a7983 */ /* 0x000f280000300a00 */
[----:B----4-:R-:W-:Y:S04]  /*fa80*/  STL.64 [R1+0xf38], R10 ;  /* 0x000f380a01007387 */ /* 0x010fe80000100a00 */
[----:B--2---:R0:W-:Y:S02]  /*fa90*/  STL.64 [R1+0xf30], R8 ;  /* 0x000f300801007387 */ /* 0x0041e40000100a00 */
[----:B0-----:R-:W-:-:S02]  /*faa0*/  IMAD.MOV.U32 R8, RZ, RZ, R29 ;  /* 0x000000ffff087224 */ /* 0x001fc400078e001d */
[----:B------:R-:W-:Y:S01]  /*fab0*/  IMAD.MOV.U32 R9, RZ, RZ, R28 ;  /* 0x000000ffff097224 */ /* 0x000fe200078e001c */
[----:B------:R-:W2:Y:S06]  /*fac0*/  LDL.LU R29, [R1+0xfc8] ;  /* 0x000fc800011d7983 */ /* 0x000eac0000300800 */
[----:B------:R-:W-:Y:S11]  /*fad0*/  HMMA.16816.F32 R24, R12, R8, R24 ;  /* 0x000000080c18723c */ /* 0x000ff60000001818 */
[----:B------:R-:W-:Y:S11]  /*fae0*/  @!UPT UIADD3 URZ, URZ, URZ, URZ ;  /* 0x0000003f3f3ff290 */ /* 0x000ff6000fffe03f */
[----:B------:R-:W-:Y:S01]  /*faf0*/  @!UPT UIADD3 URZ, URZ, URZ, URZ ;  /* 0x0000003f3f3ff290 */ /* 0x000fe2000fffe03f */
[----:B------:R0:W-:Y:S04]  /*fb00*/  STL.64 [R1+0x2a0], R24 ;  /* 0x0002a01801007387 */ /* 0x0001e80000100a00 */
[----:B------:R-:W-:Y:S04]  /*fb10*/  STL.64 [R1+0x2a8], R26 ;  /* 0x0002a81a01007387 */ /* 0x000fe80000100a00 */
[----:B0-----:R-:W3:Y:S04]  /*fb20*/  LDL.LU.64 R24, [R1+0xfc0] ;  /* 0x000fc00001187983 */ /* 0x001ee80000300a00 */
[----:B------:R-:W4:Y:S04]  /*fb30*/  LDL.LU.64 R4, [R1] ;  /* 0x0000000001047983 */ /* 0x000f280000300a00 */
[----:B------:R0:W-:Y:S02]  /*fb40*/  STL.64 [R1+0xf48], R8 ;  /* 0x000f480801007387 */ /* 0x0001e40000100a00 */
        /* <DEDUP_REMOVED lines=9> */
[----:B------:R-:W4:Y:S04]  /*fbe0*/  LDL.LU.64 R20, [R1+0x2d0] ;  /* 0x0002d00001147983 */ /* 0x000f280000300a00 */
[----:B------:R-:W4:Y:S01]  /*fbf0*/  LDL.LU.64 R22, [R1+0x2d8] ;  /* 0x0002d80001167983 */ /* 0x000f220000300a00 */
[C---:B---3--:R-:W-:Y:S11]  /*fc00*/  HMMA.16816.F32 R8, R12.reuse, R24, R16 ;  /* 0x000000180c08723c */ /* 0x048ff60000001810 */
[----:B------:R-:W-:Y:S11]  /*fc10*/  @!UPT UIADD3 URZ, URZ, URZ, URZ ;  /* 0x0000003f3f3ff290 */ /* 0x000ff6000fffe03f */
[----:B------:R-:W-:Y:S01]  /*fc20*/  @!UPT UIADD3 URZ, URZ, URZ, URZ ;  /* 0x0000003f3f3ff290 */ /* 0x000fe2000fffe03f */
[----:B------:R0:W-:Y:S04]  /*fc30*/  STL.64 [R1+0x2b0], R8 ;  /* 0x0002b00801007387 */ /* 0x0001e80000100a00 */
[----:B------:R1:W-:Y:S04]  /*fc40*/  STL.64 [R1+0x2b8], R10 ;  /* 0x0002b80a01007387 */ /* 0x0003e80000100a00 */
[----:B------:R-:W3:Y:S04]  /*fc50*/  LDL.LU.64 R16, [R1+0x2c0] ;  /* 0x0002c00001107983 */ /* 0x000ee80000300a00 */
[----:B------:R-:W3:Y:S04]  /*fc60*/  LDL.LU.64 R18, [R1+0x2c8] ;  /* 0x0002c80001127983 */ /* 0x000ee80000300a00 */
[----:B0-----:R-:W2:Y:S04]  /*fc70*/  LDL.LU.64 R8, [R1+0x2f0] ;  /* 0x0002f00001087983 */ /* 0x001ea80000300a00 */
[----:B-1----:R-:W2:Y:S04]  /*fc80*/  LDL.LU.64 R10, [R1+0x2f8] ;  /* 0x0002f800010a7983 */ /* 0x002ea80000300a00 */
[----:B------:R0:W-:Y:S04]  /*fc90*/  STL.64 [R1+0xf40], R24 ;  /* 0x000f401801007387 */ /* 0x0001e80000100a00 */
[----:B0-----:R-:W2:Y:S04]  /*fca0*/  LDL.LU.64 R24, [R1+0x350] ;  /* 0x0003500001187983 */ /* 0x001ea80000300a00 */
[----:B------:R-:W2:Y:S04]  /*fcb0*/  LDL.LU.64 R26, [R1+0x358] ;  /* 0x00035800011a7983 */ /* 0x000ea80000300a00 */
[----:B--2---:R-:W-:Y:S04]  /*fcc0*/  STL.64 [R1+0xf58], R26 ;  /* 0x000f581a01007387 */ /* 0x004fe80000100a00 */
[----:B------:R0:W-:Y:S04]  /*fcd0*/  STL.64 [R1+0xf50], R24 ;  /* 0x000f501801007387 */ /* 0x0001e80000100a00 */
[----:B0-----:R-:W2:Y:S04]  /*fce0*/  LDL.LU.64 R24, [R1+0x340] ;  /* 0x0003400001187983 */ /* 0x001ea80000300a00 */
[----:B------:R-:W2:Y:S01]  /*fcf0*/  LDL.LU.64 R26, [R1+0x348] ;  /* 0x00034800011a7983 */ /* 0x000ea20000300a00 */
[----:B----4-:R-:W-:Y:S03]  /*fd00*/  HMMA.16816.F32 R20, R12, R4, R20 ;  /* 0x000000040c14723c */ /* 0x010fe60000001814 */
[----:B--2---:R-:W-:Y:S04]  /*fd10*/  STL.64 [R1+0xf70], R26 ;  /* 0x000f701a01007387 */ /* 0x004fe80000100a00 */
[----:B------:R0:W-:Y:S04]  /*fd20*/  STL.64 [R1+0xf68], R24 ;  /* 0x000f681801007387 */ /* 0x0001e80000100a00 */
[----:B0-----:R-:W2:Y:S04]  /*fd30*/  LDL.LU.64 R24, [R1+0x330] ;  /* 0x0003300001187983 */ /* 0x001ea80000300a00 */
[----:B------:R-:W4:Y:S01]  /*fd40*/  LDL.LU.64 R26, [R1+0x338] ;  /* 0x00033800011a7983 */ /* 0x000f220000300a00 */
[----:B------:R-:W-:-:S03]  /*fd50*/  IMAD.MOV.U32 R0, RZ, RZ, R5 ;  /* 0x000000ffff007224 */ /* 0x000fc600078e0005 */
[----:B----4-:R-:W-:Y:S04]  /*fd60*/  STL.64 [R1+0xf88], R26 ;  /* 0x000f881a01007387 */ /* 0x010fe80000100a00 */
[----:B--2---:R0:W-:Y:S04]  /*fd70*/  STL.64 [R1+0xf80], R24 ;  /* 0x000f801801007387 */ /* 0x0041e80000100a00 */
[----:B0-----:R-:W2:Y:S04]  /*fd80*/  LDL.LU.64 R24, [R1+0x320] ;  /* 0x0003200001187983 */ /* 0x001ea80000300a00 */
[----:B------:R-:W2:Y:S04]  /*fd90*/  LDL.LU.64 R26, [R1+0x328] ;  /* 0x00032800011a7983 */ /* 0x000ea80000300a00 */
[----:B------:R0:W-:Y:S04]  /*fda0*/  STL.64 [R1+0x2d0], R20 ;  /* 0x0002d01401007387 */ /* 0x0001e80000100a00 */
[----:B------:R1:W-:Y:S04]  /*fdb0*/  STL.64 [R1+0x2d8], R22 ;  /* 0x0002d81601007387 */ /* 0x0003e80000100a00 */
[----:B0-----:R-:W4:Y:S01]  /*fdc0*/  LDL.LU.64 R20, [R1+0xfb8] ;  /* 0x000fb80001147983 */ /* 0x001f220000300a00 */
[----:B-1----:R-:W-:-:S03]  /*fdd0*/  IMAD.MOV.U32 R22, RZ, RZ, R4 ;  /* 0x000000ffff167224 */ /* 0x002fc600078e0004 */
[----:B------:R-:W2:Y:S04]  /*fde0*/  LDL.LU.64 R6, [R1+0xfb0] ;  /* 0x000fb00001067983 */ /* 0x000ea80000300a00 */
[----:B------:R-:W3:Y:S02]  /*fdf0*/  LDL.LU.64 R4, [R1+0xfa8] ;  /* 0x000fa80001047983 */ /* 0x000ee40000300a00 */
[----:B---3--:R-:W-:Y:S02]  /*fe00*/  HMMA.16816.F32 R12, R12, R4, R16 ;  /* 0x000000040c0c723c */ /* 0x008fe40000001810 */
[----:B------:R-:W4:Y:S04]  /*fe10*/  LDL.LU.64 R18, [R1+0xfa0] ;  /* 0x000fa00001127983 */ /* 0x000f280000300a00 */
[----:B------:R-:W4:Y:S11]  /*fe20*/  LDL.LU.64 R16, [R1+0xf98] ;  /* 0x000f980001107983 */ /* 0x000f360000300a00 */
[----:B------:R-:W-:Y:S06]  /*fe30*/  @!UPT UIADD3 URZ, URZ, URZ, URZ ;  /* 0x0000003f3f3ff290 */ /* 0x000fec000fffe03f */
[----:B------:R-:W-:Y:S04]  /*fe40*/  STL.64 [R1+0x2c0], R12 ;  /* 0x0002c00c01007387 */ /* 0x000fe80000100a00 */
[----:B------:R-:W-:Y:S01]  /*fe50*/  STL.64 [R1+0x2c8], R14 ;  /* 0x0002c80e01007387 */ /* 0x000fe20000100a00 */
[C---:B----4-:R-:W-:Y:S11]  /*fe60*/  HMMA.16816.F32 R8, R16.reuse, R20, R8 ;  /* 0x000000141008723c */ /* 0x050ff60000001808 */
[----:B------:R-:W-:Y:S11]  /*fe70*/  @!UPT UIADD3 URZ, URZ, URZ, URZ ;  /* 0x0000003f3f3ff290 */ /* 0x000ff6000fffe03f */
[----:B------:R-:W-:Y:S01]  /*fe80*/  @!UPT UIADD3 URZ, URZ, URZ, URZ ;  /* 0x0000003f3f3ff290 */ /* 0x000fe2000fffe03f */
        /* <DEDUP_REMOVED lines=39> */
[----:B------:R-:W-:Y:S01]  /*10100*/  IMAD.MOV.U32 R13, RZ, RZ, R0 ;  /* 0x000000ffff0d7224 */ /* 0x000fe200078e0000 */
[----:B------:R0:W-:Y:S04]  /*10110*/  STL.64 [R1+0xed0], R24 ;  /* 0x000ed01801007387 */ /* 0x0001e80000100a00 */
[----:B0-----:R-:W3:Y:S04]  /*10120*/  LDL.LU.64 R24, [R1+0x3a0] ;  /* 0x0003a00001187983 */ /* 0x001ee80000300a00 */
[----:B------:R-:W3:Y:S01]  /*10130*/  LDL.LU.64 R26, [R1+0x3a8] ;  /* 0x0003a800011a7983 */ /* 0x000ee20000300a00 */
[C---:B--2---:R-:W-:Y:S11]  /*10140*/  HMMA.16816.F32 R8, R16.reuse, R12, R8 ;  /* 0x0000000c1008723c */ /* 0x044ff60000001808 */
[----:B------:R-:W-:Y:S11]  /*10150*/  @!UPT UIADD3 URZ, URZ, URZ, URZ ;  /* 0x0000003f3f3ff290 */ /* 0x000ff6000fffe03f */
[----:B------:R-:W-:Y:S01]  /*10160*/  @!UPT UIADD3 URZ, URZ, URZ, URZ ;  /* 0x0000003f3f3ff290 */ /* 0x000fe2000fffe03f */
[----:B------:R-:W-:Y:S04]  /*10170*/  STL.64 [R1+0x390], R8 ;  /* 0x0003900801007387 */ /* 0x000fe80000100a00 */
[----:B------:R0:W-:Y:S04]  /*10180*/  STL.64 [R1+0x398], R10 ;  /* 0x0003980a01007387 */ /* 0x0001e80000100a00 */
[----:B0-----:R-:W2:Y:S04]  /*10190*/  LDL.LU.64 R10, [R1+0xf18] ;  /* 0x000f1800010a7983 */ /* 0x001ea80000300a00 */
[----:B------:R-:W2:Y:S02]  /*101a0*/  LDL.LU.64 R8, [R1+0xf10] ;  /* 0x000f100001087983 */ /* 0x000ea40000300a00 */
[----:B--2---:R-:W-:Y:S02]  /*101b0*/  HMMA.16816.F32 R16, R16, R4, R8 ;  /* 0x000000041010723c */ /* 0x004fe40000001808 */
[----:B------:R-:W3:Y:S04]  /*101c0*/  LDL.LU.64 R10, [R1+0xf08] ;  /* 0x000f0800010a7983 */ /* 0x000ee80000300a00 */
[----:B------:R-:W3:Y:S04]  /*101d0*/  LDL.LU.64 R8, [R1+0xf00] ;  /* 0x000f000001087983 */ /* 0x000ee80000300a00 */
[----:B------:R-:W-:Y:S04]  /*101e0*/  STL.64 [R1+0xea8], R6 ;  /* 0x000ea80601007387 */ /* 0x000fe80000100a00 */
[----:B------:R3:W-:Y:S01]  /*101f0*/  STL.64 [R1+0xea0], R4 ;  /* 0x000ea00401007387 */ /* 0x0007e20000100a00 */
[----:B------:R-:W-:-:S02]  /*10200*/  IMAD.MOV.U32 R14, RZ, RZ, R20 ;  /* 0x000000ffff0e7224 */ /* 0x000fc400078e0014 */
[----:B------:R-:W-:-:S06]  /*10210*/  IMAD.MOV.U32 R0, RZ, RZ, R21 ;  /* 0x000000ffff007224 */ /* 0x000fcc00078e0015 */
[----:B------:R-:W-:Y:S04]  /*10220*/  STL.64 [R1+0x380], R16 ;  /* 0x0003801001007387 */ /* 0x000fe80000100a00 */
[----:B------:R-:W-:Y:S04]  /*10230*/  STL.64 [R1+0x388], R18 ;  /* 0x0003881201007387 */ /* 0x000fe80000100a00 */
[----:B------:R-:W0:Y:S01]  /*10240*/  LDSM.16.MT88.4 R16, [R2+0x80] ;  /* 0x000080000210783b */ /* 0x000e220000004200 */
[C---:B---3--:R-:W-:Y:S11]  /*10250*/  HMMA.16816.F32 R4, R8.reuse, R20, R24 ;  /* 0x000000140804723c */ /* 0x048ff60000001818 */
[----:B------:R-:W-:Y:S11]  /*10260*/  @!UPT UIADD3 URZ, URZ, URZ, URZ ;  /* 0x0000003f3f3ff290 */ /* 0x000ff6000fffe03f */
[----:B------:R-:W-:Y:S01]  /*10270*/  @!UPT UIADD3 URZ, URZ, URZ, URZ ;  /* 0x0000003f3f3ff290 */ /* 0x000fe2000fffe03f */
[----:B------:R-:W-:Y:S04]  /*10280*/  STL.64 [R1+0x3a0], R4 ;  /* 0x0003a00401007387 */ /* 0x000fe80000100a00 */
[----:B------:R-:W-:Y:S04]  /*10290*/  STL.64 [R1+0x3a8], R6 ;  /* 0x0003a80601007387 */ /* 0x000fe80000100a00 */
[----:B------:R-:W2:Y:S04]  /*102a0*/  LDL.LU.64 R20, [R1+0x3b0] ;  /* 0x0003b00001147983 */ /* 0x000ea80000300a00 */
[----:B------:R-:W2:Y:S04]  /*102b0*/  LDL.LU.64 R22, [R1+0x3b8] ;  /* 0x0003b80001167983 */ /* 0x000ea80000300a00 */
[----:B------:R-:W-:Y:S04]  /*102c0*/  STL [R1+0xef8], R14 ;  /* 0x000ef80e01007387 */ /* 0x000fe80000100800 */
[----:B------:R1:W-:Y:S04]  /*102d0*/  STL.64 [R1+0xef0], R12 ;  /* 0x000ef00c01007387 */ /* 0x0003e80000100a00 */
[----:B-1----:R-:W2:Y:S04]  /*102e0*/  LDL.LU.64 R12, [R1+0x50] ;  /* 0x00005000010c7983 */ /* 0x002ea80000300a00 */
[----:B------:R-:W3:Y:S04]  /*102f0*/  LDL.LU.64 R24, [R1+0x3d0] ;  /* 0x0003d00001187983 */ /* 0x000ee80000300a00 */
[----:B------:R-:W4:Y:S04]  /*10300*/  LDL.LU.64 R26, [R1+0x3d8] ;  /* 0x0003d800011a7983 */ /* 0x000f280000300a00 */
[----:B----4-:R-:W-:Y:S04]  /*10310*/  STL.64 [R1+0xee0], R26 ;  /* 0x000ee01a01007387 */ /* 0x010fe80000100a00 */
[----:B---3--:R1:W-:Y:S04]  /*10320*/  STL.64 [R1+0xed8], R24 ;  /* 0x000ed81801007387 */ /* 0x0083e80000100a00 */
[----:B-1----:R-:W3:Y:S04]  /*10330*/  LDL.LU.64 R24, [R1+0x40] ;  /* 0x0000400001187983 */ /* 0x002ee80000300a00 */
[----:B------:R-:W4:Y:S04]  /*10340*/  LDL.LU.64 R4, [R1+0x3f0] ;  /* 0x0003f00001047983 */ /* 0x000f280000300a00 */
[----:B------:R-:W3:Y:S01]  /*10350*/  LDL.LU.64 R6, [R1+0x3f8] ;  /* 0x0003f80001067983 */ /* 0x000ee20000300a00 */
[----:B--2---:R-:W-:Y:S03]  /*10360*/  HMMA.16816.F32 R20, R8, R12, R20 ;  /* 0x0000000c0814723c */ /* 0x004fe60000001814 */
[----:B---3--:R-:W-:Y:S04]  /*10370*/  STL.64 [R1+0xeb8], R6 ;  /* 0x000eb80601007387 */ /* 0x008fe80000100a00 */
[----:B----4-:R1:W-:Y:S04]  /*10380*/  STL.64 [R1+0xeb0], R4 ;  /* 0x000eb00401007387 */ /* 0x0103e80000100a00 */
[----:B-1----:R-:W2:Y:S01]  /*10390*/  LDL.LU.64 R4, [R1+0x20] ;  /* 0x0000200001047983 */ /* 0x002ea20000300a00 */
[----:B------:R-:W-:-:S03]  /*103a0*/  IMAD.MOV.U32 R15, RZ, RZ, R13 ;  /* 0x000000ffff0f7224 */ /* 0x000fc600078e000d */
[----:B--2---:R1:W-:Y:S04]  /*103b0*/  STL.64 [R1+0xee8], R4 ;  /* 0x000ee80401007387 */ /* 0x0043e80000100a00 */
[----:B-1----:R-:W2:Y:S04]  /*103c0*/  LDL.LU.64 R4, [R1+0x3c0] ;  /* 0x0003c00001047983 */ /* 0x002ea80000300a00 */
[----:B------:R-:W2:Y:S04]  /*103d0*/  LDL.LU.64 R6, [R1+0x3c8] ;  /* 0x0003c80001067983 */ /* 0x000ea80000300a00 */
[----:B0-----:R-:W-:Y:S04]  /*103e0*/  STL.64 [R1+0xe90], R18 ;  /* 0x000e901201007387 */ /* 0x001fe80000100a00 */
[----:B------:R0:W-:Y:S04]  /*103f0*/  STL.64 [R1+0xe88], R16 ;  /* 0x000e881001007387 */ /* 0x0001e80000100a00 */
[----:B0-----:R-:W3:Y:S04]  /*10400*/  LDL.LU.64 R16, [R1+0x30] ;  /* 0x0000300001107983 */ /* 0x001ee80000300a00 */
[----:B------:R0:W-:Y:S04]  /*10410*/  STL.64 [R1+0x3b0], R20 ;  /* 0x0003b01401007387 */ /* 0x0001e80000100a00 */
[----:B------:R1:W-:Y:S04]  /*10420*/  STL.64 [R1+0x3b8], R22 ;  /* 0x0003b81601007387 */ /* 0x0003e80000100a00 */
[----:B------:R-:W4:Y:S01]  /*10430*/  LDL.LU R14, [R1+0xef8] ;  /* 0x000ef800010e7983 */ /* 0x000f220000300800 */
[----:B0-----:R-:W-:-:S03]  /*10440*/  IMAD.MOV.U32 R20, RZ, RZ, R12 ;  /* 0x000000ffff147224 */ /* 0x001fc600078e000c */
[----:B------:R-:W3:Y:S01]  /*10450*/  LDL.LU.64 R12, [R1+0xef0] ;  /* 0x000ef000010c7983 */ /* 0x000ee20000300a00 */
[----:B------:R-:W-:Y:S02]  /*10460*/  IMAD.MOV.U32 R21, RZ, RZ, R25 ;  /* 0x000000ffff157224 */ /* 0x000fe400078e0019 */
[----:B-1----:R-:W-:Y:S01]  /*10470*/  IMAD.MOV.U32 R22, RZ, RZ, R24 ;  /* 0x000000ffff167224 */ /* 0x002fe200078e0018 */
[----:B--2---:R-:W-:Y:S01]  /*10480*/  HMMA.16816.F32 R4, R8, R24, R4 ;  /* 0x000000180804723c */ /* 0x004fe20000001804 */
[----:B----4-:R-:W-:Y:S04]  /*10490*/  STL.64 [R1+0xec8], R14 ;  /* 0x000ec80e01007387 */ /* 0x010fe80000100a00 */
[----:B---3--:R0:W-:Y:S04]  /*104a0*/  STL.64 [R1+0xec0], R12 ;  /* 0x000ec00c01007387 */ /* 0x0081e80000100a00 */
[----:B0-----:R-:W2:Y:S04]  /*104b0*/  LDL.LU.64 R12, [R1+0x3e0] ;  /* 0x0003e000010c7983 */ /* 0x001ea80000300a00 */
[----:B------:R-:W2:Y:S10]  /*104c0*/  LDL.LU.64 R14, [R1+0x3e8] ;  /* 0x0003e800010e7983 */ /* 0x000eb40000300a00 */
[----:B------:R0:W-:Y:S04]  /*104d0*/  STL.64 [R1+0x3c0], R4 ;  /* 0x0003c00401007387 */ /* 0x0001e80000100a00 */
[----:B------:R-:W-:Y:S04]  /*104e0*/  STL.64 [R1+0x3c8], R6 ;  /* 0x0003c80601007387 */ /* 0x000fe80000100a00 */
[----:B0-----:R-:W2:Y:S04]  /*104f0*/  LDL.LU.64 R4, [R1+0xee8] ;  /* 0x000ee80001047983 */ /* 0x001ea80000300a00 */
[----:B------:R-:W3:Y:S04]  /*10500*/  LDL.LU.64 R26, [R1+0xee0] ;  /* 0x000ee000011a7983 */ /* 0x000ee80000300a00 */
[----:B------:R-:W3:Y:S04]  /*10510*/  LDL.LU.64 R24, [R1+0xed8] ;  /* 0x000ed80001187983 */ /* 0x000ee80000300a00 */
[----:B------:R-:W0:Y:S04]  /*10520*/  S2R R28, SR_TID.X ;  /* 0x00000000001c7919 */ /* 0x000e280000002100 */
[----:B------:R-:W1:Y:S01]  /*10530*/  S2R R2, SR_TID.X ;  /* 0x0000000000027919 */ /* 0x000e620000002100 */
[----:B0-----:R-:W-:Y:S01]  /*10540*/  LOP3.LUT R28, R28, 0x7, RZ, 0xc0, !PT ;  /* 0x000000071c1c7812 */ /* 0x001fe200078ec0ff */
[----:B-1----:R-:W-:-:S04]  /*10550*/  IMAD.SHL.U32 R19, R2, 0x80, RZ ;  /* 0x0000008002137824 */ /* 0x002fc800078e00ff */
[----:B------:R-:W-:Y:S02]  /*10560*/  IMAD R23, R28, 0x110, RZ ;  /* 0x000001101c177824 */ /* 0x000fe400078e02ff */
[----:B------:R-:W-:-:S05]  /*10570*/  IMAD.SHL.U32 R18, R2, 0x2, RZ ;  /* 0x0000000202127824 */ /* 0x000fca00078e00ff */
[----:B------:R-:W-:-:S04]  /*10580*/  LOP3.LUT R23, R23, 0x10, R18, 0x78, !PT ;  /* 0x0000001017177812 */ /* 0x000fc800078e7812 */
[----:B------:R-:W-:Y:S01]  /*10590*/  LOP3.LUT R23, R23, 0x800, R19, 0xf8, !PT ;  /* 0x0000080017177812 */ /* 0x000fe200078ef813 */
[C---:B--2---:R-:W-:Y:S08]  /*105a0*/  HMMA.16816.F32 R12, R8.reuse, R4, R12 ;  /* 0x00000004080c723c */ /* 0x044ff0000000180c */
[----:B---3--:R-:W-:Y:S01]  /*105b0*/  HMMA.16816.F32 R24, R8, R16, R24 ;  /* 0x000000100818723c */ /* 0x008fe20000001818 */
[----:B------:R-:W-:-:S02]  /*105c0*/  IMAD.MOV.U32 R2, RZ, RZ, R4 ;  /* 0x000000ffff027224 */ /* 0x000fc400078e0004 */
[----:B------:R-:W-:Y:S11]  /*105d0*/  IMAD.MOV.U32 R28, RZ, RZ, R5 ;  /* 0x000000ffff1c7224 */ /* 0x000ff600078e0005 */
[----:B------:R-:W-:Y:S09]  /*105e0*/  @!UPT UIADD3 URZ, URZ, URZ, URZ ;  /* 0x0000003f3f3ff290 */ /* 0x000ff2000fffe03f */
[----:B------:R0:W-:Y:S04]  /*105f0*/  STL.64 [R1+0x3d0], R24 ;  /* 0x0003d01801007387 */ /* 0x0001e80000100a00 */
[----:B------:R-:W-:Y:S04]  /*10600*/  STL.64 [R1+0x3d8], R26 ;  /* 0x0003d81a01007387 */ /* 0x000fe80000100a00 */
[----:B0-----:R-:W2:Y:S04]  /*10610*/  LDL.LU.64 R24, [R1+0xed0] ;  /* 0x000ed00001187983 */ /* 0x001ea80000300a00 */
[----:B------:R-:W-:Y:S04]  /*10620*/  STL.64 [R1+0x3e0], R12 ;  /* 0x0003e00c01007387 */ /* 0x000fe80000100a00 */
[----:B------:R0:W-:Y:S04]  /*10630*/  STL.64 [R1+0x3e8], R14 ;  /* 0x0003e80e01007387 */ /* 0x0001e80000100a00 */
[----:B0-----:R-:W3:Y:S04]  /*10640*/  LDL.LU.64 R14, [R1+0xec8] ;  /* 0x000ec800010e7983 */ /* 0x001ee80000300a00 */
[----:B------:R-:W4:Y:S04]  /*10650*/  LDL.LU.64 R12, [R1+0xec0] ;  /* 0x000ec000010c7983 */ /* 0x000f280000300a00 */
[----:B------:R-:W2:Y:S04]  /*10660*/  LDL.LU.64 R6, [R1+0xeb8] ;  /* 0x000eb80001067983 */ /* 0x000ea80000300a00 */
[----:B------:R-:W2:Y:S01]  /*10670*/  LDL.LU.64 R4, [R1+0xeb0] ;  /* 0x000eb00001047983 */ /* 0x000ea20000300a00 */
[----:B------:R-:W-:-:S02]  /*10680*/  IMAD.MOV.U32 R27, RZ, RZ, R16 ;  /* 0x000000ffff1b7224 */ /* 0x000fc400078e0010 */
[----:B------:R-:W-:Y:S02]  /*10690*/  IMAD.MOV.U32 R26, RZ, RZ, R17 ;  /* 0x000000ffff1a7224 */ /* 0x000fe400078e0011 */
[----:B------:R-:W4:Y:S04]  /*106a0*/  LDL.LU.64 R16, [R1+0x410] ;  /* 0x0004100001107983 */ /* 0x000f280000300a00 */
[----:B------:R-:W4:Y:S01]  /*106b0*/  LDL.LU.64 R18, [R1+0x418] ;  /* 0x0004180001127983 */ /* 0x000f220000300a00 */
[C---:B--2---:R-:W-:Y:S08]  /*106c0*/  HMMA.16816.F32 R4, R8.reuse, R24, R4 ;  /* 0x000000180804723c */ /* 0x044ff00000001804 */
[----:B----4-:R-:W-:Y:S11]  /*106d0*/  HMMA.16816.F32 R16, R8, R12, R16 ;  /* 0x0000000c0810723c */ /* 0x010ff60000001810 */
[----:B------:R-:W-:Y:S04]  /*106e0*/  @!UPT UIADD3 URZ, URZ, URZ, URZ ;  /* 0x0000003f3f3ff290 */ /* 0x000fe8000fffe03f */
[----:B------:R-:W-:Y:S04]  /*106f0*/  STL.64 [R1+0x3f0], R4 ;  /* 0x0003f00401007387 */ /* 0x000fe80000100a00 */
[----:B------:R0:W-:Y:S04]  /*10700*/  STL.64 [R1+0x3f8], R6 ;  /* 0x0003f80601007387 */ /* 0x0001e80000100a00 */
[----:B0-----:R-:W2:Y:S04]  /*10710*/  LDL.LU.64 R6, [R1+0xea8] ;  /* 0x000ea80001067983 */ /* 0x001ea80000300a00 */
[----:B------:R-:W4:Y:S04]  /*10720*/  LDL.LU.64 R4, [R1+0xea0] ;  /* 0x000ea00001047983 */ /* 0x000f280000300a00 */
[----:B------:R0:W-:Y:S02]  /*10730*/  STL.64 [R1+0xe10], R24 ;  /* 0x000e101801007387 */ /* 0x0001e40000100a00 */
[----:B0-----:R-:W-:-:S02]  /*10740*/  IMAD.MOV.U32 R24, RZ, RZ, R2 ;  /* 0x000000ffff187224 */ /* 0x001fc400078e0002 */
[----:B------:R-:W-:Y:S01]  /*10750*/  IMAD.MOV.U32 R25, RZ, RZ, R28 ;  /* 0x000000ffff197224 */ /* 0x000fe200078e001c */
[----:B------:R-:W2:Y:S04]  /*10760*/  LDL.LU R2, [R1+0xe9c] ;  /* 0x000e9c0001027983 */ /* 0x000ea80000300800 */
[----:B------:R-:W2:Y:S04]  /*10770*/  LDL.LU R28, [R1+0xe98] ;  /* 0x000e9800011c7983 */ /* 0x000ea80000300800 */
        /* <DEDUP_REMOVED lines=8> */
[----:B---3--:R-:W-:-:S05]  /*10800*/  IMAD.MOV.U32 R25, RZ, RZ, R15 ;  /* 0x000000ffff197224 */ /* 0x008fca00078e000f */
[----:B------:R0:W-:Y:S04]  /*10810*/  STL.64 [R1+0xe70], R24 ;  /* 0x000e701801007387 */ /* 0x0001e80000100a00 */
[----:B------:R1:W-:Y:S04]  /*10820*/  STL.64 [R1+0x410], R16 ;  /* 0x0004101001007387 */ /* 0x0003e80000100a00 */
[----:B------:R3:W-:Y:S01]  /*10830*/  STL.64 [R1+0x418], R18 ;  /* 0x0004181201007387 */ /* 0x0007e20000100a00 */
[----:B0-----:R-:W-:-:S03]  /*10840*/  IMAD.MOV.U32 R24, RZ, RZ, R14 ;  /* 0x000000ffff187224 */ /* 0x001fc600078e000e */
[----:B-1----:R-:W4:Y:S04]  /*10850*/  LDL.LU.64 R16, [R1+0x400] ;  /* 0x0004000001107983 */ /* 0x002f280000300a00 */
[----:B---3--:R-:W4:Y:S04]  /*10860*/  LDL.LU.64 R18, [R1+0x408] ;  /* 0x0004080001127983 */ /* 0x008f280000300a00 */
[----:B------:R0:W-:Y:S04]  /*10870*/  STL.64 [R1+0xe08], R12 ;  /* 0x000e080c01007387 */ /* 0x0001e80000100a00 */
[----:B0-----:R-:W3:Y:S04]  /*10880*/  LDL.LU.64 R12, [R1+0x310] ;  /* 0x00031000010c7983 */ /* 0x001ee80000300a00 */
[----:B------:R-:W2:Y:S04]  /*10890*/  LDL.LU.64 R14, [R1+0x318] ;  /* 0x00031800010e7983 */ /* 0x000ea80000300a00 */
[----:B--2---:R-:W-:Y:S04]  /*108a0*/  STL.64 [R1+0xe20], R14 ;  /* 0x000e200e01007387 */ /* 0x004fe80000100a00 */
[----:B---3--:R0:W-:Y:S04]  /*108b0*/  STL.64 [R1+0xe18], R12 ;  /* 0x000e180c01007387 */ /* 0x0081e80000100a00 */
[----:B0-----:R-:W2:Y:S04]  /*108c0*/  LDL.LU.64 R12, [R1+0x370] ;  /* 0x00037000010c7983 */ /* 0x001ea80000300a00 */
[----:B------:R-:W3:Y:S04]  /*108d0*/  LDL.LU.64 R14, [R1+0x378] ;  /* 0x00037800010e7983 */ /* 0x000ee80000300a00 */
[----:B---3--:R-:W-:Y:S04]  /*108e0*/  STL.64 [R1+0xe38], R14 ;  /* 0x000e380e01007387 */ /* 0x008fe80000100a00 */
[----:B--2---:R0:W-:Y:S04]  /*108f0*/  STL.64 [R1+0xe30], R12 ;  /* 0x000e300c01007387 */ /* 0x0041e80000100a00 */
        /* <DEDUP_REMOVED lines=9> */
[----:B------:R-:W3:Y:S01]  /*10990*/  LDL.LU.64 R14, [R1+0x438] ;  /* 0x00043800010e7983 */ /* 0x000ee20000300a00 */
[----:B----4-:R-:W-:Y:S01]  /*109a0*/  HMMA.16816.F32 R8, R8, R4, R16 ;  /* 0x000000040808723c */ /* 0x010fe20000001810 */
[----:B------:R-:W-:-:S02]  /*109b0*/  IMAD.MOV.U32 R25, RZ, RZ, R0 ;  /* 0x000000ffff197224 */ /* 0x000fc400078e0000 */
[----:B---3--:R-:W-:Y:S04]  /*109c0*/  STL.64 [R1+0xe80], R14 ;  /* 0x000e800e01007387 */ /* 0x008fe80000100a00 */
[----:B--2---:R0:W-:Y:S04]  /*109d0*/  STL.64 [R1+0xe78], R12 ;  /* 0x000e780c01007387 */ /* 0x0041e80000100a00 */
[----:B0-----:R-:W2:Y:S04]  /*109e0*/  LDL.LU.64 R12, [R1+0x420] ;  /* 0x00042000010c7983 */ /* 0x001ea80000300a00 */
[----:B------:R-:W2:Y:S04]  /*109f0*/  LDL.LU.64 R14, [R1+0x428] ;  /* 0x00042800010e7983 */ /* 0x000ea80000300a00 */
[----:B------:R-:W2:Y:S04]  /*10a00*/  LDL.LU.64 R18, [R1+0xe90] ;  /* 0x000e900001127983 */ /* 0x000ea80000300a00 */
[----:B------:R-:W2:Y:S04]  /*10a10*/  LDL.LU.64 R16, [R1+0xe88] ;  /* 0x000e880001107983 */ /* 0x000ea80000300a00 */
[----:B------:R-:W-:Y:S04]  /*10a20*/  STL.64 [R1+0xe00], R6 ;  /* 0x000e000601007387 */ /* 0x000fe80000100a00 */
[----:B------:R0:W-:Y:S04]  /*10a30*/  STL.64 [R1+0xdf8], R4 ;  /* 0x000df80401007387 */ /* 0x0001e80000100a00 */
[----:B------:R-:W-:Y:S04]  /*10a40*/  STL.64 [R1+0x400], R8 ;  /* 0x0004000801007387 */ /* 0x000fe80000100a00 */
[----:B------:R-:W-:Y:S04]  /*10a50*/  STL.64 [R1+0x408], R10 ;  /* 0x0004080a01007387 */ /* 0x000fe80000100a00 */
[----:B0-----:R-:W3:Y:S04]  /*10a60*/  LDL.LU.64 R4, [R1+0x300] ;  /* 0x0003000001047983 */ /* 0x001ee80000300a00 */
[----:B------:R-:W3:Y:S04]  /*10a70*/  LDL.LU.64 R6, [R1+0x308] ;  /* 0x0003080001067983 */ /* 0x000ee80000300a00 */
[----:B------:R-:W0:Y:S04]  /*10a80*/  S2R R22, SR_TID.X ;  /* 0x0000000000167919 */ /* 0x000e280000002100 */
[----:B------:R-:W-:Y:S01]  /*10a90*/  LDSM.16.MT88.4 R8, [R23+0x1000] ;  /* 0x001000001708783b */ /* 0x000fe20000004200 */
[C---:B--2---:R-:W-:Y:S03]  /*10aa0*/  HMMA.16816.F32 R24, R16.reuse, R24, R12 ;  /* 0x000000181018723c */ /* 0x044fe6000000180c */
[----:B------:R-:W2:Y:S04]  /*10ab0*/  LDL.LU.64 R14, [R1+0xe80] ;  /* 0x000e8000010e7983 */ /* 0x000ea80000300a00 */
[----:B------:R-:W2:Y:S11]  /*10ac0*/  LDL.LU.64 R12, [R1+0xe78] ;  /* 0x000e7800010c7983 */ /* 0x000eb60000300a00 */
[----:B------:R-:W-:Y:S05]  /*10ad0*/  @!UPT UIADD3 URZ, URZ, URZ, URZ ;  /* 0x0000003f3f3ff290 */ /* 0x000fea000fffe03f */
[----:B------:R1:W-:Y:S04]  /*10ae0*/  STL.64 [R1+0x420], R24 ;  /* 0x0004201801007387 */ /* 0x0003e80000100a00 */
[----:B------:R2:W-:Y:S04]  /*10af0*/  STL.64 [R1+0x428], R26 ;  /* 0x0004281a01007387 */ /* 0x0005e80000100a00 */
[----:B-1----:R-:W2:Y:S02]  /*10b00*/  LDL.LU.64 R24, [R1+0xe70] ;  /* 0x000e700001187983 */ /* 0x002ea40000300a00 */
[C---:B--2---:R-:W-:Y:S02]  /*10b10*/  HMMA.16816.F32 R24, R16.reuse, R24, R12 ;  /* 0x000000181018723c */ /* 0x044fe4000000180c */
[----:B------:R-:W2:Y:S04]  /*10b20*/  LDL.LU.64 R14, [R1+0xe68] ;  /* 0x000e6800010e7983 */ /* 0x000ea80000300a00 */
[----:B------:R-:W2:Y:S11]  /*10b30*/  LDL.LU.64 R12, [R1+0xe60] ;  /* 0x000e6000010c7983 */ /* 0x000eb60000300a00 */
[----:B------:R-:W-:Y:S06]  /*10b40*/  @!UPT UIADD3 URZ, URZ, URZ, URZ ;  /* 0x0000003f3f3ff290 */ /* 0x000fec000fffe03f */
        /* <DEDUP_REMOVED lines=24> */
[----:B--2---:R-:W-:Y:S02]  /*10cd0*/  HMMA.16816.F32 R24, R16, R24, R12 ;  /* 0x000000181018723c */ /* 0x004fe4000000180c */
[----:B------:R-:W3:Y:S11]  /*10ce0*/  LDL.LU.64 R12, [R1+0xe08] ;  /* 0x000e0800010c7983 */ /* 0x000ef60000300a00 */
[----:B------:R-:W-:Y:S10]  /*10cf0*/  @!UPT UIADD3 URZ, URZ, URZ, URZ ;  /* 0x0000003f3f3ff290 */ /* 0x000ff4000fffe03f */
[----:B------:R1:W-:Y:S01]  /*10d00*/  STL.64 [R1+0x310], R24 ;  /* 0x0003101801007387 */ /* 0x0003e20000100a00 */
[----:B------:R-:W-:-:S03]  /*10d10*/  IMAD.MOV.U32 R0, RZ, RZ, R27 ;  /* 0x000000ffff007224 */ /* 0x000fc600078e001b */
[----:B------:R2:W-:Y:S04]  /*10d20*/  STL [R1+0x318], R26 ;  /* 0x0003181a01007387 */ /* 0x0005e80000100800 */
[----:B-1----:R-:W4:Y:S04]  /*10d30*/  LDL.LU.64 R24, [R1+0x2e0] ;  /* 0x0002e00001187983 */ /* 0x002f280000300a00 */
[----:B--2---:R-:W4:Y:S04]  /*10d40*/  LDL.LU.64 R26, [R1+0x2e8] ;  /* 0x0002e800011a7983 */ /* 0x004f280000300a00 */
[----:B------:R-:W-:Y:S01]  /*10d50*/  STL [R1+0x9d4], R0 ;  /* 0x0009d40001007387 */ /* 0x000fe20000100800 */
[----:B---3--:R-:W-:Y:S03]  /*10d60*/  HMMA.16816.F32 R12, R16, R12, R4 ;  /* 0x0000000c100c723c */ /* 0x008fe60000001804 */
[----:B------:R-:W2:Y:S04]  /*10d70*/  LDL.LU.64 R6, [R1+0xe00] ;  /* 0x000e000001067983 */ /* 0x000ea80000300a00 */
[----:B------:R-:W4:Y:S11]  /*10d80*/  LDL.LU.64 R4, [R1+0xdf8] ;  /* 0x000df80001047983 */ /* 0x000f360000300a00 */
[----:B------:R-:W-:Y:S05]  /*10d90*/  @!UPT UIADD3 URZ, URZ, URZ, URZ ;  /* 0x0000003f3f3ff290 */ /* 0x000fea000fffe03f */
[----:B------:R-:W-:Y:S04]  /*10da0*/  STL.64 [R1+0x300], R12 ;  /* 0x0003000c01007387 */ /* 0x000fe80000100a00 */
[----:B------:R-:W-:Y:S04]  /*10db0*/  STL.64 [R1+0x308], R14 ;  /* 0x0003080e01007387 */ /* 0x000fe80000100a00 */
[----:B------:R-:W1:Y:S04]  /*10dc0*/  LDSM.16.MT88.4 R12, [R23+0x1080] ;  /* 0x00108000170c783b */ /* 0x000e680000004200 */
[----:B-1----:R-:W-:Y:S04]  /*10dd0*/  STL.64 [R1+0xd88], R14 ;  /* 0x000d880e01007387 */ /* 0x002fe80000100a00 */
[----:B------:R2:W-:Y:S02]  /*10de0*/  STL.64 [R1+0xd80], R12 ;  /* 0x000d800c01007387 */ /* 0x0005e40000100a00 */
[----:B--2---:R-:W-:-:S02]  /*10df0*/  IMAD.MOV.U32 R12, RZ, RZ, R6 ;  /* 0x000000ffff0c7224 */ /* 0x004fc400078e0006 */
[----:B------:R-:W2:Y:S01]  /*10e00*/  LDL.LU R6, [R1+0xdf4] ;  /* 0x000df40001067983 */ /* 0x000ea20000300800 */
[----:B------:R-:W-:-:S03]  /*10e10*/  IMAD.MOV.U32 R13, RZ, RZ, R7 ;  /* 0x000000ffff0d7224 */ /* 0x000fc600078e0007 */
[----:B------:R-:W2:Y:S01]  /*10e20*/  LDL.LU R7, [R1+0xdf0] ;  /* 0x000df00001077983 */ /* 0x000ea20000300800 */
[----:B------:R-:W-:-:S03]  /*10e30*/  IMAD.MOV.U32 R15, RZ, RZ, R3 ;  /* 0x000000ffff0f7224 */ /* 0x000fc600078e0003 */
[----:B------:R-:W1:Y:S01]  /*10e40*/  S2R R3, SR_TID.X ;  /* 0x0000000000037919 */ /* 0x000e620000002100 */
[----:B----4-:R-:W-:Y:S01]  /*10e50*/  HMMA.16816.F32 R16, R16, R4, R24 ;  /* 0x000000041010723c */ /* 0x010fe20000001818 */
[C---:B0-----:R-:W-:Y:S02]  /*10e60*/  IMAD.SHL.U32 R21, R22.reuse, 0x2, RZ ;  /* 0x0000000216157824 */ /* 0x041fe400078e00ff */
[----:B------:R-:W-:Y:S02]  /*10e70*/  IMAD.SHL.U32 R22, R22, 0x80, RZ ;  /* 0x0000008016167824 */ /* 0x000fe400078e00ff */
[----:B------:R-:W-:Y:S01]  /*10e80*/  IMAD.MOV.U32 R14, RZ, RZ, R29 ;  /* 0x000000ffff0e7224 */ /* 0x000fe200078e001d */
[----:B-1----:R-:W-:-:S05]  /*10e90*/  LOP3.LUT R23, R3, 0x7, RZ, 0xc0, !PT ;  /* 0x0000000703177812 */ /* 0x002fca00078ec0ff */
[----:B------:R-:W-:-:S05]  /*10ea0*/  IMAD R23, R23, 0x110, RZ ;  /* 0x0000011017177824 */ /* 0x000fca00078e02ff */
[----:B------:R-:W-:-:S04]  /*10eb0*/  LOP3.LUT R23, R23, 0x10, R21, 0x78, !PT ;  /* 0x0000001017177812 */ /* 0x000fc800078e7815 */
[----:B------:R-:W-:Y:S01]  /*10ec0*/  LOP3.LUT R23, R23, 0x800, R22, 0xf8, !PT ;  /* 0x0000080017177812 */ /* 0x000fe200078ef816 */
[----:B------:R0:W-:Y:S03]  /*10ed0*/  STL.64 [R1+0xdd8], R14 ;  /* 0x000dd80e01007387 */ /* 0x0001e60000100a00 */
[----:B------:R-:W-:Y:S01]  /*10ee0*/  LOP3.LUT R23, R23, 0x20, RZ, 0x3c, !PT ;  /* 0x0000002017177812 */ /* 0x000fe200078e3cff */
[----:B------:R-:W-:Y:S02]  /*10ef0*/  IMAD.MOV.U32 R29, RZ, RZ, R16 ;  /* 0x000000ffff1d7224 */ /* 0x000fe400078e0010 */
[----:B------:R-:W-:Y:S02]  /*10f00*/  IMAD.MOV.U32 R3, RZ, RZ, R18 ;  /* 0x000000ffff037224 */ /* 0x000fe400078e0012 */
[----:B0-----:R-:W-:Y:S02]  /*10f10*/  IMAD.MOV.U32 R14, RZ, RZ, R28 ;  /* 0x000000ffff0e7224 */ /* 0x001fe400078e001c */
[----:B------:R-:W-:-:S02]  /*10f20*/  IMAD.MOV.U32 R15, RZ, RZ, R2 ;  /* 0x000000ffff0f7224 */ /* 0x000fc400078e0002 */
[----:B------:R-:W-:Y:S02]  /*10f30*/  IMAD.MOV.U32 R2, RZ, RZ, R17 ;  /* 0x000000ffff027224 */ /* 0x000fe400078e0011 */
[----:B------:R-:W-:Y:S02]  /*10f40*/  IMAD.MOV.U32 R28, RZ, RZ, R19 ;  /* 0x000000ffff1c7224 */ /* 0x000fe400078e0013 */
[----:B------:R-:W0:Y:S04]  /*10f50*/  LDSM.16.MT88.4 R16, [R23+0x1000] ;  /* 0x001000001710783b */ /* 0x000e280000004200 */
[----:B------:R-:W-:Y:S04]  /*10f60*/  STL.64 [R1+0xdd0], R12 ;  /* 0x000dd00c01007387 */ /* 0x000fe80000100a00 */
[----:B------:R-:W3:Y:S04]  /*10f70*/  LDL.LU.64 R26, [R1+0xde8] ;  /* 0x000de800011a7983 */ /* 0x000ee80000300a00 */
[----:B------:R-:W3:Y:S04]  /*10f80*/  LDL.LU.64 R24, [R1+0xde0] ;  /* 0x000de00001187983 */ /* 0x000ee80000300a00 */
[----:B--2---:R1:W-:Y:S04]  /*10f90*/  STL.64 [R1+0xd90], R6 ;  /* 0x000d900601007387 */ /* 0x0043e80000100a00 */
[----:B-1----:R-:W2:Y:S04]  /*10fa0*/  LDL.64 R6, [R1+0x48] ;  /* 0x0000480001067983 */ /* 0x002ea80000100a00 */
[----:B------:R-:W-:Y:S04]  /*10fb0*/  STL [R1+0x9f8], R28 ;  /* 0x0009f81c01007387 */ /* 0x000fe80000100800 */
[----:B------:R-:W-:Y:S04]  /*10fc0*/  STL [R1+0x9e0], R3 ;  /* 0x0009e00301007387 */ /* 0x000fe80000100800 */
[----:B------:R-:W-:Y:S04]  /*10fd0*/  STL [R1+0x9dc], R2 ;  /* 0x0009dc0201007387 */ /* 0x000fe80000100800 */
[----:B------:R-:W-:Y:S04]  /*10fe0*/  STL [R1+0x9d8], R29 ;  /* 0x0009d81d01007387 */ /* 0x000fe80000100800 */
[----:B0-----:R0:W-:Y:S04]  /*10ff0*/  STL.64 [R1+0xd20], R18 ;  /* 0x000d201201007387 */ /* 0x0011e80000100a00 */
[----:B------:R1:W-:Y:S04]  /*11000*/  STL.64 [R1+0xd18], R16 ;  /* 0x000d181001007387 */ /* 0x0003e80000100a00 */
[----:B0-----:R-:W4:Y:S04]  /*11010*/  LDL.64 R18, [R1+0x18] ;  /* 0x0000180001127983 */ /* 0x001f280000100a00 */
[----:B------:R-:W0:Y:S02]  /*11020*/  S2R R22, SR_TID.X ;  /* 0x0000000000167919 */ /* 0x000e240000002100 */
[C---:B0-----:R-:W-:Y:S01]  /*11030*/  LOP3.LUT R21, R22.reuse, 0x7, RZ, 0xc0, !PT ;  /* 0x0000000716157812 */ /* 0x041fe200078ec0ff */
[----:B------:R-:W-:-:S02]  /*11040*/  IMAD.SHL.U32 R4, R22, 0x2, RZ ;  /* 0x0000000216047824 */ /* 0x000fc400078e00ff */
[----:B------:R-:W-:Y:S02]  /*11050*/  IMAD.SHL.U32 R5, R22, 0x80, RZ ;  /* 0x0000008016057824 */ /* 0x000fe400078e00ff */
[----:B------:R-:W-:Y:S02]  /*11060*/  IMAD R0, R21, 0x110, RZ ;  /* 0x0000011015007824 */ /* 0x000fe400078e02ff */
[----:B------:R-:W0:Y:S01]  /*11070*/  LDSM.16.MT88.4 R20, [R23+0x1080] ;  /* 0x001080001714783b */ /* 0x000e220000004200 */
[----:B---3--:R-:W-:Y:S03]  /*11080*/  HMMA.16816.F32 R24, R8, R14, R24 ;  /* 0x0000000e0818723c */ /* 0x008fe60000001818 */
[----:B----4-:R3:W-:Y:S04]  /*11090*/  STL.64 [R1+0xdb8], R18 ;  /* 0x000db81201007387 */ /* 0x0107e80000100a00 */
[----:B-1----:R-:W2:Y:S04]  /*110a0*/  LDL.LU R16, [R1+0x290] ;  /* 0x0002900001107983 */ /* 0x002ea80000300800 */
[----:B------:R-:W2:Y:S04]  /*110b0*/  LDL.LU R17, [R1+0x294] ;  /* 0x0002940001117983 */ /* 0x000ea80000300800 */
[----:B---3--:R-:W2:Y:S04]  /*110c0*/  LDL.LU R18, [R1+0x298] ;  /* 0x0002980001127983 */ /* 0x008ea80000300800 */
[----:B------:R-:W2:Y:S04]  /*110d0*/  LDL.LU R19, [R1+0x29c] ;  /* 0x00029c0001137983 */ /* 0x000ea80000300800 */
[----:B------:R-:W3:Y:S04]  /*110e0*/  LDL.LU.64 R14, [R1+0xdd8] ;  /* 0x000dd800010e7983 */ /* 0x000ee80000300a00 */
[----:B------:R-:W3:Y:S04]  /*110f0*/  LDL.LU.64 R12, [R1+0xdd0] ;  /* 0x000dd000010c7983 */ /* 0x000ee80000300a00 */
[----:B------:R-:W-:Y:S04]  /*11100*/  STL.64 [R1+0x470], R24 ;  /* 0x0004701801007387 */ /* 0x000fe80000100a00 */
[----:B------:R1:W-:Y:S04]  /*11110*/  STL.64 [R1+0x478], R26 ;  /* 0x0004781a01007387 */ /* 0x0003e80000100a00 */
[----:B-1----:R-:W4:Y:S04]  /*11120*/  LDL R26, [R1+0x58] ;  /* 0x00005800011a7983 */ /* 0x002f280000100800 */
[----:B------:R-:W4:Y:S04]  /*11130*/  LDL R27, [R1+0x5c] ;  /* 0x00005c00011b7983 */ /* 0x000f280000100800 */
[----:B0-----:R-:W-:Y:S04]  /*11140*/  STL.64 [R1+0xc90], R22 ;  /* 0x000c901601007387 */ /* 0x001fe80000100a00 */
[----:B------:R0:W-:Y:S04]  /*11150*/  STL.64 [R1+0xc88], R20 ;  /* 0x000c881401007387 */ /* 0x0001e80000100a00 */
[----:B0-----:R-:W4:Y:S04]  /*11160*/  LDL.LU R20, [R1+0x240] ;  /* 0x0002400001147983 */ /* 0x001f280000300800 */
[----:B------:R-:W4:Y:S04]  /*11170*/  LDL.LU R21, [R1+0x244] ;  /* 0x0002440001157983 */ /* 0x000f280000300800 */
[----:B------:R-:W4:Y:S04]  /*11180*/  LDL.LU R22, [R1+0x248] ;  /* 0x0002480001167983 */ /* 0x000f280000300800 */
[----:B------:R-:W4:Y:S01]  /*11190*/  LDL.LU R23, [R1+0x24c] ;  /* 0x00024c0001177983 */ /* 0x000f220000300800 */
[----:B------:R-:W-:-:S04]  /*111a0*/  LOP3.LUT R0, R0, 0x10, R4, 0x78, !PT ;  /* 0x0000001000007812 */ /* 0x000fc800078e7804 */
[----:B------:R-:W-:-:S04]  /*111b0*/  LOP3.LUT R0, R0, 0x800, R5, 0xf8, !PT ;  /* 0x0000080000007812 */ /* 0x000fc800078ef805 */
[----:B------:R-:W-:Y:S01]  /*111c0*/  LOP3.LUT R0, R0, 0x40, RZ, 0x3c, !PT ;  /* 0x0000004000007812 */ /* 0x000fe200078e3cff */
[C---:B----4-:R-:W-:Y:S04]  /*111d0*/  HMMA.16816.F32 R20, R8.reuse, R26, R20 ;  /* 0x0000001a0814723c */ /* 0x050fe80000001814 */
[----:B------:R-:W0:Y:S04]  /*111e0*/  LDSM.16.MT88.4 R24, [R0+0x1000] ;  /* 0x001000000018783b */ /* 0x000e280000004200 */
[----:B0-----:R0:W-:Y:S11]  /*111f0*/  STL.64 [R1+0xc00], R26 ;  /* 0x000c001a01007387 */ /* 0x0011f60000100a00 */
[----:B------:R-:W-:Y:S04]  /*11200*/  @!UPT UIADD3 URZ, URZ, URZ, URZ ;  /* 0x0000003f3f3ff290 */ /* 0x000fe8000fffe03f */
[----:B------:R1:W-:Y:S04]  /*11210*/  STL.64 [R1+0x240], R20 ;  /* 0x0002401401007387 */ /* 0x0003e80000100a00 */
[----:B------:R4:W-:Y:S04]  /*11220*/  STL.64 [R1+0x248], R22 ;  /* 0x0002481601007387 */ /* 0x0009e80000100a00 */
[----:B------:R-:W-:Y:S04]  /*11230*/  STL.64 [R1+0xbf8], R24 ;  /* 0x000bf81801007387 */ /* 0x000fe80000100a00 */
[----:B0-----:R-:W3:Y:S01]  /*11240*/  LDL.64 R26, [R1+0x38] ;  /* 0x00003800011a7983 */ /* 0x001ee20000100a00 */
[----:B--2---:R-:W-:Y:S01]  /*11250*/  HMMA.16816.F32 R16, R8, R6, R16 ;  /* 0x000000060810723c */ /* 0x004fe20000001810 */
[----:B------:R-:W-:-:S02]  /*11260*/  IMAD.MOV.U32 R2, RZ, RZ, R6 ;  /* 0x000000ffff027224 */ /* 0x000fc400078e0006 */
[----:B------:R-:W-:Y:S11]  /*11270*/  IMAD.MOV.U32 R0, RZ, RZ, R7 ;  /* 0x000000ffff007224 */ /* 0x000ff600078e0007 */
[----:B------:R-:W-:Y:S09]  /*11280*/  @!UPT UIADD3 URZ, URZ, URZ, URZ ;  /* 0x0000003f3f3ff290 */ /* 0x000ff2000fffe03f */
[----:B------:R-:W-:Y:S04]  /*11290*/  STL.64 [R1+0x290], R16 ;  /* 0x0002901001007387 */ /* 0x000fe80000100a00 */
[----:B------:R0:W-:Y:S04]  /*112a0*/  STL.64 [R1+0x298], R18 ;  /* 0x0002981201007387 */ /* 0x0001e80000100a00 */
[----:B-1----:R-:W2:Y:S01]  /*112b0*/  LDL.LU R20, [R1+0x210] ;  /* 0x0002100001147983 */ /* 0x002ea20000300800 */
[----:B---3--:R-:W-:Y:S11]  /*112c0*/  HMMA.16816.F32 R4, R8, R26, R12 ;  /* 0x0000001a0804723c */ /* 0x008ff6000000180c */
[----:B------:R-:W-:Y:S11]  /*112d0*/  @!UPT UIADD3 URZ, URZ, URZ, URZ ;  /* 0x0000003f3f3ff290 */ /* 0x000ff6000fffe03f */
[----:B------:R-:W-:Y:S01]  /*112e0*/  @!UPT UIADD3 URZ, URZ, URZ, URZ ;  /* 0x0000003f3f3ff290 */ /* 0x000fe2000fffe03f */
[----:B------:R-:W-:Y:S04]  /*112f0*/  STL.64 [R1+0x280], R4 ;  /* 0x0002800401007387 */ /* 0x000fe80000100a00 */
[----:B------:R-:W-:Y:S04]  /*11300*/  STL.64 [R1+0x288], R6 ;  /* 0x0002880601007387 */ /* 0x000fe80000100a00 */
[----:B------:R-:W2:Y:S04]  /*11310*/  LDL.LU R21, [R1+0x214] ;  /* 0x0002140001157983 */ /* 0x000ea80000300800 */
[----:B----4-:R-:W3:Y:S04]  /*11320*/  LDL.LU R22, [R1+0x218] ;  /* 0x0002180001167983 */ /* 0x010ee80000300800 */
[----:B------:R-:W3:Y:S04]  /*11330*/  LDL.LU R23, [R1+0x21c] ;  /* 0x00021c0001177983 */ /* 0x000ee80000300800 */
[----:B0-----:R-:W4:Y:S04]  /*11340*/  LDL R18, [R1+0x28] ;  /* 0x0000280001127983 */ /* 0x001f280000100800 */
[----:B------:R-:W4:Y:S04]  /*11350*/  LDL R19, [R1+0x2c] ;  /* 0x00002c0001137983 */ /* 0x000f280000100800 */
[----:B------:R-:W2:Y:S04]  /*11360*/  LDL.LU R12, [R1+0x230] ;  /* 0x00023000010c7983 */ /* 0x000ea80000300800 */
[----:B------:R-:W2:Y:S04]  /*11370*/  LDL.LU R13, [R1+0x234] ;  /* 0x00023400010d7983 */ /* 0x000ea80000300800 */
[----:B------:R-:W2:Y:S04]  /*11380*/  LDL.LU R14, [R1+0x238] ;  /* 0x00023800010e7983 */ /* 0x000ea80000300800 */
[----:B------:R-:W2:Y:S04]  /*11390*/  LDL.LU R15, [R1+0x23c] ;  /* 0x00023c00010f7983 */ /* 0x000ea80000300800 */
[----:B--2---:R-:W-:Y:S04]  /*113a0*/  STL.64 [R1+0xda0], R14 ;  /* 0x000da00e01007387 */ /* 0x004fe80000100a00 */
[----:B------:R0:W-:Y:S04]  /*113b0*/  STL.64 [R1+0xd98], R12 ;  /* 0x000d980c01007387 */ /* 0x0001e80000100a00 */
[----:B0-----:R-:W2:Y:S04]  /*113c0*/  LDL.LU R12, [R1+0x250] ;  /* 0x00025000010c7983 */ /* 0x001ea80000300800 */
        /* <DEDUP_REMOVED lines=11> */
[----:B0-----:R-:W4:Y:S04]  /*11480*/  LDL.LU R12, [R1+0x270] ;  /* 0x00027000010c7983 */ /* 0x001f280000300800 */
[----:B------:R-:W4:Y:S04]  /*11490*/  LDL.LU R13, [R1+0x274] ;  /* 0x00027400010d7983 */ /* 0x000f280000300800 */
[----:B------:R-:W4:Y:S04]  /*114a0*/  LDL.LU R14, [R1+0x278] ;  /* 0x00027800010e7983 */ /* 0x000f280000300800 */
[----:B------:R-:W4:Y:S04]  /*114b0*/  LDL.LU R15, [R1+0x27c] ;  /* 0x00027c00010f7983 */ /* 0x000f280000300800 */
[----:B------:R-:W2:Y:S04]  /*114c0*/  LDL.64 R6, [R1+0x8] ;  /* 0x0000080001067983 */ /* 0x000ea80000100a00 */
[----:B---3--:R0:W-:Y:S04]  /*114d0*/  STL.64 [R1+0xd70], R22 ;  /* 0x000d701601007387 */ /* 0x0081e80000100a00 */
[----:B------:R-:W-:Y:S04]  /*114e0*/  STL.64 [R1+0xd68], R20 ;  /* 0x000d681401007387 */ /* 0x000fe80000100a00 */
[----:B0-----:R-:W3:Y:S04]  /*114f0*/  LDL.64 R22, [R1+0x68] ;  /* 0x0000680001167983 */ /* 0x001ee80000100a00 */
[----:B------:R0:W-:Y:S02]  /*11500*/  STL.64 [R1+0xd48], R26 ;  /* 0x000d481a01007387 */ /* 0x0001e40000100a00 */
[----:B0-----:R-:W-:-:S02]  /*11510*/  IMAD.MOV.U32 R26, RZ, RZ, R2 ;  /* 0x000000ffff1a7224 */ /* 0x001fc400078e0002 */
[----:B------:R-:W-:-:S05]  /*11520*/  IMAD.MOV.U32 R27, RZ, RZ, R0 ;  /* 0x000000ffff1b7224 */ /* 0x000fca00078e0000 */
[----:B------:R0:W-:Y:S04]  /*11530*/  STL.64 [R1+0xd60], R26 ;  /* 0x000d601a01007387 */ /* 0x0001e80000100a00 */
[----:B0-----:R-:W2:Y:S01]  /*11540*/  LDL.64 R26, [R1+0x58] ;  /* 0x00005800011a7983 */ /* 0x001ea20000100a00 */
[C---:B----4-:R-:W-:Y:S03]  /*11550*/  HMMA.16816.F32 R16, R8.reuse, R18, R12 ;  /* 0x000000120810723c */ /* 0x050fe6000000180c */
[----:B--2---:R0:W-:Y:S04]  /*11560*/  STL.64 [R1+0xd78], R26 ;  /* 0x000d781a01007387 */ /* 0x0041e80000100a00 */
[----:B------:R-:W2:Y:S04]  /*11570*/  LDL.LU R24, [R1+0x220] ;  /* 0x0002200001187983 */ /* 0x000ea80000300800 */
[----:B------:R-:W2:Y:S04]  /*11580*/  LDL.LU R25, [R1+0x224] ;  /* 0x0002240001197983 */ /* 0x000ea80000300800 */
[----:B0-----:R-:W2:Y:S04]  /*11590*/  LDL.LU R26, [R1+0x228] ;  /* 0x00022800011a7983 */ /* 0x001ea80000300800 */
[----:B------:R-:W2:Y:S04]  /*115a0*/  LDL.LU R27, [R1+0x22c] ;  /* 0x00022c00011b7983 */ /* 0x000ea80000300800 */
[----:B------:R-:W4:Y:S04]  /*115b0*/  LDL.LU.64 R14, [R1+0xdc8] ;  /* 0x000dc800010e7983 */ /* 0x000f280000300a00 */
[----:B------:R-:W4:Y:S04]  /*115c0*/  LDL.LU.64 R12, [R1+0xdc0] ;  /* 0x000dc000010c7983 */ /* 0x000f280000300a00 */
[----:B------:R-:W-:Y:S04]  /*115d0*/  STL.64 [R1+0x270], R16 ;  /* 0x0002701001007387 */ /* 0x000fe80000100a00 */
[----:B------:R0:W-:Y:S04]  /*115e0*/  STL.64 [R1+0x278], R18 ;  /* 0x0002781201007387 */ /* 0x0001e80000100a00 */
[----:B0-----:R-:W4:Y:S02]  /*115f0*/  LDL.LU.64 R18, [R1+0xdb8] ;  /* 0x000db80001127983 */ /* 0x001f240000300a00 */
[C---:B----4-:R-:W-:Y:S11]  /*11600*/  HMMA.16816.F32 R12, R8.reuse, R18, R12 ;  /* 0x00000012080c723c */ /* 0x050ff6000000180c */
[----:B------:R-:W-:Y:S11]  /*11610*/  @!UPT UIADD3 URZ, URZ, URZ, URZ ;  /* 0x0000003f3f3ff290 */ /* 0x000ff6000fffe03f */
[----:B------:R-:W-:Y:S01]  /*11620*/  @!UPT UIADD3 URZ, URZ, URZ, URZ ;  /* 0x0000003f3f3ff290 */ /* 0x000fe2000fffe03f */
[----:B------:R-:W-:Y:S04]  /*11630*/  STL.64 [R1+0x260], R12 ;  /* 0x0002600c01007387 */ /* 0x000fe80000100a00 */
[----:B------:R0:W-:Y:S04]  /*11640*/  STL.64 [R1+0x268], R14 ;  /* 0x0002680e01007387 */ /* 0x0001e80000100a00 */
[----:B0-----:R-:W4:Y:S04]  /*11650*/  LDL.LU.64 R14, [R1+0xdb0] ;  /* 0x000db000010e7983 */ /* 0x001f280000300a00 */
[----:B------:R-:W4:Y:S04]  /*11660*/  LDL.LU.64 R12, [R1+0xda8] ;  /* 0x000da800010c7983 */ /* 0x000f280000300a00 */
[----:B------:R0:W-:Y:S04]  /*11670*/  STL.64 [R1+0xd30], R18 ;  /* 0x000d301201007387 */ /* 0x0001e80000100a00 */
[----:B------:R-:W2:Y:S04]  /*11680*/  LDL.LU R16, [R1+0x1e0] ;  /* 0x0001e00001107983 */ /* 0x000ea80000300800 */
[----:B------:R-:W2:Y:S04]  /*11690*/  LDL.LU R17, [R1+0x1e4] ;  /* 0x0001e40001117983 */ /* 0x000ea80000300800 */
[----:B0-----:R-:W2:Y:S04]  /*116a0*/  LDL.LU R18, [R1+0x1e8] ;  /* 0x0001e80001127983 */ /* 0x001ea80000300800 */
[----:B------:R-:W2:Y:S04]  /*116b0*/  LDL.LU R19, [R1+0x1ec] ;  /* 0x0001ec0001137983 */ /* 0x000ea80000300800 */
[----:B--2---:R-:W-:Y:S04]  /*116c0*/  STL.64 [R1+0xd40], R18 ;  /* 0x000d401201007387 */ /* 0x004fe80000100a00 */
[----:B------:R0:W-:Y:S04]  /*116d0*/  STL.64 [R1+0xd38], R16 ;  /* 0x000d381001007387 */ /* 0x0001e80000100a00 */
[----:B0-----:R-:W2:Y:S04]  /*116e0*/  LDL.LU R16, [R1+0x1f0] ;  /* 0x0001f00001107983 */ /* 0x001ea80000300800 */
[----:B------:R-:W2:Y:S04]  /*116f0*/  LDL.LU R17, [R1+0x1f4] ;  /* 0x0001f40001117983 */ /* 0x000ea80000300800 */
[----:B------:R-:W2:Y:S04]  /*11700*/  LDL.LU R18, [R1+0x1f8] ;  /* 0x0001f80001127983 */ /* 0x000ea80000300800 */
[----:B------:R-:W2:Y:S01]  /*11710*/  LDL.LU R19, [R1+0x1fc] ;  /* 0x0001fc0001137983 */ /* 0x000ea20000300800 */
[----:B----4-:R-:W-:Y:S01]  /*11720*/  HMMA.16816.F32 R12, R8, R6, R12 ;  /* 0x00000006080c723c */ /* 0x010fe2000000180c */
[----:B------:R-:W-:-:S02]  /*11730*/  IMAD.MOV.U32 R2, RZ, RZ, R6 ;  /* 0x000000ffff027224 */ /* 0x000fc400078e0006 */
[----:B------:R-:W-:Y:S01]  /*11740*/  IMAD.MOV.U32 R0, RZ, RZ, R7 ;  /* 0x000000ffff007224 */ /* 0x000fe200078e0007 */
[----:B--2---:R-:W-:Y:S04]  /*11750*/  STL.64 [R1+0xd58], R18 ;  /* 0x000d581201007387 */ /* 0x004fe80000100a00 */
[----:B------:R0:W-:Y:S04]  /*11760*/  STL.64 [R1+0xd50], R16 ;  /* 0x000d501001007387 */ /* 0x0001e80000100a00 */
[----:B0-----:R-:W2:Y:S04]  /*11770*/  LDL.LU R16, [R1+0x200] ;  /* 0x0002000001107983 */ /* 0x001ea80000300800 */
[----:B------:R-:W2:Y:S04]  /*11780*/  LDL.LU R17, [R1+0x204] ;  /* 0x0002040001117983 */ /* 0x000ea80000300800 */
[----:B------:R-:W2:Y:S04]  /*11790*/  LDL.LU R18, [R1+0x208] ;  /* 0x0002080001127983 */ /* 0x000ea80000300800 */
[----:B------:R-:W2:Y:S04]  /*117a0*/  LDL.LU R19, [R1+0x20c] ;  /* 0x00020c0001137983 */ /* 0x000ea80000300800 */
[----:B------:R-:W-:Y:S04]  /*117b0*/  STL.64 [R1+0x250], R12 ;  /* 0x0002500c01007387 */ /* 0x000fe80000100a00 */
[----:B------:R0:W-:Y:S04]  /*117c0*/  STL.64 [R1+0x258], R14 ;  /* 0x0002580e01007387 */ /* 0x0001e80000100a00 */
[----:B0-----:R-:W4:Y:S04]  /*117d0*/  LDL.LU.64 R14, [R1+0xda0] ;  /* 0x000da000010e7983 */ /* 0x001f280000300a00 */
[----:B------:R-:W4:Y:S04]  /*117e0*/  LDL.LU.64 R12, [R1+0xd98] ;  /* 0x000d9800010c7983 */ /* 0x000f280000300a00 */
[----:B------:R-:W4:Y:S02]  /*117f0*/  LDL.LU.64 R6, [R1+0xd90] ;  /* 0x000d900001067983 */ /* 0x000f240000300a00 */
[----:B----4-:R-:W-:Y:S02]  /*11800*/  HMMA.16816.F32 R8, R8, R6, R12 ;  /* 0x000000060808723c */ /* 0x010fe4000000180c */
[----:B------:R-:W4:Y:S04]  /*11810*/  LDL.LU.64 R14, [R1+0xd88] ;  /* 0x000d8800010e7983 */ /* 0x000f280000300a00 */
[----:B------:R-:W4:Y:S01]  /*11820*/  LDL.LU.64 R12, [R1+0xd80] ;  /* 0x000d8000010c7983 */ /* 0x000f220000300a00 */
[----:B---3--:R-:W-:-:S02]  /*11830*/  IMAD.MOV.U32 R4, RZ, RZ, R22 ;  /* 0x000000ffff047224 */ /* 0x008fc400078e0016 */
[----:B------:R-:W-:Y:S11]  /*11840*/  IMAD.MOV.U32 R3, RZ, RZ, R23 ;  /* 0x000000ffff037224 */ /* 0x000ff600078e0017 */
[----:B------:R-:W-:Y:S03]  /*11850*/  @!UPT UIADD3 URZ, URZ, URZ, URZ ;  /* 0x0000003f3f3ff290 */ /* 0x000fe6000fffe03f */
[----:B------:R-:W-:Y:S04]  /*11860*/  STL.64 [R1+0x230], R8 ;  /* 0x0002300801007387 */ /* 0x000fe80000100a00 */
[----:B------:R0:W-:Y:S04]  /*11870*/  STL.64 [R1+0x238], R10 ;  /* 0x0002380a01007387 */ /* 0x0001e80000100a00 */
[----:B0-----:R-:W3:Y:S01]  /*11880*/  LDL.64 R10, [R1+0x28] ;  /* 0x00002800010a7983 */ /* 0x001ee20000100a00 */
[C---:B----4-:R-:W-:Y:S11]  /*11890*/  HMMA.16816.F32 R24, R12.reuse, R22, R24 ;  /* 0x000000160c18723c */ /* 0x050ff60000001818 */
[----:B------:R-:W-:Y:S11]  /*118a0*/  @!UPT UIADD3 URZ, URZ, URZ, URZ ;  /* 0x0000003f3f3ff290 */ /* 0x000ff6000fffe03f */
[----:B------:R-:W-:Y:S01]  /*118b0*/  @!UPT UIADD3 URZ, URZ, URZ, URZ ;  /* 0x0000003f3f3ff290 */ /* 0x000fe2000fffe03f */
[----:B------:R-:W-:Y:S04]  /*118c0*/  STL.64 [R1+0x220], R24 ;  /* 0x0002201801007387 */ /* 0x000fe80000100a00 */
[----:B------:R0:W-:Y:S04]  /*118d0*/  STL.64 [R1+0x228], R26 ;  /* 0x0002281a01007387 */ /* 0x0001e80000100a00 */
[----:B0-----:R-:W4:Y:S04]  /*118e0*/  LDL.LU.64 R26, [R1+0xd78] ;  /* 0x000d7800011a7983 */ /* 0x001f280000300a00 */
[----:B------:R-:W4:Y:S04]  /*118f0*/  LDL.LU.64 R22, [R1+0xd70] ;  /* 0x000d700001167983 */ /* 0x000f280000300a00 */
[----:B------:R-:W4:Y:S02]  /*11900*/  LDL.LU.64 R20, [R1+0xd68] ;  /* 0x000d680001147983 */ /* 0x000f240000300a00 */
[----:B----4-:R-:W-:Y:S01]  /*11910*/  HMMA.16816.F32 R20, R12, R26, R20 ;  /* 0x0000001a0c14723c */ /* 0x010fe20000001814 */
[----:B------:R-:W-:Y:S11]  /*11920*/  IMAD.MOV.U32 R5, RZ, RZ, R27 ;  /* 0x000000ffff057224 */ /* 0x000ff600078e001b */
[----:B------:R-:W-:Y:S11]  /*11930*/  @!UPT UIADD3 URZ, URZ, URZ, URZ ;  /* 0x0000003f3f3ff290 */ /* 0x000ff6000fffe03f */
[----:B------:R0:W-:Y:S04]  /*11940*/  STL.64 [R1+0x210], R20 ;  /* 0x0002101401007387 */ /* 0x0001e80000100a00 */
[----:B------:R-:W-:Y:S01]  /*11950*/  STL.64 [R1+0x218], R22 ;  /* 0x0002181601007387 */ /* 0x000fe20000100a00 */
[----:B0-----:R-:W-:-:S03]  /*11960*/  IMAD.MOV.U32 R20, RZ, RZ, R26 ;  /* 0x000000ffff147224 */ /* 0x001fc600078e001a */
[----:B------:R-:W2:Y:S04]  /*11970*/  LDL.LU.64 R26, [R1+0xd60] ;  /* 0x000d6000011a7983 */ /* 0x000ea80000300a00 */
[----:B------:R0:W-:Y:S04]  /*11980*/  STL [R1+0xd28], R20 ;  /* 0x000d281401007387 */ /* 0x0001e80000100800 */
[----:B0-----:R-:W4:Y:S04]  /*11990*/  LDL.LU R20, [R1+0x1d0] ;  /* 0x0001d00001147983 */ /* 0x001f280000300800 */
[----:B------:R-:W4:Y:S04]  /*119a0*/  LDL.LU R21, [R1+0x1d4] ;  /* 0x0001d40001157983 */ /* 0x000f280000300800 */
[----:B------:R-:W4:Y:S04]  /*119b0*/  LDL.LU R22, [R1+0x1d8] ;  /* 0x0001d80001167983 */ /* 0x000f280000300800 */
[----:B------:R-:W4:Y:S01]  /*119c0*/  LDL.LU R23, [R1+0x1dc] ;  /* 0x0001dc0001177983 */ /* 0x000f220000300800 */
[C---:B--2---:R-:W-:Y:S03]  /*119d0*/  HMMA.16816.F32 R24, R12.reuse, R26, R16 ;  /* 0x0000001a0c18723c */ /* 0x044fe60000001810 */
[----:B------:R-:W2:Y:S04]  /*119e0*/  LDL.LU.64 R18, [R1+0xd58] ;  /* 0x000d580001127983 */ /* 0x000ea80000300a00 */
[----:B------:R-:W2:Y:S11]  /*119f0*/  LDL.LU.64 R16, [R1+0xd50] ;  /* 0x000d500001107983 */ /* 0x000eb60000300a00 */
[----:B------:R-:W-:Y:S05]  /*11a00*/  @!UPT UIADD3 URZ, URZ, URZ, URZ ;  /* 0x0000003f3f3ff290 */ /* 0x000fea000fffe03f */
[----:B------:R-:W-:Y:S04]  /*11a10*/  STL.64 [R1+0x200], R24 ;  /* 0x0002001801007387 */ /* 0x000fe80000100a00 */
[----:B------:R0:W-:Y:S04]  /*11a20*/  STL.64 [R1+0x208], R26 ;  /* 0x0002081a01007387 */ /* 0x0001e80000100a00 */
[----:B0-----:R-:W2:Y:S02]  /*11a30*/  LDL.LU.64 R26, [R1+0xd48] ;  /* 0x000d4800011a7983 */ /* 0x001ea40000300a00 */
[C---:B--2---:R-:W-:Y:S11]  /*11a40*/  HMMA.16816.F32 R16, R12.reuse, R26, R16 ;  /* 0x0000001a0c10723c */ /* 0x044ff60000001810 */
[----:B------:R-:W-:Y:S11]  /*11a50*/  @!UPT UIADD3 URZ, URZ, URZ, URZ ;  /* 0x0000003f3f3ff290 */ /* 0x000ff6000fffe03f */
[----:B------:R-:W-:Y:S01]  /*11a60*/  @!UPT UIADD3 URZ, URZ, URZ, URZ ;  /* 0x0000003f3f3ff290 */ /* 0x000fe2000fffe03f */
[----:B------:R-:W-:Y:S04]  /*11a70*/  STL.64 [R1+0x1f0], R16 ;  /* 0x0001f01001007387 */ /* 0x000fe80000100a00 */
[----:B------:R0:W-:Y:S04]  /*11a80*/  STL.64 [R1+0x1f8], R18 ;  /* 0x0001f81201007387 */ /* 0x0001e80000100a00 */
[----:B0-----:R-:W3:Y:S04]  /*11a90*/  LDL.LU.64 R18, [R1+0xd40] ;  /* 0x000d400001127983 */ /* 0x001ee80000300a00 */
[----:B------:R-:W3:Y:S04]  /*11aa0*/  LDL.LU.64 R16, [R1+0xd38] ;  /* 0x000d380001107983 */ /* 0x000ee80000300a00 */
[----:B------:R-:W-:Y:S01]  /*11ab0*/  STL.64 [R1+0xcd0], R26 ;  /* 0x000cd01a01007387 */ /* 0x000fe20000100a00 */
[----:B---3--:R-:W-:Y:S11]  /*11ac0*/  HMMA.16816.F32 R16, R12, R10, R16 ;  /* 0x0000000a0c10723c */ /* 0x008ff60000001810 */
[----:B------:R-:W-:Y:S11]  /*11ad0*/  @!UPT UIADD3 URZ, URZ, URZ, URZ ;  /* 0x0000003f3f3ff290 */ /* 0x000ff6000fffe03f */
[----:B------:R-:W-:Y:S01]  /*11ae0*/  @!UPT UIADD3 URZ, URZ, URZ, URZ ;  /* 0x0000003f3f3ff290 */ /* 0x000fe2000fffe03f */
[----:B------:R-:W-:Y:S04]  /*11af0*/  STL.64 [R1+0x1e0], R16 ;  /* 0x0001e01001007387 */ /* 0x000fe80000100a00 */
[----:B------:R0:W-:Y:S04]  /*11b00*/  STL.64 [R1+0x1e8], R18 ;  /* 0x0001e81201007387 */ /* 0x0001e80000100a00 */
[----:B0-----:R-:W4:Y:S04]  /*11b10*/  LDL.LU.64 R18, [R1+0xd30] ;  /* 0x000d300001127983 */ /* 0x001f280000300a00 */
[----:B------:R0:W-:Y:S04]  /*11b20*/  STL.64 [R1+0xcc8], R10 ;  /* 0x000cc80a01007387 */ /* 0x0001e80000100a00 */
[----:B------:R-:W2:Y:S04]  /*11b30*/  LDL.LU R8, [R1+0x1c0] ;  /* 0x0001c00001087983 */ /* 0x000ea80000300800 */
[----:B------:R-:W2:Y:S04]  /*11b40*/  LDL.LU R9, [R1+0x1c4] ;  /* 0x0001c40001097983 */ /* 0x000ea80000300800 */
[----:B0-----:R-:W2:Y:S04]  /*11b50*/  LDL.LU R10, [R1+0x1c8] ;  /* 0x0001c800010a7983 */ /* 0x001ea80000300800 */
[----:B------:R-:W2:Y:S01]  /*11b60*/  LDL.LU R11, [R1+0x1cc] ;  /* 0x0001cc00010b7983 */ /* 0x000ea20000300800 */
[----:B------:R-:W-:-:S02]  /*11b70*/  IMAD.MOV.U32 R26, RZ, RZ, R2 ;  /* 0x000000ffff1a7224 */ /* 0x000fc400078e0002 */
[----:B------:R-:W-:Y:S01]  /*11b80*/  IMAD.MOV.U32 R27, RZ, RZ, R0 ;  /* 0x000000ffff1b7224 */ /* 0x000fe200078e0000 */
[C---:B----4-:R-:W-:Y:S01]  /*11b90*/  HMMA.16816.F32 R20, R12.reuse, R18, R20 ;  /* 0x000000120c14723c */ /* 0x050fe20000001814 */
[----:B------:R-:W-:Y:S02]  /*11ba0*/  IMAD.MOV.U32 R2, RZ, RZ, R18 ;  /* 0x000000ffff027224 */ /* 0x000fe400078e0012 */
[----:B------:R-:W-:Y:S11]  /*11bb0*/  IMAD.MOV.U32 R0, RZ, RZ, R19 ;  /* 0x000000ffff007224 */ /* 0x000ff600078e0013 */
[----:B------:R-:W-:Y:S09]  /*11bc0*/  @!UPT UIADD3 URZ, URZ, URZ, URZ ;  /* 0x0000003f3f3ff290 */ /* 0x000ff2000fffe03f */
[----:B------:R0:W-:Y:S01]  /*11bd0*/  STL.64 [R1+0x1d0], R20 ;  /* 0x0001d01401007387 */ /* 0x0001e20000100a00 */
[----:B--2---:R-:W-:Y:S03]  /*11be0*/  HMMA.16816.F32 R8, R12, R26, R8 ;  /* 0x0000001a0c08723c */ /* 0x004fe60000001808 */
[----:B------:R-:W-:Y:S04]  /*11bf0*/  STL.64 [R1+0x1d8], R22 ;  /* 0x0001d81601007387 */ /* 0x000fe80000100a00 */
[----:B0-----:R-:W2:Y:S04]  /*11c00*/  LDL.LU R20, [R1+0xd28] ;  /* 0x000d280001147983 */ /* 0x001ea80000300800 */
[----:B------:R-:W3:Y:S04]  /*11c10*/  LDL.LU.64 R18, [R1+0xd20] ;  /* 0x000d200001127983 */ /* 0x000ee80000300a00 */
[----:B------:R-:W3:Y:S04]  /*11c20*/  LDL.LU.64 R16, [R1+0xd18] ;  /* 0x000d180001107983 */ /* 0x000ee80000300a00 */
[----:B------:R-:W4:Y:S04]  /*11c30*/  LDL.64 R26, [R1+0x48] ;  /* 0x00004800011a7983 */ /* 0x000f280000100a00 */
[----:B----4-:R-:W-:Y:S04]  /*11c40*/  STL.64 [R1+0xce8], R26 ;  /* 0x000ce81a01007387 */ /* 0x010fe80000100a00 */
[----:B------:R0:W-:Y:S04]  /*11c50*/  STL.64 [R1+0x1c0], R8 ;  /* 0x0001c00801007387 */ /* 0x0001e80000100a00 */
[----:B------:R1:W-:Y:S04]  /*11c60*/  STL.64 [R1+0x1c8], R10 ;  /* 0x0001c80a01007387 */ /* 0x0003e80000100a00 */
[----:B0-----:R-:W4:Y:S04]  /*11c70*/  LDL.LU R8, [R1+0x180] ;  /* 0x0001800001087983 */ /* 0x001f280000300800 */
[----:B------:R-:W4:Y:S04]  /*11c80*/  LDL.LU R9, [R1+0x184] ;  /* 0x0001840001097983 */ /* 0x000f280000300800 */
[----:B-1----:R-:W3:Y:S04]  /*11c90*/  LDL.LU R10, [R1+0x188] ;  /* 0x00018800010a7983 */ /* 0x002ee80000300800 */
[----:B------:R-:W3:Y:S01]  /*11ca0*/  LDL.LU R11, [R1+0x18c] ;  /* 0x00018c00010b7983 */ /* 0x000ee20000300800 */
[----:B--2---:R-:W-:-:S02]  /*11cb0*/  IMAD.MOV.U32 R26, RZ, RZ, R20 ;  /* 0x000000ffff1a7224 */ /* 0x004fc400078e0014 */
[----:B------:R-:W-:-:S05]  /*11cc0*/  IMAD.MOV.U32 R27, RZ, RZ, R5 ;  /* 0x000000ffff1b7224 */ /* 0x000fca00078e0005 */
[----:B------:R-:W-:Y:S04]  /*11cd0*/  STL.64 [R1+0xd00], R26 ;  /* 0x000d001a01007387 */ /* 0x000fe80000100a00 */
[----:B---3--:R-:W-:Y:S04]  /*11ce0*/  STL.64 [R1+0xce0], R10 ;  /* 0x000ce00a01007387 */ /* 0x008fe80000100a00 */
[----:B----4-:R0:W-:Y:S04]  /*11cf0*/  STL.64 [R1+0xcd8], R8 ;  /* 0x000cd80801007387 */ /* 0x0101e80000100a00 */
[----:B0-----:R-:W2:Y:S04]  /*11d00*/  LDL.LU R8, [R1+0x190] ;  /* 0x0001900001087983 */ /* 0x001ea80000300800 */
[----:B------:R-:W2:Y:S04]  /*11d10*/  LDL.LU R9, [R1+0x194] ;  /* 0x0001940001097983 */ /* 0x000ea80000300800 */
[----:B------:R-:W3:Y:S04]  /*11d20*/  LDL.LU R10, [R1+0x198] ;  /* 0x00019800010a7983 */ /* 0x000ee80000300800 */
[----:B------:R-:W3:Y:S04]  /*11d30*/  LDL.LU R11, [R1+0x19c] ;  /* 0x00019c00010b7983 */ /* 0x000ee80000300800 */
[----:B---3--:R-:W-:Y:S04]  /*11d40*/  STL.64 [R1+0xcf8], R10 ;  /* 0x000cf80a01007387 */ /* 0x008fe80000100a00 */
[----:B--2---:R0:W-:Y:S04]  /*11d50*/  STL.64 [R1+0xcf0], R8 ;  /* 0x000cf00801007387 */ /* 0x0041e80000100a00 */
        /* <DEDUP_REMOVED lines=8> */
[----:B------:R-:W2:Y:S04]  /*11de0*/  LDL.LU R10, [R1+0x1b8] ;  /* 0x0001b800010a7983 */ /* 0x000ea80000300800 */
[----:B------:R-:W2:Y:S04]  /*11df0*/  LDL.LU R11, [R1+0x1bc] ;  /* 0x0001bc00010b7983 */ /* 0x000ea80000300800 */
[----:B------:R-:W3:Y:S04]  /*11e00*/  LDL.LU R20, [R1+0x120] ;  /* 0x0001200001147983 */ /* 0x000ee80000300800 */
[----:B------:R-:W3:Y:S04]  /*11e10*/  LDL.LU R21, [R1+0x124] ;  /* 0x0001240001157983 */ /* 0x000ee80000300800 */
[----:B------:R-:W4:Y:S04]  /*11e20*/  LDL.LU R22, [R1+0x128] ;  /* 0x0001280001167983 */ /* 0x000f280000300800 */
[----:B------:R-:W4:Y:S04]  /*11e30*/  LDL.LU R23, [R1+0x12c] ;  /* 0x00012c0001177983 */ /* 0x000f280000300800 */
[----:B----4-:R0:W-:Y:S04]  /*11e40*/  STL.64 [R1+0xca0], R22 ;  /* 0x000ca01601007387 */ /* 0x0101e80000100a00 */
[----:B---3--:R1:W-:Y:S04]  /*11e50*/  STL.64 [R1+0xc98], R20 ;  /* 0x000c981401007387 */ /* 0x0083e80000100a00 */
[----:B0-----:R-:W3:Y:S04]  /*11e60*/  LDL.64 R22, [R1+0x8] ;  /* 0x0000080001167983 */ /* 0x001ee80000100a00 */
[----:B---3--:R0:W-:Y:S04]  /*11e70*/  STL.64 [R1+0xcb0], R22 ;  /* 0x000cb01601007387 */ /* 0x0081e80000100a00 */
[----:B-1----:R-:W3:Y:S04]  /*11e80*/  LDL.LU R20, [R1+0x130] ;  /* 0x0001300001147983 */ /* 0x002ee80000300800 */
[----:B------:R-:W3:Y:S04]  /*11e90*/  LDL.LU R21, [R1+0x134] ;  /* 0x0001340001157983 */ /* 0x000ee80000300800 */
[----:B0-----:R-:W3:Y:S04]  /*11ea0*/  LDL.LU R22, [R1+0x138] ;  /* 0x0001380001167983 */ /* 0x001ee80000300800 */
[----:B------:R-:W3:Y:S01]  /*11eb0*/  LDL.LU R23, [R1+0x13c] ;  /* 0x00013c0001177983 */ /* 0x000ee20000300800 */
[----:B------:R-:W-:Y:S01]  /*11ec0*/  IMAD.MOV.U32 R26, RZ, RZ, R4 ;  /* 0x000000ffff1a7224 */ /* 0x000fe200078e0004 */
[----:B---3--:R-:W-:Y:S02]  /*11ed0*/  HMMA.16816.F32 R20, R12, R6, R20 ;  /* 0x000000060c14723c */ /* 0x008fe40000001814 */
[----:B------:R-:W3:Y:S11]  /*11ee0*/  LDL.LU R12, [R1+0x170] ;  /* 0x00017000010c7983 */ /* 0x000ef60000300800 */
[----:B------:R-:W-:Y:S10]  /*11ef0*/  @!UPT UIADD3 URZ, URZ, URZ, URZ ;  /* 0x0000003f3f3ff290 */ /* 0x000ff4000fffe03f */
[----:B------:R-:W-:Y:S04]  /*11f00*/  STL.64 [R1+0x130], R20 ;  /* 0x0001301401007387 */ /* 0x000fe80000100a00 */
[----:B------:R-:W-:Y:S04]  /*11f10*/  STL.64 [R1+0x138], R22 ;  /* 0x0001381601007387 */ /* 0x000fe80000100a00 */
[----:B------:R-:W3:Y:S04]  /*11f20*/  LDL.LU R13, [R1+0x174] ;  /* 0x00017400010d7983 */ /* 0x000ee80000300800 */
[----:B------:R-:W3:Y:S04]  /*11f30*/  LDL.LU R14, [R1+0x178] ;  /* 0x00017800010e7983 */ /* 0x000ee80000300800 */
[----:B------:R-:W3:Y:S04]  /*11f40*/  LDL.LU R15, [R1+0x17c] ;  /* 0x00017c00010f7983 */ /* 0x000ee80000300800 */
[----:B------:R0:W-:Y:S04]  /*11f50*/  STL.64 [R1+0xca8], R6 ;  /* 0x000ca80601007387 */ /* 0x0001e80000100a00 */
[----:B------:R-:W4:Y:S04]  /*11f60*/  LDL.LU R4, [R1+0x150] ;  /* 0x0001500001047983 */ /* 0x000f280000300800 */
[----:B------:R-:W4:Y:S04]  /*11f70*/  LDL.LU R5, [R1+0x154] ;  /* 0x0001540001057983 */ /* 0x000f280000300800 */
[----:B0-----:R-:W3:Y:S04]  /*11f80*/  LDL.LU R6, [R1+0x158] ;  /* 0x0001580001067983 */ /* 0x001ee80000300800 */
[----:B------:R-:W3:Y:S01]  /*11f90*/  LDL.LU R7, [R1+0x15c] ;  /* 0x00015c0001077983 */ /* 0x000ee20000300800 */
[----:B------:R-:W-:-:S07]  /*11fa0*/  IMAD.MOV.U32 R27, RZ, RZ, R3 ;  /* 0x000000ffff1b7224 */ /* 0x000fce00078e0003 */
[C---:B--2---:R-:W-:Y:S01]  /*11fb0*/  HMMA.16816.F32 R24, R16.reuse, R26, R8 ;  /* 0x0000001a1018723c */ /* 0x044fe20000001808 */
[----:B---3--:R-:W-:Y:S04]  /*11fc0*/  STL.64 [R1+0xcc0], R6 ;  /* 0x000cc00601007387 */ /* 0x008fe80000100a00 */
[----:B----4-:R0:W-:Y:S04]  /*11fd0*/  STL.64 [R1+0xcb8], R4 ;  /* 0x000cb80401007387 */ /* 0x0101e80000100a00 */
[----:B0-----:R-:W2:Y:S04]  /*11fe0*/  LDL.LU R4, [R1+0x160] ;  /* 0x0001600001047983 */ /* 0x001ea80000300800 */
[----:B------:R-:W2:Y:S04]  /*11ff0*/  LDL.LU R5, [R1+0x164] ;  /* 0x0001640001057983 */ /* 0x000ea80000300800 */
[----:B------:R-:W2:Y:S04]  /*12000*/  LDL.LU R6, [R1+0x168] ;  /* 0x0001680001067983 */ /* 0x000ea80000300800 */
[----:B------:R-:W2:Y:S04]  /*12010*/  LDL.LU R7, [R1+0x16c] ;  /* 0x00016c0001077983 */ /* 0x000ea80000300800 */
[----:B------:R-:W3:Y:S04]  /*12020*/  LDL.LU.64 R10, [R1+0xd10] ;  /* 0x000d1000010a7983 */ /* 0x000ee80000300a00 */
[----:B------:R-:W3:Y:S04]  /*12030*/  LDL.LU.64 R8, [R1+0xd08] ;  /* 0x000d080001087983 */ /* 0x000ee80000300a00 */
[----:B------:R-:W-:Y:S04]  /*12040*/  STL.64 [R1+0x1b0], R24 ;  /* 0x0001b01801007387 */ /* 0x000fe80000100a00 */
[----:B------:R0:W-:Y:S04]  /*12050*/  STL.64 [R1+0x1b8], R26 ;  /* 0x0001b81a01007387 */ /* 0x0001e80000100a00 */
[----:B0-----:R-:W3:Y:S02]  /*12060*/  LDL.LU.64 R26, [R1+0xd00] ;  /* 0x000d0000011a7983 */ /* 0x001ee40000300a00 */
[C---:B---3--:R-:W-:Y:S02]  /*12070*/  HMMA.16816.F32 R24, R16.reuse, R26, R8 ;  /* 0x0000001a1018723c */ /* 0x048fe40000001808 */
[----:B------:R-:W3:Y:S04]  /*12080*/  LDL.LU.64 R10, [R1+0xcf8] ;  /* 0x000cf800010a7983 */ /* 0x000ee80000300a00 */
[----:B------:R-:W3:Y:S11]  /*12090*/  LDL.LU.64 R8, [R1+0xcf0] ;  /* 0x000cf00001087983 */ /* 0x000ef60000300a00 */
[----:B------:R-:W-:Y:S06]  /*120a0*/  @!UPT UIADD3 URZ, URZ, URZ, URZ ;  /* 0x0000003f3f3ff290 */ /* 0x000fec000fffe03f */
[----:B------:R-:W-:Y:S04]  /*120b0*/  STL.64 [R1+0x1a0], R24 ;  /* 0x0001a01801007387 */ /* 0x000fe80000100a00 */
[----:B------:R0:W-:Y:S04]  /*120c0*/  STL.64 [R1+0x1a8], R26 ;  /* 0x0001a81a01007387 */ /* 0x0001e80000100a00 */
[----:B0-----:R-:W3:Y:S01]  /*120d0*/  LDL.LU.64 R26, [R1+0xce8] ;  /* 0x000ce800011a7983 */ /* 0x001ee20000300a00 */
[----:B------:R-:W-:Y:S02]  /*120e0*/  IMAD.MOV.U32 R22, RZ, RZ, R2 ;  /* 0x000000ffff167224 */ /* 0x000fe400078e0002 */
[----:B------:R-:W-:Y:S01]  /*120f0*/  IMAD.MOV.U32 R23, RZ, RZ, R0 ;  /* 0x000000ffff177224 */ /* 0x000fe200078e0000 */
[----:B---3--:R-:W-:Y:S01]  /*12100*/  HMMA.16816.F32 R8, R16, R26, R8 ;  /* 0x0000001a1008723c */ /* 0x008fe20000001808 */
[----:B------:R-:W-:-:S02]  /*12110*/  IMAD.MOV.U32 R2, RZ, RZ, R26 ;  /* 0x000000ffff027224 */ /* 0x000fc400078e001a */
[----:B------:R-:W-:Y:S11]  /*12120*/  IMAD.MOV.U32 R0, RZ, RZ, R27 ;  /* 0x000000ffff007224 */ /* 0x000ff600078e001b */
[----:B------:R-:W-:Y:S09]  /*12130*/  @!UPT UIADD3 URZ, URZ, URZ, URZ ;  /* 0x0000003f3f3ff290 */ /* 0x000ff2000fffe03f */
[----:B------:R-:W-:Y:S04]  /*12140*/  STL.64 [R1+0x190], R8 ;  /* 0x0001900801007387 */ /* 0x000fe80000100a00 */
[----:B------:R0:W-:Y:S04]  /*12150*/  STL.64 [R1+0x198], R10 ;  /* 0x0001980a01007387 */ /* 0x0001e80000100a00 */
[----:B0-----:R-:W3:Y:S04]  /*12160*/  LDL.LU.64 R10, [R1+0xce0] ;  /* 0x000ce000010a7983 */ /* 0x001ee80000300a00 */
[----:B------:R-:W3:Y:S04]  /*12170*/  LDL.LU.64 R8, [R1+0xcd8] ;  /* 0x000cd80001087983 */ /* 0x000ee80000300a00 */
[----:B------:R-:W3:Y:S02]  /*12180*/  LDL.LU.64 R26, [R1+0xcd0] ;  /* 0x000cd000011a7983 */ /* 0x000ee40000300a00 */
[----:B---3--:R-:W-:Y:S11]  /*12190*/  HMMA.16816.F32 R8, R16, R26, R8 ;  /* 0x0000001a1008723c */ /* 0x008ff60000001808 */
[----:B------:R-:W-:Y:S11]  /*121a0*/  @!UPT UIADD3 URZ, URZ, URZ, URZ ;  /* 0x0000003f3f3ff290 */ /* 0x000ff6000fffe03f */
[----:B------:R-:W-:Y:S01]  /*121b0*/  @!UPT UIADD3 URZ, URZ, URZ, URZ ;  /* 0x0000003f3f3ff290 */ /* 0x000fe2000fffe03f */
[----:B------:R-:W-:Y:S04]  /*121c0*/  STL.64 [R1+0x180], R8 ;  /* 0x0001800801007387 */ /* 0x000fe80000100a00 */
[----:B------:R0:W-:Y:S04]  /*121d0*/  STL.64 [R1+0x188], R10 ;  /* 0x0001880a01007387 */ /* 0x0001e80000100a00 */
[----:B0-----:R-:W3:Y:S04]  /*121e0*/  LDL.LU.64 R10, [R1+0xcc8] ;  /* 0x000cc800010a7983 */ /* 0x001ee80000300a00 */
[----:B------:R0:W-:Y:S02]  /*121f0*/  STL.64 [R1+0xc50], R26 ;  /* 0x000c501a01007387 */ /* 0x0001e40000100a00 */
[----:B0-----:R-:W-:-:S02]  /*12200*/  IMAD.MOV.U32 R26, RZ, RZ, R2 ;  /* 0x000000ffff1a7224 */ /* 0x001fc400078e0002 */
[----:B------:R-:W-:-:S05]  /*12210*/  IMAD.MOV.U32 R27, RZ, RZ, R0 ;  /* 0x000000ffff1b7224 */ /* 0x000fca00078e0000 */
[----:B------:R0:W-:Y:S04]  /*12220*/  STL.64 [R1+0xc60], R26 ;  /* 0x000c601a01007387 */ /* 0x0001e80000100a00 */
[----:B0-----:R-:W4:Y:S01]  /*12230*/  LDL.64 R26, [R1+0x58] ;  /* 0x00005800011a7983 */ /* 0x001f220000100a00 */
[----:B---3--:R-:W-:Y:S01]  /*12240*/  HMMA.16816.F32 R12, R16, R10, R12 ;  /* 0x0000000a100c723c */ /* 0x008fe2000000180c */
[----:B------:R-:W-:Y:S02]  /*12250*/  IMAD.MOV.U32 R8, RZ, RZ, R11 ;  /* 0x000000ffff087224 */ /* 0x000fe400078e000b */
[----:B----4-:R0:W-:Y:S04]  /*12260*/  STL.64 [R1+0xc70], R26 ;  /* 0x000c701a01007387 */ /* 0x0101e80000100a00 */
[----:B0-----:R-:W3:Y:S11]  /*12270*/  LDL.64 R26, [R1+0x68] ;  /* 0x00006800011a7983 */ /* 0x001ef60000100a00 */
[----:B------:R-:W-:Y:S05]  /*12280*/  @!UPT UIADD3 URZ, URZ, URZ, URZ ;  /* 0x0000003f3f3ff290 */ /* 0x000fea000fffe03f */
[----:B------:R0:W-:Y:S04]  /*12290*/  STL.64 [R1+0x170], R12 ;  /* 0x0001700c01007387 */ /* 0x0001e80000100a00 */
[----:B------:R-:W-:Y:S04]  /*122a0*/  STL.64 [R1+0x178], R14 ;  /* 0x0001780e01007387 */ /* 0x000fe80000100a00 */
[----:B------:R1:W-:Y:S01]  /*122b0*/  STL [R1+0xc68], R8 ;  /* 0x000c680801007387 */ /* 0x0003e20000100800 */
[----:B0-----:R-:W-:-:S03]  /*122c0*/  IMAD.MOV.U32 R13, RZ, RZ, R10 ;  /* 0x000000ffff0d7224 */ /* 0x001fc600078e000a */
[----:B-1----:R-:W4:Y:S04]  /*122d0*/  LDL.LU R8, [R1+0x100] ;  /* 0x0001000001087983 */ /* 0x002f280000300800 */
[----:B------:R-:W4:Y:S04]  /*122e0*/  LDL.LU R9, [R1+0x104] ;  /* 0x0001040001097983 */ /* 0x000f280000300800 */
[----:B------:R-:W3:Y:S04]  /*122f0*/  LDL.LU R10, [R1+0x108] ;  /* 0x00010800010a7983 */ /* 0x000ee80000300800 */
[----:B------:R-:W3:Y:S01]  /*12300*/  LDL.LU R11, [R1+0x10c] ;  /* 0x00010c00010b7983 */ /* 0x000ee20000300800 */
[C---:B--2---:R-:W-:Y:S03]  /*12310*/  HMMA.16816.F32 R20, R16.reuse, R22, R4 ;  /* 0x000000161014723c */ /* 0x044fe60000001804 */
        /* <DEDUP_REMOVED lines=20> */
[----:B---3--:R-:W-:Y:S02]  /*12460*/  HMMA.16816.F32 R16, R16, R6, R20 ;  /* 0x000000061010723c */ /* 0x008fe40000001814 */
[----:B------:R-:W2:Y:S04]  /*12470*/  LDL.LU.64 R22, [R1+0xc90] ;  /* 0x000c900001167983 */ /* 0x000ea80000300a00 */
[----:B------:R-:W2:Y:S04]  /*12480*/  LDL.LU.64 R20, [R1+0xc88] ;  /* 0x000c880001147983 */ /* 0x000ea80000300a00 */
[----:B------:R0:W-:Y:S04]  /*12490*/  STL.64 [R1+0xc58], R6 ;  /* 0x000c580601007387 */ /* 0x0001e80000100a00 */
[----:B------:R-:W3:Y:S09]  /*124a0*/  LDL.LU R4, [R1+0xf0] ;  /* 0x0000f00001047983 */ /* 0x000ef20000300800 */
[----:B------:R1:W-:Y:S04]  /*124b0*/  STL.64 [R1+0x120], R16 ;  /* 0x0001201001007387 */ /* 0x0003e80000100a00 */
[----:B------:R4:W-:Y:S04]  /*124c0*/  STL.64 [R1+0x128], R18 ;  /* 0x0001281201007387 */ /* 0x0009e80000100a00 */
[----:B------:R-:W3:Y:S04]  /*124d0*/  LDL.LU R5, [R1+0xf4] ;  /* 0x0000f40001057983 */ /* 0x000ee80000300800 */
[----:B0-----:R-:W3:Y:S04]  /*124e0*/  LDL.LU R6, [R1+0xf8] ;  /* 0x0000f80001067983 */ /* 0x001ee80000300800 */
[----:B------:R-:W3:Y:S04]  /*124f0*/  LDL.LU R7, [R1+0xfc] ;  /* 0x0000fc0001077983 */ /* 0x000ee80000300800 */
[----:B-1----:R-:W3:Y:S04]  /*12500*/  LDL.LU R16, [R1+0xe0] ;  /* 0x0000e00001107983 */ /* 0x002ee80000300800 */
[----:B------:R-:W3:Y:S04]  /*12510*/  LDL.LU R17, [R1+0xe4] ;  /* 0x0000e40001117983 */ /* 0x000ee80000300800 */
[----:B----4-:R-:W4:Y:S04]  /*12520*/  LDL.LU R18, [R1+0xe8] ;  /* 0x0000e80001127983 */ /* 0x010f280000300800 */
[----:B------:R-:W4:Y:S01]  /*12530*/  LDL.LU R19, [R1+0xec] ;  /* 0x0000ec0001137983 */ /* 0x000f220000300800 */
[----:B------:R-:W-:-:S02]  /*12540*/  IMAD.MOV.U32 R3, RZ, RZ, R26 ;  /* 0x000000ffff037224 */ /* 0x000fc400078e001a */
[----:B------:R-:W-:Y:S01]  /*12550*/  IMAD.MOV.U32 R0, RZ, RZ, R27 ;  /* 0x000000ffff007224 */ /* 0x000fe200078e001b */
[C---:B--2---:R-:W-:Y:S11]  /*12560*/  HMMA.16816.F32 R8, R20.reuse, R26, R8 ;  /* 0x0000001a1408723c */ /* 0x044ff60000001808 */
[----:B------:R-:W-:Y:S11]  /*12570*/  @!UPT UIADD3 URZ, URZ, URZ, URZ ;  /* 0x0000003f3f3ff290 */ /* 0x000ff6000fffe03f */
[----:B------:R-:W-:Y:S01]  /*12580*/  @!UPT UIADD3 URZ, URZ, URZ, URZ ;  /* 0x0000003f3f3ff290 */ /* 0x000fe2000fffe03f */
[----:B------:R-:W-:Y:S04]  /*12590*/  STL.64 [R1+0x110], R8 ;  /* 0x0001100801007387 */ /* 0x000fe80000100a00 */
[----:B------:R0:W-:Y:S04]  /*125a0*/  STL.64 [R1+0x118], R10 ;  /* 0x0001180a01007387 */ /* 0x0001e80000100a00 */
[----:B0-----:R-:W2:Y:S04]  /*125b0*/  LDL.LU.64 R10, [R1+0xc80] ;  /* 0x000c8000010a7983 */ /* 0x001ea80000300a00 */
[----:B------:R-:W2:Y:S04]  /*125c0*/  LDL.LU.64 R8, [R1+0xc78] ;  /* 0x000c780001087983 */ /* 0x000ea80000300a00 */
[----:B------:R-:W2:Y:S04]  /*125d0*/  LDL.LU.64 R26, [R1+0xc70] ;  /* 0x000c7000011a7983 */ /* 0x000ea80000300a00 */
[----:B------:R-:W-:Y:S04]  /*125e0*/  STL [R1+0xc2c], R0 ;  /* 0x000c2c0001007387 */ /* 0x000fe80000100800 */
[----:B------:R-:W-:Y:S01]  /*125f0*/  STL [R1+0xc28], R3 ;  /* 0x000c280301007387 */ /* 0x000fe20000100800 */
[----:B--2---:R-:W-:Y:S01]  /*12600*/  HMMA.16816.F32 R8, R20, R26, R8 ;  /* 0x0000001a1408723c */ /* 0x004fe20000001808 */
[----:B------:R-:W-:Y:S11]  /*12610*/  IMAD.MOV.U32 R14, RZ, RZ, R26 ;  /* 0x000000ffff0e7224 */ /* 0x000ff600078e001a */
[----:B------:R-:W-:Y:S11]  /*12620*/  @!UPT UIADD3 URZ, URZ, URZ, URZ ;  /* 0x0000003f3f3ff290 */ /* 0x000ff6000fffe03f */
[----:B------:R0:W-:Y:S04]  /*12630*/  STL.64 [R1+0x100], R8 ;  /* 0x0001000801007387 */ /* 0x0001e80000100a00 */
[----:B------:R1:W-:Y:S04]  /*12640*/  STL.64 [R1+0x108], R10 ;  /* 0x0001080a01007387 */ /* 0x0003e80000100a00 */
[----:B0-----:R-:W2:Y:S01]  /*12650*/  LDL.LU R8, [R1+0xc68] ;  /* 0x000c680001087983 */ /* 0x001ea20000300800 */
[----:B-1----:R-:W-:-:S03]  /*12660*/  IMAD.MOV.U32 R11, RZ, RZ, R27 ;  /* 0x000000ffff0b7224 */ /* 0x002fc600078e001b */
[----:B------:R-:W3:Y:S02]  /*12670*/  LDL.LU.64 R26, [R1+0xc60] ;  /* 0x000c6000011a7983 */ /* 0x000ee40000300a00 */
[C---:B---3--:R-:W-:Y:S02]  /*12680*/  HMMA.16816.F32 R24, R20.reuse, R26, R4 ;  /* 0x0000001a1418723c */ /* 0x048fe40000001804 */
[----:B------:R-:W3:Y:S11]  /*12690*/  LDL.LU.64 R6, [R1+0xc58] ;  /* 0x000c580001067983 */ /* 0x000ef60000300a00 */
[----:B------:R-:W-:Y:S10]  /*126a0*/  @!UPT UIADD3 URZ, URZ, URZ, URZ ;  /* 0x0000003f3f3ff290 */ /* 0x000ff4000fffe03f */
[----:B------:R-:W-:Y:S04]  /*126b0*/  STL.64 [R1+0xf0], R24 ;  /* 0x0000f01801007387 */ /* 0x000fe80000100a00 */
[----:B------:R0:W-:Y:S04]  /*126c0*/  STL.64 [R1+0xf8], R26 ;  /* 0x0000f81a01007387 */ /* 0x0001e80000100a00 */
[----:B0-----:R-:W4:Y:S02]  /*126d0*/  LDL.LU.64 R26, [R1+0xc50] ;  /* 0x000c5000011a7983 */ /* 0x001f240000300a00 */
[----:B----4-:R-:W-:Y:S11]  /*126e0*/  HMMA.16816.F32 R16, R20, R26, R16 ;  /* 0x0000001a1410723c */ /* 0x010ff60000001810 */
[----:B------:R-:W-:Y:S11]  /*126f0*/  @!UPT UIADD3 URZ, URZ, URZ, URZ ;  /* 0x0000003f3f3ff290 */ /* 0x000ff6000fffe03f */
[----:B------:R-:W-:Y:S01]  /*12700*/  @!UPT UIADD3 URZ, URZ, URZ, URZ ;  /* 0x0000003f3f3ff290 */ /* 0x000fe2000fffe03f */
[----:B------:R0:W-:Y:S04]  /*12710*/  STL.64 [R1+0xe0], R16 ;  /* 0x0000e01001007387 */ /* 0x0001e80000100a00 */
[----:B------:R1:W-:Y:S04]  /*12720*/  STL.64 [R1+0xe8], R18 ;  /* 0x0000e81201007387 */ /* 0x0003e80000100a00 */
[----:B------:R-:W4:Y:S04]  /*12730*/  LDL.LU R4, [R1+0x878] ;  /* 0x0008780001047983 */ /* 0x000f280000300800 */
[----:B------:R-:W4:Y:S04]  /*12740*/  LDL.LU R5, [R1+0x908] ;  /* 0x0009080001057983 */ /* 0x000f280000300800 */
[----:B---3--:R-:W-:Y:S04]  /*12750*/  STL.64 [R1+0xc10], R6 ;  /* 0x000c100601007387 */ /* 0x008fe80000100a00 */
[----:B----4-:R-:W-:Y:S04]  /*12760*/  STL.64 [R1+0xc08], R4 ;  /* 0x000c080401007387 */ /* 0x010fe80000100a00 */
[----:B------:R-:W3:Y:S04]  /*12770*/  LDL.LU R9, [R1+0x748] ;  /* 0x0007480001097983 */ /* 0x000ee80000300800 */
[----:B------:R-:W4:Y:S04]  /*12780*/  LDL.LU R10, [R1+0x7b8] ;  /* 0x0007b800010a7983 */ /* 0x000f280000300800 */
[----:B----4-:R4:W-:Y:S04]  /*12790*/  STL [R1+0xbe4], R10 ;  /* 0x000be40a01007387 */ /* 0x0109e80000100800 */
[----:B---3--:R-:W-:Y:S04]  /*127a0*/  STL [R1+0xbe0], R9 ;  /* 0x000be00901007387 */ /* 0x008fe80000100800 */
[----:B0-----:R-:W3:Y:S04]  /*127b0*/  LDL.LU R16, [R1+0xc0] ;  /* 0x0000c00001107983 */ /* 0x001ee80000300800 */
[----:B------:R-:W3:Y:S04]  /*127c0*/  LDL.LU R17, [R1+0xc4] ;  /* 0x0000c40001117983 */ /* 0x000ee80000300800 */
[----:B-1----:R-:W2:Y:S04]  /*127d0*/  LDL.LU R18, [R1+0xc8] ;  /* 0x0000c80001127983 */ /* 0x002ea80000300800 */
[----:B------:R-:W2:Y:S01]  /*127e0*/  LDL.LU R19, [R1+0xcc] ;  /* 0x0000cc0001137983 */ /* 0x000ea20000300800 */
[----:B----4-:R-:W-:-:S03]  /*127f0*/  IMAD.MOV.U32 R10, RZ, RZ, R14 ;  /* 0x000000ffff0a7224 */ /* 0x010fc600078e000e */
[----:B--2---:R0:W-:Y:S04]  /*12800*/  STL.64 [R1+0xc40], R18 ;  /* 0x000c401201007387 */ /* 0x0041e80000100a00 */
[----:B---3--:R-:W-:Y:S04]  /*12810*/  STL.64 [R1+0xc38], R16 ;  /* 0x000c381001007387 */ /* 0x008fe80000100a00 */
[----:B------:R1:W-:Y:S01]  /*12820*/  STL.64 [R1+0xbf0], R10 ;  /* 0x000bf00a01007387 */ /* 0x0003e20000100a00 */
[----:B0-----:R-:W-:-:S03]  /*12830*/  IMAD.MOV.U32 R19, RZ, RZ, R8 ;  /* 0x000000ffff137224 */ /* 0x001fc600078e0008 */
[----:B------:R-:W2:Y:S04]  /*12840*/  LDL.LU R8, [R1+0xa0] ;  /* 0x0000a00001087983 */ /* 0x000ea80000300800 */
[----:B------:R-:W2:Y:S04]  /*12850*/  LDL.LU R9, [R1+0xa4] ;  /* 0x0000a40001097983 */ /* 0x000ea80000300800 */
[----:B-1----:R-:W3:Y:S04]  /*12860*/  LDL.LU R10, [R1+0xa8] ;  /* 0x0000a800010a7983 */ /* 0x002ee80000300800 */
[----:B------:R-:W3:Y:S01]  /*12870*/  LDL.LU R11, [R1+0xac] ;  /* 0x0000ac00010b7983 */ /* 0x000ee20000300800 */
[----:B------:R-:W-:-:S02]  /*12880*/  IMAD.MOV.U32 R6, RZ, RZ, R12 ;  /* 0x000000ffff067224 */ /* 0x000fc400078e000c */
[----:B------:R-:W-:Y:S01]  /*12890*/  IMAD.MOV.U32 R7, RZ, RZ, R2 ;  /* 0x000000ffff077224 */ /* 0x000fe200078e0002 */
[----:B---3--:R-:W-:Y:S04]  /*128a0*/  STL.64 [R1+0xc20], R10 ;  /* 0x000c200a01007387 */ /* 0x008fe80000100a00 */
[----:B--2---:R-:W-:Y:S04]  /*128b0*/  STL.64 [R1+0xc18], R8 ;  /* 0x000c180801007387 */ /* 0x004fe80000100a00 */
[----:B------:R0:W-:Y:S04]  /*128c0*/  STL.64 [R1+0xc30], R6 ;  /* 0x000c300601007387 */ /* 0x0001e80000100a00 */
[----:B0-----:R-:W2:Y:S01]  /*128d0*/  LDL.64 R6, [R1+0x18] ;  /* 0x0000180001067983 */ /* 0x001ea20000100a00 */
[----:B------:R-:W-:-:S02]  /*128e0*/  IMAD.MOV.U32 R0, RZ, RZ, R26 ;  /* 0x000000ffff007224 */ /* 0x000fc400078e001a */
[----:B------:R-:W-:Y:S01]  /*128f0*/  IMAD.MOV.U32 R3, RZ, RZ, R27 ;  /* 0x000000ffff037224 */ /* 0x000fe200078e001b */
[----:B--2---:R0:W-:Y:S04]  /*12900*/  STL.64 [R1+0xc48], R6 ;  /* 0x000c480601007387 */ /* 0x0041e80000100a00 */
[----:B------:R-:W2:Y:S04]  /*12910*/  LDL.LU R4, [R1+0xd0] ;  /* 0x0000d00001047983 */ /* 0x000ea80000300800 */
[----:B------:R-:W2:Y:S04]  /*12920*/  LDL.LU R5, [R1+0xd4] ;  /* 0x0000d40001057983 */ /* 0x000ea80000300800 */
[----:B0-----:R-:W2:Y:S04]  /*12930*/  LDL.LU R6, [R1+0xd8] ;  /* 0x0000d80001067983 */ /* 0x001ea80000300800 */
[----:B------:R-:W2:Y:S04]  /*12940*/  LDL.LU R7, [R1+0xdc] ;  /* 0x0000dc0001077983 */ /* 0x000ea80000300800 */
[----:B------:R-:W3:Y:S04]  /*12950*/  LDL.LU R8, [R1+0xb0] ;  /* 0x0000b00001087983 */ /* 0x000ee80000300800 */
[----:B------:R-:W3:Y:S04]  /*12960*/  LDL.LU R9, [R1+0xb4] ;  /* 0x0000b40001097983 */ /* 0x000ee80000300800 */
[----:B------:R-:W3:Y:S04]  /*12970*/  LDL.LU R10, [R1+0xb8] ;  /* 0x0000b800010a7983 */ /* 0x000ee80000300800 */
[----:B------:R-:W3:Y:S04]  /*12980*/  LDL.LU R11, [R1+0xbc] ;  /* 0x0000bc00010b7983 */ /* 0x000ee80000300800 */
[----:B------:R-:W4:Y:S04]  /*12990*/  LDL.LU R24, [R1+0x70] ;  /* 0x0000700001187983 */ /* 0x000f280000300800 */
[----:B------:R-:W4:Y:S04]  /*129a0*/  LDL.LU R25, [R1+0x74] ;  /* 0x0000740001197983 */ /* 0x000f280000300800 */
[----:B------:R-:W4:Y:S04]  /*129b0*/  LDL.LU R26, [R1+0x78] ;  /* 0x00007800011a7983 */ /* 0x000f280000300800 */
[----:B------:R-:W4:Y:S04]  /*129c0*/  LDL.LU R27, [R1+0x7c] ;  /* 0x00007c00011b7983 */ /* 0x000f280000300800 */
[----:B------:R-:W2:Y:S01]  /*129d0*/  LDL.LU R15, [R1+0x74c] ;  /* 0x00074c00010f7983 */ /* 0x000ea20000300800 */
[----:B------:R-:W-:-:S03]  /*129e0*/  IMAD.MOV.U32 R18, RZ, RZ, R13 ;  /* 0x000000ffff127224 */ /* 0x000fc600078e000d */
[----:B--2---:R0:W-:Y:S04]  /*129f0*/  STL [R1+0xbd0], R15 ;  /* 0x000bd00f01007387 */ /* 0x0041e80000100800 */
[----:B0-----:R-:W2:Y:S01]  /*12a00*/  LDL.64 R14, [R1+0x48] ;  /* 0x00004800010e7983 */ /* 0x001ea20000100a00 */
[C---:B------:R-:W-:Y:S03]  /*12a10*/  HMMA.16816.F32 R16, R20.reuse, R18, R4 ;  /* 0x000000121410723c */ /* 0x040fe60000001804 */
[----:B--2---:R0:W-:Y:S04]  /*12a20*/  STL.64 [R1+0xbe8], R14 ;  /* 0x000be80e01007387 */ /* 0x0041e80000100a00 */
[----:B------:R-:W2:Y:S04]  /*12a30*/  LDL.LU R12, [R1+0x90] ;  /* 0x00009000010c7983 */ /* 0x000ea80000300800 */
[----:B------:R-:W2:Y:S04]  /*12a40*/  LDL.LU R13, [R1+0x94] ;  /* 0x00009400010d7983 */ /* 0x000ea80000300800 */
[----:B0-----:R-:W2:Y:S04]  /*12a50*/  LDL.LU R14, [R1+0x98] ;  /* 0x00009800010e7983 */ /* 0x001ea80000300800 */
[----:B------:R-:W2:Y:S04]  /*12a60*/  LDL.LU R15, [R1+0x9c] ;  /* 0x00009c00010f7983 */ /* 0x000ea80000300800 */
[----:B------:R-:W2:Y:S04]  /*12a70*/  LDL.LU R29, [R1+0x7bc] ;  /* 0x0007bc00011d7983 */ /* 0x000ea80000300800 */
[----:B------:R-:W2:Y:S04]  /*12a80*/  LDL.LU R2, [R1+0x87c] ;  /* 0x00087c0001027983 */ /* 0x000ea80000300800 */
[----:B------:R-:W2:Y:S04]  /*12a90*/  LDL.LU R28, [R1+0x90c] ;  /* 0x00090c00011c7983 */ /* 0x000ea80000300800 */
[----:B------:R-:W2:Y:S04]  /*12aa0*/  LDL.LU.64 R6, [R1+0xc48] ;  /* 0x000c480001067983 */ /* 0x000ea80000300a00 */
[----:B------:R-:W-:Y:S04]  /*12ab0*/  STL.64 [R1+0xd0], R16 ;  /* 0x0000d01001007387 */ /* 0x000fe80000100a00 */
[----:B------:R0:W-:Y:S04]  /*12ac0*/  STL.64 [R1+0xd8], R18 ;  /* 0x0000d81201007387 */ /* 0x0001e80000100a00 */
[----:B0-----:R-:W2:Y:S04]  /*12ad0*/  LDL.LU.64 R18, [R1+0xc40] ;  /* 0x000c400001127983 */ /* 0x001ea80000300a00 */
[----:B------:R-:W2:Y:S02]  /*12ae0*/  LDL.LU.64 R16, [R1+0xc38] ;  /* 0x000c380001107983 */ /* 0x000ea40000300a00 */
[C---:B--2---:R-:W-:Y:S11]  /*12af0*/  HMMA.16816.F32 R16, R20.reuse, R6, R16 ;  /* 0x000000061410723c */ /* 0x044ff60000001810 */
[----:B------:R-:W-:Y:S11]  /*12b00*/  @!UPT UIADD3 URZ, URZ, URZ, URZ ;  /* 0x0000003f3f3ff290 */ /* 0x000ff6000fffe03f */
[----:B------:R-:W-:Y:S01]  /*12b10*/  @!UPT UIADD3 URZ, URZ, URZ, URZ ;  /* 0x0000003f3f3ff290 */ /* 0x000fe2000fffe03f */
[----:B------:R0:W-:Y:S04]  /*12b20*/  STL.64 [R1+0xc0], R16 ;  /* 0x0000c01001007387 */ /* 0x0001e80000100a00 */
[----:B------:R-:W-:Y:S01]  /*12b30*/  STL.64 [R1+0xc8], R18 ;  /* 0x0000c81201007387 */ /* 0x000fe20000100a00 */
[----:B0-----:R-:W-:Y:S02]  /*12b40*/  IMAD.MOV.U32 R17, RZ, RZ, R6 ;  /* 0x000000ffff117224 */ /* 0x001fe400078e0006 */
[----:B------:R-:W-:Y:S02]  /*12b50*/  IMAD.MOV.U32 R16, RZ, RZ, R7 ;  /* 0x000000ffff107224 */ /* 0x000fe400078e0007 */
[----:B------:R-:W3:Y:S04]  /*12b60*/  LDL.LU.64 R6, [R1+0xc30] ;  /* 0x000c300001067983 */ /* 0x000ee80000300a00 */
[----:B------:R0:W-:Y:S04]  /*12b70*/  STL.64 [R1+0xbb0], R16 ;  /* 0x000bb01001007387 */ /* 0x0001e80000100a00 */
[----:B0-----:R-:W2:Y:S04]  /*12b80*/  LDL.LU R16, [R1+0x2a0] ;  /* 0x0002a00001107983 */ /* 0x001ea80000300800 */
[----:B------:R-:W2:Y:S04]  /*12b90*/  LDL.LU R17, [R1+0x2a4] ;  /* 0x0002a40001117983 */ /* 0x000ea80000300800 */
[----:B------:R-:W2:Y:S04]  /*12ba0*/  LDL.LU R18, [R1+0x2a8] ;  /* 0x0002a80001127983 */ /* 0x000ea80000300800 */
[----:B------:R-:W2:Y:S01]  /*12bb0*/  LDL.LU R19, [R1+0x2ac] ;  /* 0x0002ac0001137983 */ /* 0x000ea20000300800 */
[----:B---3--:R-:W-:Y:S03]  /*12bc0*/  HMMA.16816.F32 R4, R20, R6, R8 ;  /* 0x000000061404723c */ /* 0x008fe60000001808 */
[----:B--2---:R0:W-:Y:S04]  /*12bd0*/  STL.64 [R1+0xbc0], R18 ;  /* 0x000bc01201007387 */ /* 0x0041e80000100a00 */
[----:B------:R1:W-:Y:S01]  /*12be0*/  STL.64 [R1+0xbb8], R16 ;  /* 0x000bb81001007387 */ /* 0x0003e20000100a00 */
[----:B0-----:R-:W-:-:S02]  /*12bf0*/  IMAD.MOV.U32 R18, RZ, RZ, R0 ;  /* 0x000000ffff127224 */ /* 0x001fc400078e0000 */
[----:B------:R-:W-:Y:S01]  /*12c00*/  IMAD.MOV.U32 R19, RZ, RZ, R3 ;  /* 0x000000ffff137224 */ /* 0x000fe200078e0003 */
[----:B------:R-:W2:Y:S04]  /*12c10*/  LDL.LU R0, [R1+0xc2c] ;  /* 0x000c2c0001007983 */ /* 0x000ea80000300800 */
[----:B------:R-:W3:Y:S04]  /*12c20*/  LDL.LU R3, [R1+0xc28] ;  /* 0x000c280001037983 */ /* 0x000ee80000300800 */
[----:B------:R0:W-:Y:S04]  /*12c30*/  STL.64 [R1+0xbd8], R18 ;  /* 0x000bd81201007387 */ /* 0x0001e80000100a00 */
[----:B-1----:R-:W2:Y:S04]  /*12c40*/  LDL.LU R16, [R1+0x80] ;  /* 0x0000800001107983 */ /* 0x002ea80000300800 */
[----:B------:R-:W2:Y:S04]  /*12c50*/  LDL.LU R17, [R1+0x84] ;  /* 0x0000840001117983 */ /* 0x000ea80000300800 */
[----:B0-----:R-:W2:Y:S04]  /*12c60*/  LDL.LU R18, [R1+0x88] ;  /* 0x0000880001127983 */ /* 0x001ea80000300800 */
[----:B------:R-:W2:Y:S04]  /*12c70*/  LDL.LU R19, [R1+0x8c] ;  /* 0x00008c0001137983 */ /* 0x000ea80000300800 */
[----:B------:R-:W2:Y:S04]  /*12c80*/  LDL.LU.64 R10, [R1+0xc20] ;  /* 0x000c2000010a7983 */ /* 0x000ea80000300a00 */
[----:B------:R-:W2:Y:S04]  /*12c90*/  LDL.LU.64 R8, [R1+0xc18] ;  /* 0x000c180001087983 */ /* 0x000ea80000300a00 */
[----:B------:R-:W-:Y:S04]  /*12ca0*/  STL.64 [R1+0xb0], R4 ;  /* 0x0000b00401007387 */ /* 0x000fe80000100a00 */
[----:B------:R0:W-:Y:S04]  /*12cb0*/  STL.64 [R1+0xb8], R6 ;  /* 0x0000b80601007387 */ /* 0x0001e80000100a00 */
[----:B0-----:R-:W4:Y:S04]  /*12cc0*/  LDL.LU.64 R6, [R1+0xc10] ;  /* 0x000c100001067983 */ /* 0x001f280000300a00 */
[----:B------:R-:W2:Y:S01]  /*12cd0*/  LDL.LU.64 R4, [R1+0xc08] ;  /* 0x000c080001047983 */ /* 0x000ea20000300a00 */
[----:B----4-:R-:W-:Y:S03]  /*12ce0*/  HMMA.16816.F32 R20, R20, R6, R24 ;  /* 0x000000061414723c */ /* 0x010fe60000001818 */
[----:B------:R-:W4:Y:S04]  /*12cf0*/  LDL.LU.64 R26, [R1+0xc00] ;  /* 0x000c0000011a7983 */ /* 0x000f280000300a00 */
[----:B------:R-:W4:Y:S11]  /*12d00*/  LDL.LU.64 R24, [R1+0xbf8] ;  /* 0x000bf80001187983 */ /* 0x000f360000300a00 */
[----:B------:R-:W-:Y:S05]  /*12d10*/  @!UPT UIADD3 URZ, URZ, URZ, URZ ;  /* 0x0000003f3f3ff290 */ /* 0x000fea000fffe03f */
[----:B------:R-:W-:Y:S04]  /*12d20*/  STL.64 [R1+0x70], R20 ;  /* 0x0000701401007387 */ /* 0x000fe80000100a00 */
[----:B------:R3:W-:Y:S02]  /*12d30*/  STL.64 [R1+0x78], R22 ;  /* 0x0000781601007387 */ /* 0x0007e40000100a00 */
[----:B---3--:R-:W-:Y:S02]  /*12d40*/  IMAD.MOV.U32 R22, RZ, RZ, R3 ;  /* 0x000000ffff167224 */ /* 0x008fe400078e0003 */
[----:B--2---:R-:W-:-:S07]  /*12d50*/  IMAD.MOV.U32 R23, RZ, RZ, R0 ;  /* 0x000000ffff177224 */ /* 0x004fce00078e0000 */
[C---:B----4-:R-:W-:Y:S01]  /*12d60*/  HMMA.16816.F32 R20, R24.reuse, R22, R8 ;  /* 0x000000161814723c */ /* 0x050fe20000001808 */
[----:B------:R-:W2:Y:S11]  /*12d70*/  LDL.LU.64 R10, [R1+0xbf0] ;  /* 0x000bf000010a7983 */ /* 0x000eb60000300a00 */
[----:B------:R-:W-:Y:S11]  /*12d80*/  @!UPT UIADD3 URZ, URZ, URZ, URZ ;  /* 0x0000003f3f3ff290 */ /* 0x000ff6000fffe03f */
[----:B------:R-:W-:Y:S04]  /*12d90*/  STL.64 [R1+0xa0], R20 ;  /* 0x0000a01401007387 */ /* 0x000fe80000100a00 */
[----:B------:R-:W-:Y:S01]  /*12da0*/  STL.64 [R1+0xa8], R22 ;  /* 0x0000a81601007387 */ /* 0x000fe20000100a00 */
[----:B--2---:R-:W-:Y:S03]  /*12db0*/  HMMA.16816.F32 R8, R24, R10, R12 ;  /* 0x0000000a1808723c */ /* 0x004fe6000000180c */
[----:B------:R-:W2:Y:S04]  /*12dc0*/  LDL.LU.64 R14, [R1+0xbe8] ;  /* 0x000be800010e7983 */ /* 0x000ea80000300a00 */
[----:B------:R-:W0:Y:S11]  /*12dd0*/  S2R R0, SR_TID.X ;  /* 0x0000000000007919 */ /* 0x000e360000002100 */
[----:B------:R-:W-:Y:S05]  /*12de0*/  @!UPT UIADD3 URZ, URZ, URZ, URZ ;  /* 0x0000003f3f3ff290 */ /* 0x000fea000fffe03f */
[----:B------:R-:W-:Y:S04]  /*12df0*/  STL.64 [R1+0x90], R8 ;  /* 0x0000900801007387 */ /* 0x000fe80000100a00 */
[----:B------:R1:W-:Y:S04]  /*12e00*/  STL.64 [R1+0x98], R10 ;  /* 0x0000980a01007387 */ /* 0x0003e80000100a00 */
[----:B-1----:R-:W3:Y:S01]  /*12e10*/  LDL.LU R10, [R1+0xbe4] ;  /* 0x000be400010a7983 */ /* 0x002ee20000300800 */
[----:B0-----:R-:W-:-:S03]  /*12e20*/  LOP3.LUT R11, R0, 0x7, RZ, 0xc0, !PT ;  /* 0x00000007000b7812 */ /* 0x001fc600078ec0ff */
[----:B------:R-:W4:Y:S01]  /*12e30*/  LDL.LU R9, [R1+0xbe0] ;  /* 0x000be00001097983 */ /* 0x000f220000300800 */
[----:B--2---:R-:W-:Y:S01]  /*12e40*/  HMMA.16816.F32 R16, R24, R14, R16 ;  /* 0x0000000e1810723c */ /* 0x004fe20000001810 */
[----:B------:R-:W-:Y:S11]  /*12e50*/  IMAD.MOV.U32 R0, RZ, RZ, R15 ;  /* 0x000000ffff007224 */ /* 0x000ff600078e000f */
[----:B------:R-:W-:Y:S11]  /*12e60*/  @!UPT UIADD3 URZ, URZ, URZ, URZ ;  /* 0x0000003f3f3ff290 */ /* 0x000ff6000fffe03f */
[----:B------:R-:W-:Y:S04]  /*12e70*/  STL.64 [R1+0x80], R16 ;  /* 0x0000801001007387 */ /* 0x000fe80000100a00 */
[----:B------:R0:W-:Y:S04]  /*12e80*/  STL.64 [R1+0x88], R18 ;  /* 0x0000881201007387 */ /* 0x0001e80000100a00 */
[----:B0-----:R-:W2:Y:S04]  /*12e90*/  LDL.LU.64 R18, [R1+0xbd8] ;  /* 0x000bd80001127983 */ /* 0x001ea80000300a00 */
[----:B------:R-:W2:Y:S04]  /*12ea0*/  LDL.LU R15, [R1+0xbd0] ;  /* 0x000bd000010f7983 */ /* 0x000ea80000300800 */
[----:B------:R-:W0:Y:S01]  /*12eb0*/  S2R R8, SR_TID.X ;  /* 0x0000000000087919 */ /* 0x000e220000002100 */
[----:B------:R-:W-:-:S02]  /*12ec0*/  IMAD.MOV.U32 R3, RZ, RZ, R14 ;  /* 0x000000ffff037224 */ /* 0x000fc400078e000e */
[----:B0-----:R-:W-:-:S05]  /*12ed0*/  IMAD.SHL.U32 R14, R8, 0x2, RZ ;  /* 0x00000002080e7824 */ /* 0x001fca00078e00ff */
[----:B--2---:R0:W-:Y:S01]  /*12ee0*/  STL.64 [R1+0xbc8], R14 ;  /* 0x000bc80e01007387 */ /* 0x0041e20000100a00 */
[----:B------:R-:W2:Y:S02]  /*12ef0*/  LDL.LU R12, [R1+0x140] ;  /* 0x00014000010c7983 */ /* 0x000ea40000300800 */
[----:B------:R-:W2:Y:S01]  /*12f00*/  LDL.LU R13, [R1+0x144] ;  /* 0x00014400010d7983 */ /* 0x000ea20000300800 */
[----:B0-----:R-:W2:Y:S01]  /*12f10*/  LDL.LU R14, [R1+0x148] ;  /* 0x00014800010e7983 */ /* 0x001ea20000300800 */
[----:B------:R-:W2:Y:S01]  /*12f20*/  LDL.LU R15, [R1+0x14c] ;  /* 0x00014c00010f7983 */ /* 0x000ea20000300800 */
[-C--:B------:R-:W-:Y:S01]  /*12f30*/  LOP3.LUT R5, R5, R4.reuse, RZ, 0x3c, !PT ;  /* 0x0000000405057212 */ /* 0x080fe200078e3cff */
[----:B------:R-:W-:Y:S01]  /*12f40*/  IMAD R11, R11, 0x110, RZ ;  /* 0x000001100b0b7824 */ /* 0x000fe200078e02ff */
[----:B--2---:R-:W-:Y:S01]  /*12f50*/  HMMA.16816.F32 R16, R24, R18, R12 ;  /* 0x000000121810723c */ /* 0x004fe2000000180c */
[----:B------:R-:W2:Y:S01]  /*12f60*/  LDL.LU.64 R14, [R1+0xbc8] ;  /* 0x000bc800010e7983 */ /* 0x000ea20000300a00 */
[----:B------:R-:W-:Y:S01]  /*12f70*/  LOP3.LUT R4, R5, R4, RZ, 0x3c, !PT ;  /* 0x0000000405047212 */ /* 0x000fe200078e3cff */
[----:B------:R-:W-:-:S02]  /*12f80*/  IMAD.MOV.U32 R21, RZ, RZ, c[0x0][0x18c] ;  /* 0x00006300ff157624 */ /* 0x000fc400078e00ff */
[----:B------:R-:W-:Y:S01]  /*12f90*/  IMAD.SHL.U32 R8, R8, 0x80, RZ ;  /* 0x0000008008087824 */ /* 0x000fe200078e00ff */
[----:B------:R-:W-:Y:S01]  /*12fa0*/  LOP3.LUT R5, R5, R4, RZ, 0x3c, !PT ;  /* 0x0000000405057212 */ /* 0x000fe200078e3cff */
[----:B------:R-:W-:-:S04]  /*12fb0*/  IMAD.SHL.U32 R21, R21, 0x20, RZ ;  /* 0x0000002015157824 */ /* 0x000fc800078e00ff */
[----:B------:R-:W-:Y:S11]  /*12fc0*/  IMAD.WIDE R4, R21, 0x2, R4 ;  /* 0x0000000215047825 */ /* 0x000ff600078e0204 */
[----:B------:R-:W-:Y:S01]  /*12fd0*/  @!UPT UIADD3 URZ, URZ, URZ, URZ ;  /* 0x0000003f3f3ff290 */ /* 0x000fe2000fffe03f */
[----:B------:R-:W-:Y:S01]  /*12fe0*/  STL.64 [R1+0x140], R16 ;  /* 0x0001401001007387 */ /* 0x000fe20000100a00 */
[----:B------:R0:W-:Y:S03]  /*12ff0*/  STL.64 [R1+0x148], R18 ;  /* 0x0001481201007387 */ /* 0x0001e60000100a00 */
[----:B0-----:R-:W2:Y:S01]  /*13000*/  LDL.LU.64 R18, [R1+0xbc0] ;  /* 0x000bc00001127983 */ /* 0x001ea20000300a00 */
[----:B------:R-:W2:Y:S02]  /*13010*/  LDL.LU.64 R16, [R1+0xbb8] ;  /* 0x000bb80001107983 */ /* 0x000ea40000300a00 */
[----:B------:R3:W-:Y:S02]  /*13020*/  STL [R1+0x908], R4 ;  /* 0x0009080401007387 */ /* 0x0007e40000100800 */
[----:B------:R4:W-:Y:S02]  /*13030*/  STL [R1+0x878], R5 ;  /* 0x0008780501007387 */ /* 0x0009e40000100800 */
[----:B---3--:R-:W-:-:S02]  /*13040*/  IMAD.MOV.U32 R4, RZ, RZ, R10 ;  /* 0x000000ffff047224 */ /* 0x008fc400078e000a */
[----:B----4-:R-:W-:Y:S01]  /*13050*/  IMAD.MOV.U32 R5, RZ, RZ, R9 ;  /* 0x000000ffff057224 */ /* 0x010fe200078e0009 */
[----:B--2---:R-:W-:-:S04]  /*13060*/  LOP3.LUT R11, R11, 0x10, R14, 0x78, !PT ;  /* 0x000000100b0b7812 */ /* 0x004fc800078e780e */
[----:B------:R-:W-:-:S04]  /*13070*/  LOP3.LUT R11, R11, 0x800, R8, 0xf8, !PT ;  /* 0x000008000b0b7812 */ /* 0x000fc800078ef808 */
[----:B------:R-:W-:-:S06]  /*13080*/  LOP3.LUT R11, R11, 0x40, RZ, 0x3c, !PT ;  /* 0x000000400b0b7812 */ /* 0x000fcc00078e3cff */
[----:B------:R-:W0:Y:S04]  /*13090*/  LDSM.16.MT88.4 R8, [R11+0x1080] ;  /* 0x001080000b08783b */ /* 0x000e280000004200 */
[----:B0-----:R0:W-:Y:S01]  /*130a0*/  STL.64 [R1+0xb78], R10 ;  /* 0x000b780a01007387 */ /* 0x0011e20000100a00 */
[----:B------:R-:W-:Y:S03]  /*130b0*/  STL.64 [R1+0xb70], R8 ;  /* 0x000b700801007387 */ /* 0x000fe60000100a00 */
[----:B0-----:R-:W2:Y:S02]  /*130c0*/  LDL.64 R10, [R1+0x28] ;  /* 0x00002800010a7983 */ /* 0x001ea40000100a00 */
[----:B--2---:R-:W-:Y:S11]  /*130d0*/  HMMA.16816.F32 R16, R24, R10, R16 ;  /* 0x0000000a1810723c */ /* 0x004ff60000001810 */
[----:B------:R-:W-:Y:S11]  /*130e0*/  @!UPT UIADD3 URZ, URZ, URZ, URZ ;  /* 0x0000003f3f3ff290 */ /* 0x000ff6000fffe03f */
[----:B------:R-:W-:Y:S01]  /*130f0*/  @!UPT UIADD3 URZ, URZ, URZ, URZ ;  /* 0x0000003f3f3ff290 */ /* 0x000fe2000fffe03f */
[----:B------:R0:W-:Y:S01]  /*13100*/  STL.64 [R1+0x2a0], R16 ;  /* 0x0002a01001007387 */ /* 0x0001e20000100a00 */
[----:B------:R1:W-:Y:S03]  /*13110*/  STL.64 [R1+0x2a8], R18 ;  /* 0x0002a81201007387 */ /* 0x0003e60000100a00 */
[----:B0-----:R-:W2:Y:S01]  /*13120*/  LDL.LU.64 R16, [R1+0xbb0] ;  /* 0x000bb00001107983 */ /* 0x001ea20000300a00 */
[----:B-1----:R-:W-:Y:S02]  /*13130*/  IMAD.MOV.U32 R19, RZ, RZ, R10 ;  /* 0x000000ffff137224 */ /* 0x002fe400078e000a */
[----:B------:R-:W-:-:S05]  /*13140*/  IMAD.MOV.U32 R18, RZ, RZ, R11 ;  /* 0x000000ffff127224 */ /* 0x000fca00078e000b */
[----:B------:R-:W-:Y:S01]  /*13150*/  STL.64 [R1+0xba0], R18 ;  /* 0x000ba01201007387 */ /* 0x000fe20000100a00 */
[----:B------:R-:W3:Y:S02]  /*13160*/  LDL.LU R22, [R1+0x880] ;  /* 0x0008800001167983 */ /* 0x000ee40000300800 */
[----:B------:R-:W-:Y:S02]  /*13170*/  IMAD.MOV.U32 R13, RZ, RZ, R15 ;  /* 0x000000ffff0d7224 */ /* 0x000fe400078e000f */
[----:B------:R-:W-:-:S04]  /*13180*/  IMAD.WIDE R14, R21, 0x2, R4 ;  /* 0x00000002150e7825 */ /* 0x000fc800078e0204 */
[----:B------:R-:W-:Y:S02]  /*13190*/  IMAD.MOV.U32 R12, RZ, RZ, R29 ;  /* 0x000000ffff0c7224 */ /* 0x000fe400078e001d */
[----:B------:R-:W-:Y:S02]  /*131a0*/  IMAD.MOV.U32 R4, RZ, RZ, R28 ;  /* 0x000000ffff047224 */ /* 0x000fe400078e001c */
[----:B------:R-:W-:Y:S02]  /*131b0*/  IMAD.MOV.U32 R5, RZ, RZ, R2 ;  /* 0x000000ffff057224 */ /* 0x000fe400078e0002 */
[----:B------:R-:W-:-:S04]  /*131c0*/  IMAD.WIDE R12, R21, 0x2, R12 ;  /* 0x00000002150c7825 */ /* 0x000fc800078e020c */
[----:B------:R-:W-:Y:S01]  /*131d0*/  IMAD.WIDE R4, R21, 0x2, R4 ;  /* 0x0000000215047825 */ /* 0x000fe200078e0204 */
[----:B---3--:R-:W-:Y:S03]  /*131e0*/  STL [R1+0xbac], R22 ;  /* 0x000bac1601007387 */ /* 0x008fe60000100800 */
[----:B------:R0:W-:Y:S02]  /*131f0*/  STL [R1+0xba8], R21 ;  /* 0x000ba81501007387 */ /* 0x0001e40000100800 */
[----:B------:R-:W3:Y:S01]  /*13200*/  LDL.LU R20, [R1+0x2b0] ;  /* 0x0002b00001147983 */ /* 0x000ee20000300800 */
[----:B0-----:R-:W3:Y:S01]  /*13210*/  LDL.LU R21, [R1+0x2b4] ;  /* 0x0002b40001157983 */ /* 0x001ee20000300800 */
[----:B------:R-:W3:Y:S02]  /*13220*/  LDL.LU R22, [R1+0x2b8] ;  /* 0x0002b80001167983 */ /* 0x000ee40000300800 */
[----:B------:R-:W3:Y:S02]  /*13230*/  LDL.LU R23, [R1+0x2bc] ;  /* 0x0002bc0001177983 */ /* 0x000ee40000300800 */
[----:B------:R0:W-:Y:S01]  /*13240*/  STL [R1+0x7b8], R14 ;  /* 0x0007b80e01007387 */ /* 0x0001e20000100800 */
[----:B------:R1:W-:Y:S04]  /*13250*/  STL [R1+0x748], R15 ;  /* 0x0007480f01007387 */ /* 0x0003e80000100800 */
[----:B0-----:R-:W4:Y:S01]  /*13260*/  LDL.LU R14, [R1+0x754] ;  /* 0x00075400010e7983 */ /* 0x001f220000300800 */
[----:B-1----:R-:W4:Y:S02]  /*13270*/  LDL.LU R15, [R1+0x7c4] ;  /* 0x0007c400010f7983 */ /* 0x002f240000300800 */
[----:B------:R-:W4:Y:S02]  /*13280*/  LDL.LU R8, [R1+0x2c0] ;  /* 0x0002c00001087983 */ /* 0x000f240000300800 */
[----:B------:R-:W4:Y:S01]  /*13290*/  LDL.LU R9, [R1+0x2c4] ;  /* 0x0002c40001097983 */ /* 0x000f220000300800 */
[----:B------:R-:W4:Y:S01]  /*132a0*/  LDL.LU R10, [R1+0x2c8] ;  /* 0x0002c800010a7983 */ /* 0x000f220000300800 */
[----:B------:R-:W4:Y:S02]  /*132b0*/  LDL.LU R11, [R1+0x2cc] ;  /* 0x0002cc00010b7983 */ /* 0x000f240000300800 */
[----:B--2---:R-:W-:-:S02]  /*132c0*/  IMAD.MOV.U32 R18, RZ, RZ, R17 ;  /* 0x000000ffff127224 */ /* 0x004fc400078e0011 */
[----:B------:R-:W-:-:S07]  /*132d0*/  IMAD.MOV.U32 R19, RZ, RZ, R16 ;  /* 0x000000ffff137224 */ /* 0x000fce00078e0010 */
[----:B---3--:R-:W-:Y:S01]  /*132e0*/  HMMA.16816.F32 R16, R24, R18, R20 ;  /* 0x000000121810723c */ /* 0x008fe20000001814 */
[----:B----4-:R-:W-:Y:S01]  /*132f0*/  STL.64 [R1+0xb88], R10 ;  /* 0x000b880a01007387 */ /* 0x010fe20000100a00 */
[----:B------:R0:W-:Y:S03]  /*13300*/  STL.64 [R1+0xb80], R8 ;  /* 0x000b800801007387 */ /* 0x0001e60000100a00 */
[----:B0-----:R-:W2:Y:S01]  /*13310*/  LDL.LU R8, [R1+0x7c0] ;  /* 0x0007c00001087983 */ /* 0x001ea20000300800 */
[----:B------:R-:W3:Y:S02]  /*13320*/  LDL.LU R9, [R1+0x7c8] ;  /* 0x0007c80001097983 */ /* 0x000ee40000300800 */
[----:B------:R-:W4:Y:S02]  /*13330*/  LDL.64 R10, [R1+0x8] ;  /* 0x00000800010a7983 */ /* 0x000f240000100a00 */
[----:B------:R-:W-:Y:S01]  /*13340*/  STL [R1+0x7bc], R12 ;  /* 0x0007bc0c01007387 */ /* 0x000fe20000100800 */
[----:B------:R0:W-:Y:S04]  /*13350*/  STL [R1+0x74c], R13 ;  /* 0x00074c0d01007387 */ /* 0x0001e80000100800 */
[----:B0-----:R-:W2:Y:S01]  /*13360*/  LDL.LU R13, [R1+0x750] ;  /* 0x00075000010d7983 */ /* 0x001ea20000300800 */
[----:B------:R-:W2:Y:S02]  /*13370*/  LDL.LU R2, [R1+0x910] ;  /* 0x0009100001027983 */ /* 0x000ea40000300800 */
[----:B------:R-:W2:Y:S02]  /*13380*/  LDL.LU R22, [R1+0xbac] ;  /* 0x000bac0001167983 */ /* 0x000ea40000300800 */
[----:B------:R-:W2:Y:S03]  /*13390*/  LDL.LU R21, [R1+0xba8] ;  /* 0x000ba80001157983 */ /* 0x000ea60000300800 */
[----:B------:R-:W-:Y:S01]  /*133a0*/  STL.64 [R1+0x2b0], R16 ;  /* 0x0002b01001007387 */ /* 0x000fe20000100a00 */
[----:B------:R0:W-:Y:S03]  /*133b0*/  STL.64 [R1+0x2b8], R18 ;  /* 0x0002b81201007387 */ /* 0x0001e60000100a00 */
[----:B0-----:R-:W2:Y:S01]  /*133c0*/  LDL.LU.64 R18, [R1+0xba0] ;  /* 0x000ba00001127983 */ /* 0x001ea20000300a00 */
[----:B------:R-:W-:Y:S02]  /*133d0*/  STL [R1+0x90c], R4 ;  /* 0x00090c0401007387 */ /* 0x000fe40000100800 */
[----:B------:R-:W-:Y:S02]  /*133e0*/  STL [R1+0x87c], R5 ;  /* 0x00087c0501007387 */ /* 0x000fe40000100800 */
[----:B------:R-:W3:Y:S01]  /*133f0*/  LDL.LU R20, [R1+0x75c] ;  /* 0x00075c0001147983 */ /* 0x000ee20000300800 */
[----:B------:R-:W3:Y:S01]  /*13400*/  LDL.LU R23, [R1+0x7d4] ;  /* 0x0007d40001177983 */ /* 0x000ee20000300800 */
[----:B------:R-:W3:Y:S02]  /*13410*/  LDL.LU R16, [R1+0x7d8] ;  /* 0x0007d80001107983 */ /* 0x000ee40000300800 */
[----:B------:R-:W3:Y:S01]  /*13420*/  LDL.LU R17, [R1+0x88c] ;  /* 0x00088c0001117983 */ /* 0x000ee20000300800 */
[----:B--2---:R-:W-:Y:S04]  /*13430*/  STL.64 [R1+0xb98], R18 ;  /* 0x000b981201007387 */ /* 0x004fe80000100a00 */
[----:B---3--:R0:W-:Y:S04]  /*13440*/  STL.64 [R1+0xb90], R16 ;  /* 0x000b901001007387 */ /* 0x0081e80000100a00 */
[----:B0-----:R-:W2:Y:S01]  /*13450*/  LDL.LU R16, [R1+0x2d0] ;  /* 0x0002d00001107983 */ /* 0x001ea20000300800 */
[----:B------:R-:W2:Y:S02]  /*13460*/  LDL.LU R17, [R1+0x2d4] ;  /* 0x0002d40001117983 */ /* 0x000ea40000300800 */
[----:B------:R-:W2:Y:S02]  /*13470*/  LDL.LU R18, [R1+0x2d8] ;  /* 0x0002d80001127983 */ /* 0x000ea40000300800 */
[----:B------:R-:W2:Y:S02]  /*13480*/  LDL.LU R19, [R1+0x2dc] ;  /* 0x0002dc0001137983 */ /* 0x000ea40000300800 */
[----:B------:R-:W-:-:S02]  /*13490*/  IMAD.MOV.U32 R4, RZ, RZ, R8 ;  /* 0x000000ffff047224 */ /* 0x000fc400078e0008 */
[----:B------:R-:W-:Y:S01]  /*134a0*/  IMAD.MOV.U32 R5, RZ, RZ, R13 ;  /* 0x000000ffff057224 */ /* 0x000fe200078e000d */
[----:B------:R-:W3:Y:S01]  /*134b0*/  LDL.LU R29, [R1+0x7dc] ;  /* 0x0007dc00011d7983 */ /* 0x000ee20000300800 */
[----:B------:R-:W3:Y:S02]  /*134c0*/  LDL.LU R28, [R1+0x890] ;  /* 0x00089000011c7983 */ /* 0x000ee40000300800 */
[----:B------:R-:W-:Y:S02]  /*134d0*/  IMAD.MOV.U32 R12, RZ, RZ, R15 ;  /* 0x000000ffff0c7224 */ /* 0x000fe400078e000f */
[----:B------:R-:W-:Y:S02]  /*134e0*/  IMAD.MOV.U32 R13, RZ, RZ, R14 ;  /* 0x000000ffff0d7224 */ /* 0x000fe400078e000e */
[----:B------:R-:W-:-:S04]  /*134f0*/  IMAD.WIDE R14, R21, 0x2, R4 ;  /* 0x00000002150e7825 */ /* 0x000fc800078e0204 */
[----:B------:R-:W-:Y:S02]  /*13500*/  IMAD.MOV.U32 R4, RZ, RZ, R22 ;  /* 0x000000ffff047224 */ /* 0x000fe400078e0016 */
[----:B----4-:R-:W-:Y:S02]  /*13510*/  IMAD.MOV.U32 R22, RZ, RZ, R11 ;  /* 0x000000ffff167224 */ /* 0x010fe400078e000b */
[----:B------:R-:W-:Y:S02]  /*13520*/  IMAD.MOV.U32 R5, RZ, RZ, R9 ;  /* 0x000000ffff057224 */ /* 0x000fe400078e0009 */
[C---:B------:R-:W-:Y:S01]  /*13530*/  IMAD.WIDE R12, R21.reuse, 0x2, R12 ;  /* 0x00000002150c7825 */ /* 0x040fe200078e020c */
[----:B--2---:R-:W-:Y:S11]  /*13540*/  HMMA.16816.F32 R16, R24, R10, R16 ;  /* 0x0000000a1810723c */ /* 0x004ff60000001810 */
[----:B------:R-:W-:Y:S11]  /*13550*/  @!UPT UIADD3 URZ, URZ, URZ, URZ ;  /* 0x0000003f3f3ff290 */ /* 0x000ff6000fffe03f */
[----:B------:R-:W-:Y:S01]  /*13560*/  @!UPT UIADD3 URZ, URZ, URZ, URZ ;  /* 0x0000003f3f3ff290 */ /* 0x000fe2000fffe03f */
[----:B------:R-:W-:Y:S01]  /*13570*/  STL.64 [R1+0x2d0], R16 ;  /* 0x0002d01001007387 */ /* 0x000fe20000100a00 */
[----:B------:R0:W-:Y:S03]  /*13580*/  STL.64 [R1+0x2d8], R18 ;  /* 0x0002d81201007387 */ /* 0x0001e60000100a00 */
[----:B0-----:R-:W2:Y:S01]  /*13590*/  LDL.LU.64 R18, [R1+0xb98] ;  /* 0x000b980001127983 */ /* 0x001ea20000300a00 */
[----:B------:R-:W4:Y:S02]  /*135a0*/  LDL.LU.64 R16, [R1+0xb90] ;  /* 0x000b900001107983 */ /* 0x000f240000300a00 */
[----:B------:R-:W2:Y:S02]  /*135b0*/  LDL.LU.64 R10, [R1+0xb88] ;  /* 0x000b8800010a7983 */ /* 0x000ea40000300a00 */
[----:B------:R-:W2:Y:S01]  /*135c0*/  LDL.LU.64 R8, [R1+0xb80] ;  /* 0x000b800001087983 */ /* 0x000ea20000300a00 */
[----:B------:R0:W-:Y:S01]  /*135d0*/  STL [R1+0x7c0], R14 ;  /* 0x0007c00e01007387 */ /* 0x0001e20000100800 */
[----:B------:R1:W-:Y:S03]  /*135e0*/  STL [R1+0x750], R15 ;  /* 0x0007500f01007387 */ /* 0x0003e60000100800 */
[----:B0-----:R-:W3:Y:S01]  /*135f0*/  LDL.LU R14, [R1+0x758] ;  /* 0x00075800010e7983 */ /* 0x001ee20000300800 */
[----:B-1----:R-:W4:Y:S02]  /*13600*/  LDL.LU R15, [R1+0x7cc] ;  /* 0x0007cc00010f7983 */ /* 0x002f240000300800 */
[----:B------:R0:W-:Y:S02]  /*13610*/  STL [R1+0x7c4], R12 ;  /* 0x0007c40c01007387 */ /* 0x0001e40000100800 */
[----:B------:R1:W-:Y:S01]  /*13620*/  STL [R1+0x754], R13 ;  /* 0x0007540d01007387 */ /* 0x0003e20000100800 */
[----:B0-----:R-:W4:Y:S01]  /*13630*/  LDL.LU R12, [R1+0x7d0] ;  /* 0x0007d000010c7983 */ /* 0x001f220000300800 */
[----:B-1----:R-:W4:Y:S02]  /*13640*/  LDL.LU R13, [R1+0x884] ;  /* 0x00088400010d7983 */ /* 0x002f240000300800 */
[----:B------:R-:W-:-:S05]  /*13650*/  IMAD.WIDE R4, R21, 0x2, R4 ;  /* 0x0000000215047825 */ /* 0x000fca00078e0204 */
[----:B------:R-:W-:Y:S01]  /*13660*/  STL [R1+0x880], R4 ;  /* 0x0008800401007387 */ /* 0x000fe20000100800 */
[----:B------:R3:W-:Y:S01]  /*13670*/  STL [R1+0x7c8], R5 ;  /* 0x0007c80501007387 */ /* 0x0007e20000100800 */
[----:B--2---:R-:W-:Y:S02]  /*13680*/  HMMA.16816.F32 R24, R24, R6, R8 ;  /* 0x000000061818723c */ /* 0x004fe40000001808 */
[----:B------:R-:W2:Y:S01]  /*13690*/  LDL.LU.64 R10, [R1+0xb78] ;  /* 0x000b7800010a7983 */ /* 0x000ea20000300a00 */
[----:B------:R-:W2:Y:S02]  /*136a0*/  LDL.LU.64 R8, [R1+0xb70] ;  /* 0x000b700001087983 */ /* 0x000ea40000300a00 */
[----:B---3--:R-:W-:Y:S02]  /*136b0*/  IMAD.MOV.U32 R5, RZ, RZ, R14 ;  /* 0x000000ffff057224 */ /* 0x008fe400078e000e */
[----:B----4-:R-:W-:-:S04]  /*136c0*/  IMAD.MOV.U32 R4, RZ, RZ, R15 ;  /* 0x000000ffff047224 */ /* 0x010fc800078e000f */
[----:B------:R-:W-:Y:S11]  /*136d0*/  IMAD.WIDE R14, R21, 0x2, R4 ;  /* 0x00000002150e7825 */ /* 0x000ff600078e0204 */
[----:B------:R-:W-:Y:S01]  /*136e0*/  @!UPT UIADD3 URZ, URZ, URZ, URZ ;  /* 0x0000003f3f3ff290 */ /* 0x000fe2000fffe03f */
[----:B------:R0:W-:Y:S01]  /*136f0*/  STL.64 [R1+0x2c0], R24 ;  /* 0x0002c01801007387 */ /* 0x0001e20000100a00 */
[----:B------:R1:W-:Y:S02]  /*13700*/  STL.64 [R1+0x2c8], R26 ;  /* 0x0002c81a01007387 */ /* 0x0003e40000100a00 */
[----:B------:R-:W-:Y:S02]  /*13710*/  IMAD.MOV.U32 R5, RZ, RZ, R12 ;  /* 0x000000ffff057224 */ /* 0x000fe400078e000c */
[----:B------:R-:W-:-:S04]  /*13720*/  IMAD.MOV.U32 R4, RZ, RZ, R13 ;  /* 0x000000ffff047224 */ /* 0x000fc800078e000d */
[----:B------:R-:W-:Y:S01]  /*13730*/  IMAD.WIDE R12, R21, 0x2, R4 ;  /* 0x00000002150c7825 */ /* 0x000fe200078e0204 */
[----:B0-----:R-:W3:Y:S03]  /*13740*/  LDL.LU R25, [R1+0x888] ;  /* 0x0008880001197983 */ /* 0x001ee60000300800 */
[----:B-1----:R-:W2:Y:S02]  /*13750*/  LDL.LU R26, [R1+0x68] ;  /* 0x00006800011a7983 */ /* 0x002ea40000300800 */
[----:B------:R-:W2:Y:S02]  /*13760*/  LDL.LU R27, [R1+0x6c] ;  /* 0x00006c00011b7983 */ /* 0x000ea40000300800 */
[----:B------:R-:W-:Y:S01]  /*13770*/  STL [R1+0x7cc], R14 ;  /* 0x0007cc0e01007387 */ /* 0x000fe20000100800 */
[----:B------:R-:W-:Y:S01]  /*13780*/  STL [R1+0x758], R15 ;  /* 0x0007580f01007387 */ /* 0x000fe20000100800 */
[----:B------:R0:W-:Y:S02]  /*13790*/  STL [R1+0x884], R12 ;  /* 0x0008840c01007387 */ /* 0x0001e40000100800 */
[----:B------:R1:W-:Y:S01]  /*137a0*/  STL [R1+0x7d0], R13 ;  /* 0x0007d00d01007387 */ /* 0x0003e20000100800 */
[----:B0-----:R-:W2:Y:S01]  /*137b0*/  LDL.LU R12, [R1+0x2f0] ;  /* 0x0002f000010c7983 */ /* 0x001ea20000300800 */
[----:B-1----:R-:W2:Y:S02]  /*137c0*/  LDL.LU R13, [R1+0x2f4] ;  /* 0x0002f400010d7983 */ /* 0x002ea40000300800 */
[----:B------:R-:W2:Y:S02]  /*137d0*/  LDL.LU R14, [R1+0x2f8] ;  /* 0x0002f800010e7983 */ /* 0x000ea40000300800 */
[----:B------:R-:W2:Y:S02]  /*137e0*/  LDL.LU R15, [R1+0x2fc] ;  /* 0x0002fc00010f7983 */ /* 0x000ea40000300800 */
[----:B------:R-:W-:-:S02]  /*137f0*/  IMAD.MOV.U32 R4, RZ, RZ, R2 ;  /* 0x000000ffff047224 */ /* 0x000fc400078e0002 */
[----:B---3--:R-:W-:-:S04]  /*13800*/  IMAD.MOV.U32 R5, RZ, RZ, R25 ;  /* 0x000000ffff057224 */ /* 0x008fc800078e0019 */
[----:B------:R-:W-:Y:S01]  /*13810*/  IMAD.WIDE R4, R21, 0x2, R4 ;  /* 0x0000000215047825 */ /* 0x000fe200078e0204 */
[----:B--2---:R-:W-:Y:S04]  /*13820*/  HMMA.16816.F32 R12, R8, R26, R12 ;  /* 0x0000001a080c723c */ /* 0x004fe8000000180c */
[----:B------:R0:W-:Y:S01]  /*13830*/  STL [R1+0x910], R4 ;  /* 0x0009100401007387 */ /* 0x0001e20000100800 */
[----:B------:R1:W-:Y:S02]  /*13840*/  STL [R1+0x888], R5 ;  /* 0x0008880501007387 */ /* 0x0003e40000100800 */
[----:B------:R2:W-:Y:S02]  /*13850*/  STL.64 [R1+0xb60], R26 ;  /* 0x000b601a01007387 */ /* 0x0005e40000100a00 */
[----:B0-----:R-:W-:-:S02]  /*13860*/  IMAD.MOV.U32 R4, RZ, RZ, R23 ;  /* 0x000000ffff047224 */ /* 0x001fc400078e0017 */
[----:B-1----:R-:W-:Y:S01]  /*13870*/  IMAD.MOV.U32 R5, RZ, RZ, R20 ;  /* 0x000000ffff057224 */ /* 0x002fe200078e0014 */
[----:B--2---:R-:W2:Y:S11]  /*13880*/  LDL.64 R26, [R1+0x58] ;  /* 0x00005800011a7983 */ /* 0x004eb60000100a00 */
[----:B------:R-:W-:Y:S01]  /*13890*/  STL.64 [R1+0x2f0], R12 ;  /* 0x0002f00c01007387 */ /* 0x000fe20000100a00 */
[----:B------:R0:W-:Y:S02]  /*138a0*/  STL.64 [R1+0x2f8], R14 ;  /* 0x0002f80e01007387 */ /* 0x0001e40000100a00 */
[----:B------:R-:W3:Y:S02]  /*138b0*/  LDL.LU R2, [R1+0x914] ;  /* 0x0009140001027983 */ /* 0x000ee40000300800 */
[----:B------:R-:W-:Y:S01]  /*138c0*/  STL [R1+0xb6c], R22 ;  /* 0x000b6c1601007387 */ /* 0x000fe20000100800 */
[----:B------:R1:W-:Y:S01]  /*138d0*/  STL [R1+0xb68], R21 ;  /* 0x000b681501007387 */ /* 0x0003e20000100800 */
[----:B------:R-:W4:Y:S02]  /*138e0*/  LDL.LU R20, [R1+0x320] ;  /* 0x0003200001147983 */ /* 0x000f240000300800 */
[----:B0-----:R-:W-:-:S04]  /*138f0*/  IMAD.WIDE R14, R21, 0x2, R4 ;  /* 0x00000002150e7825 */ /* 0x001fc800078e0204 */
[----:B------:R-:W-:Y:S02]  /*13900*/  IMAD.MOV.U32 R4, RZ, RZ, R17 ;  /* 0x000000ffff047224 */ /* 0x000fe400078e0011 */
[----:B------:R-:W-:Y:S02]  /*13910*/  IMAD.MOV.U32 R5, RZ, RZ, R16 ;  /* 0x000000ffff057224 */ /* 0x000fe400078e0010 */
[----:B------:R-:W-:Y:S02]  /*13920*/  IMAD.MOV.U32 R16, RZ, RZ, R28 ;  /* 0x000000ffff107224 */ /* 0x000fe400078e001c */
[----:B------:R-:W-:Y:S02]  /*13930*/  IMAD.MOV.U32 R17, RZ, RZ, R29 ;  /* 0x000000ffff117224 */ /* 0x000fe400078e001d */
[----:B------:R-:W-:-:S04]  /*13940*/  IMAD.WIDE R12, R21, 0x2, R4 ;  /* 0x00000002150c7825 */ /* 0x000fc800078e0204 */
[----:B------:R-:W-:Y:S02]  /*13950*/  IMAD.WIDE R4, R21, 0x2, R16 ;  /* 0x0000000215047825 */ /* 0x000fe400078e0210 */
[----:B-1----:R-:W4:Y:S02]  /*13960*/  LDL.LU R21, [R1+0x324] ;  /* 0x0003240001157983 */ /* 0x002f240000300800 */
[----:B------:R-:W4:Y:S02]  /*13970*/  LDL.LU R22, [R1+0x328] ;  /* 0x0003280001167983 */ /* 0x000f240000300800 */
[----:B------:R-:W4:Y:S02]  /*13980*/  LDL.LU R23, [R1+0x32c] ;  /* 0x00032c0001177983 */ /* 0x000f240000300800 */
[----:B------:R-:W3:Y:S01]  /*13990*/  LDL.LU R16, [R1+0x894] ;  /* 0x0008940001107983 */ /* 0x000ee20000300800 */
[----:B------:R-:W3:Y:S01]  /*139a0*/  LDL.LU R17, [R1+0x898] ;  /* 0x0008980001117983 */ /* 0x000ee20000300800 */
[----:B------:R0:W-:Y:S02]  /*139b0*/  STL.64 [R1+0xb50], R18 ;  /* 0x000b501201007387 */ /* 0x0001e40000100a00 */
[----:B0-----:R-:W-:-:S02]  /*139c0*/  IMAD.MOV.U32 R18, RZ, RZ, R3 ;  /* 0x000000ffff127224 */ /* 0x001fc400078e0003 */
[----:B------:R-:W-:Y:S02]  /*139d0*/  IMAD.MOV.U32 R19, RZ, RZ, R0 ;  /* 0x000000ffff137224 */ /* 0x000fe400078e0000 */
[----:B--2---:R-:W-:Y:S02]  /*139e0*/  IMAD.MOV.U32 R3, RZ, RZ, R26 ;  /* 0x000000ffff037224 */ /* 0x004fe400078e001a */
[----:B------:R-:W-:Y:S01]  /*139f0*/  IMAD.MOV.U32 R0, RZ, RZ, R27 ;  /* 0x000000ffff007224 */ /* 0x000fe200078e001b */
[----:B----4-:R-:W-:Y:S01]  /*13a00*/  HMMA.16816.F32 R20, R8, R26, R20 ;  /* 0x0000001a0814723c */ /* 0x010fe20000001814 */
[----:B---3--:R0:W-:Y:S01]  /*13a10*/  STL.64 [R1+0xb48], R16 ;  /* 0x000b481001007387 */ /* 0x0081e20000100a00 */
[----:B------:R-:W-:Y:S03]  /*13a20*/  STL [R1+0x7d4], R14 ;  /* 0x0007d40e01007387 */ /* 0x000fe60000100800 */
[----:B0-----:R-:W2:Y:S01]  /*13a30*/  LDL.LU R16, [R1+0x760] ;  /* 0x0007600001107983 */ /* 0x001ea20000300800 */
[----:B------:R-:W3:Y:S11]  /*13a40*/  LDL.LU R17, [R1+0x7e0] ;  /* 0x0007e00001117983 */ /* 0x000ef60000300800 */
[----:B------:R-:W-:Y:S06]  /*13a50*/  @!UPT UIADD3 URZ, URZ, URZ, URZ ;  /* 0x0000003f3f3ff290 */ /* 0x000fec000fffe03f */
[----:B------:R-:W-:Y:S01]  /*13a60*/  STL.64 [R1+0x320], R20 ;  /* 0x0003201401007387 */ /* 0x000fe20000100a00 */
[----:B------:R0:W-:Y:S03]  /*13a70*/  STL.64 [R1+0x328], R22 ;  /* 0x0003281601007387 */ /* 0x0001e60000100a00 */
[----:B0-----:R-:W4:Y:S01]  /*13a80*/  LDL.LU R22, [R1+0xb6c] ;  /* 0x000b6c0001167983 */ /* 0x001f220000300800 */
[----:B------:R-:W2:Y:S02]  /*13a90*/  LDL.LU R21, [R1+0xb68] ;  /* 0x000b680001157983 */ /* 0x000ea40000300800 */
[----:B------:R-:W2:Y:S02]  /*13aa0*/  LDL.LU.64 R26, [R1+0xb60] ;  /* 0x000b6000011a7983 */ /* 0x000ea40000300a00 */
[----:B------:R-:W-:Y:S01]  /*13ab0*/  STL [R1+0x75c], R15 ;  /* 0x00075c0f01007387 */ /* 0x000fe20000100800 */
[----:B------:R-:W-:Y:S01]  /*13ac0*/  STL [R1+0x88c], R12 ;  /* 0x00088c0c01007387 */ /* 0x000fe20000100800 */
[----:B------:R-:W3:Y:S02]  /*13ad0*/  LDL.LU R20, [R1+0x764] ;  /* 0x0007640001147983 */ /* 0x000ee40000300800 */
[----:B------:R-:W4:Y:S02]  /*13ae0*/  LDL.LU R23, [R1+0x7e8] ;  /* 0x0007e80001177983 */ /* 0x000f240000300800 */
[----:B------:R0:W-:Y:S02]  /*13af0*/  STL [R1+0x7d8], R13 ;  /* 0x0007d80d01007387 */ /* 0x0001e40000100800 */
[----:B0-----:R-:W3:Y:S01]  /*13b00*/  LDL.LU R13, [R1+0x7e4] ;  /* 0x0007e400010d7983 */ /* 0x001ee20000300800 */
[----:B------:R-:W-:Y:S02]  /*13b10*/  STL [R1+0x890], R4 ;  /* 0x0008900401007387 */ /* 0x000fe40000100800 */
[----:B------:R-:W3:Y:S02]  /*13b20*/  LDL.LU R29, [R1+0x768] ;  /* 0x00076800011d7983 */ /* 0x000ee40000300800 */
[----:B------:R-:W3:Y:S01]  /*13b30*/  LDL.LU R28, [R1+0x7ec] ;  /* 0x0007ec00011c7983 */ /* 0x000ee20000300800 */
[----:B------:R-:W3:Y:S01]  /*13b40*/  LDL.LU R24, [R1+0x89c] ;  /* 0x00089c0001187983 */ /* 0x000ee20000300800 */
[----:B------:R-:W3:Y:S03]  /*13b50*/  LDL.LU R25, [R1+0x918] ;  /* 0x0009180001197983 */ /* 0x000ee60000300800 */
[----:B--2---:R-:W-:Y:S04]  /*13b60*/  STL.64 [R1+0xb20], R26 ;  /* 0x000b201a01007387 */ /* 0x004fe80000100a00 */
[----:B---3--:R0:W-:Y:S04]  /*13b70*/  STL.64 [R1+0xb18], R24 ;  /* 0x000b181801007387 */ /* 0x0081e80000100a00 */
[----:B0-----:R-:W2:Y:S01]  /*13b80*/  LDL.LU R24, [R1+0x350] ;  /* 0x0003500001187983 */ /* 0x001ea20000300800 */
[----:B------:R-:W2:Y:S02]  /*13b90*/  LDL.LU R25, [R1+0x354] ;  /* 0x0003540001197983 */ /* 0x000ea40000300800 */
[----:B------:R-:W3:Y:S02]  /*13ba0*/  LDL.LU R26, [R1+0x358] ;  /* 0x00035800011a7983 */ /* 0x000ee40000300800 */
[----:B------:R-:W3:Y:S02]  /*13bb0*/  LDL.LU R27, [R1+0x35c] ;  /* 0x00035c00011b7983 */ /* 0x000ee40000300800 */
[----:B---3--:R0:W-:Y:S01]  /*13bc0*/  STL.64 [R1+0xb30], R26 ;  /* 0x000b301a01007387 */ /* 0x0081e20000100a00 */
[----:B--2---:R1:W-:Y:S03]  /*13bd0*/  STL.64 [R1+0xb28], R24 ;  /* 0x000b281801007387 */ /* 0x0043e60000100a00 */
[----:B0-----:R-:W2:Y:S04]  /*13be0*/  LDL R26, [R1+0x38] ;  /* 0x00003800011a7983 */ /* 0x001ea80000100800 */
[----:B------:R-:W2:Y:S04]  /*13bf0*/  LDL R27, [R1+0x3c] ;  /* 0x00003c00011b7983 */ /* 0x000ea80000100800 */
[----:B--2---:R0:W-:Y:S01]  /*13c00*/  STL.64 [R1+0xb58], R26 ;  /* 0x000b581a01007387 */ /* 0x0041e20000100a00 */
[----:B-1----:R-:W2:Y:S02]  /*13c10*/  LDL.LU R24, [R1+0x330] ;  /* 0x0003300001187983 */ /* 0x002ea40000300800 */
[----:B------:R-:W2:Y:S01]  /*13c20*/  LDL.LU R25, [R1+0x334] ;  /* 0x0003340001197983 */ /* 0x000ea20000300800 */
[----:B0-----:R-:W2:Y:S01]  /*13c30*/  LDL.LU R26, [R1+0x338] ;  /* 0x00033800011a7983 */ /* 0x001ea20000300800 */
[----:B------:R-:W2:Y:S02]  /*13c40*/  LDL.LU R27, [R1+0x33c] ;  /* 0x00033c00011b7983 */ /* 0x000ea40000300800 */
[----:B------:R0:W-:Y:S02]  /*13c50*/  STL [R1+0x7dc], R5 ;  /* 0x0007dc0501007387 */ /* 0x0001e40000100800 */
[----:B------:R-:W-:-:S02]  /*13c60*/  IMAD.MOV.U32 R4, RZ, RZ, R17 ;  /* 0x000000ffff047224 */ /* 0x000fc400078e0011 */
[----:B0-----:R-:W-:Y:S02]  /*13c70*/  IMAD.MOV.U32 R5, RZ, RZ, R16 ;  /* 0x000000ffff057224 */ /* 0x001fe400078e0010 */
[----:B--2---:R-:W-:Y:S01]  /*13c80*/  HMMA.16816.F32 R16, R8, R18, R24 ;  /* 0x000000120810723c */ /* 0x004fe20000001818 */
[----:B------:R-:W2:Y:S11]  /*13c90*/  LDL.LU.64 R26, [R1+0xb58] ;  /* 0x000b5800011a7983 */ /* 0x000eb60000300a00 */
[----:B------:R-:W-:Y:S11]  /*13ca0*/  @!UPT UIADD3 URZ, URZ, URZ, URZ ;  /* 0x0000003f3f3ff290 */ /* 0x000ff6000fffe03f */
[----:B------:R-:W-:Y:S01]  /*13cb0*/  STL.64 [R1+0x330], R16 ;  /* 0x0003301001007387 */ /* 0x000fe20000100a00 */
[----:B------:R0:W-:Y:S03]  /*13cc0*/  STL.64 [R1+0x338], R18 ;  /* 0x0003381201007387 */ /* 0x0001e60000100a00 */
[----:B0-----:R-:W3:Y:S01]  /*13cd0*/  LDL.LU.64 R18, [R1+0xb50] ;  /* 0x000b500001127983 */ /* 0x001ee20000300a00 */
[----:B------:R-:W2:Y:S02]  /*13ce0*/  LDL.LU.64 R16, [R1+0xb48] ;  /* 0x000b480001107983 */ /* 0x000ea40000300a00 */
[----:B------:R-:W-:-:S04]  /*13cf0*/  IMAD.WIDE R14, R21, 0x2, R4 ;  /* 0x00000002150e7825 */ /* 0x000fc800078e0204 */
[----:B------:R-:W-:Y:S01]  /*13d00*/  IMAD.MOV.U32 R5, RZ, RZ, R13 ;  /* 0x000000ffff057224 */ /* 0x000fe200078e000d */
[----:B----4-:R-:W-:Y:S01]  /*13d10*/  STL.64 [R1+0xb40], R22 ;  /* 0x000b401601007387 */ /* 0x010fe20000100a00 */
[----:B------:R0:W-:Y:S03]  /*13d20*/  STL.64 [R1+0xb38], R20 ;  /* 0x000b381401007387 */ /* 0x0001e60000100a00 */
[----:B0-----:R-:W4:Y:S01]  /*13d30*/  LDL.LU R20, [R1+0x340] ;  /* 0x0003400001147983 */ /* 0x001f220000300800 */
[----:B--2---:R-:W-:-:S04]  /*13d40*/  IMAD.MOV.U32 R4, RZ, RZ, R16 ;  /* 0x000000ffff047224 */ /* 0x004fc800078e0010 */
[----:B------:R-:W-:-:S04]  /*13d50*/  IMAD.WIDE R12, R21, 0x2, R4 ;  /* 0x00000002150c7825 */ /* 0x000fc800078e0204 */
[----:B------:R-:W-:Y:S02]  /*13d60*/  IMAD.MOV.U32 R4, RZ, RZ, R2 ;  /* 0x000000ffff047224 */ /* 0x000fe400078e0002 */
[----:B------:R-:W-:-:S04]  /*13d70*/  IMAD.MOV.U32 R5, RZ, RZ, R17 ;  /* 0x000000ffff057224 */ /* 0x000fc800078e0011 */
[----:B------:R-:W-:Y:S02]  /*13d80*/  IMAD.WIDE R4, R21, 0x2, R4 ;  /* 0x0000000215047825 */ /* 0x000fe400078e0204 */
[----:B------:R-:W4:Y:S02]  /*13d90*/  LDL.LU R21, [R1+0x344] ;  /* 0x0003440001157983 */ /* 0x000f240000300800 */
[----:B------:R-:W4:Y:S02]  /*13da0*/  LDL.LU R22, [R1+0x348] ;  /* 0x0003480001167983 */ /* 0x000f240000300800 */
[----:B------:R-:W4:Y:S02]  /*13db0*/  LDL.LU R23, [R1+0x34c] ;  /* 0x00034c0001177983 */ /* 0x000f240000300800 */
[----:B------:R-:W-:Y:S01]  /*13dc0*/  STL [R1+0x7e0], R14 ;  /* 0x0007e00e01007387 */ /* 0x000fe20000100800 */
[----:B------:R-:W-:Y:S01]  /*13dd0*/  STL [R1+0x760], R15 ;  /* 0x0007600f01007387 */ /* 0x000fe20000100800 */
[----:B------:R-:W-:Y:S03]  /*13de0*/  STL [R1+0x894], R12 ;  /* 0x0008940c01007387 */ /* 0x000fe60000100800 */
[----:B------:R-:W0:Y:S04]  /*13df0*/  S2R R2, SR_TID.X ;  /* 0x0000000000027919 */ /* 0x000e280000002100 */
[----:B------:R-:W1:Y:S01]  /*13e00*/  S2R R17, SR_TID.X ;  /* 0x0000000000117919 */ /* 0x000e620000002100 */
[----:B0-----:R-:W-:Y:S01]  /*13e10*/  LOP3.LUT R2, R2, 0x7, RZ, 0xc0, !PT ;  /* 0x0000000702027812 */ /* 0x001fe200078ec0ff */
[----:B-1----:R-:W-:-:S04]  /*13e20*/  IMAD.SHL.U32 R16, R17, 0x2, RZ ;  /* 0x0000000211107824 */ /* 0x002fc800078e00ff */
[----:B------:R-:W-:Y:S02]  /*13e30*/  IMAD R2, R2, 0x110, RZ ;  /* 0x0000011002027824 */ /* 0x000fe400078e02ff */
[----:B------:R-:W-:Y:S01]  /*13e40*/  IMAD.SHL.U32 R17, R17, 0x80, RZ ;  /* 0x0000008011117824 */ /* 0x000fe200078e00ff */
[----:B----4-:R-:W-:Y:S01]  /*13e50*/  HMMA.16816.F32 R24, R8, R26, R20 ;  /* 0x0000001a0818723c */ /* 0x010fe20000001814 */
[----:B------:R-:W2:Y:S01]  /*13e60*/  LDL.LU.64 R22, [R1+0xb40] ;  /* 0x000b400001167983 */ /* 0x000ea20000300a00 */
[----:B------:R-:W4:Y:S11]  /*13e70*/  LDL.LU.64 R20, [R1+0xb38] ;  /* 0x000b380001147983 */ /* 0x000f360000300a00 */
[----:B------:R-:W-:Y:S10]  /*13e80*/  @!UPT UIADD3 URZ, URZ, URZ, URZ ;  /* 0x0000003f3f3ff290 */ /* 0x000ff4000fffe03f */
[----:B------:R-:W-:Y:S01]  /*13e90*/  STL.64 [R1+0x340], R24 ;  /* 0x0003401801007387 */ /* 0x000fe20000100a00 */
[----:B------:R0:W-:Y:S03]  /*13ea0*/  STL.64 [R1+0x348], R26 ;  /* 0x0003481a01007387 */ /* 0x0001e60000100a00 */
[----:B0-----:R-:W2:Y:S01]  /*13eb0*/  LDL.LU.64 R26, [R1+0xb30] ;  /* 0x000b3000011a7983 */ /* 0x001ea20000300a00 */
[----:B------:R-:W2:Y:S01]  /*13ec0*/  LDL.LU.64 R24, [R1+0xb28] ;  /* 0x000b280001187983 */ /* 0x000ea20000300a00 */
[----:B------:R-:W-:-:S04]  /*13ed0*/  LOP3.LUT R2, R2, 0x10, R16, 0x78, !PT ;  /* 0x0000001002027812 */ /* 0x000fc800078e7810 */
[----:B------:R-:W-:-:S04]  /*13ee0*/  LOP3.LUT R2, R2, 0x800, R17, 0xf8, !PT ;  /* 0x0000080002027812 */ /* 0x000fc800078ef811 */
[----:B------:R-:W-:Y:S01]  /*13ef0*/  LOP3.LUT R2, R2, 0x60, RZ, 0x3c, !PT ;  /* 0x0000006002027812 */ /* 0x000fe200078e3cff */
[----:B------:R-:W-:Y:S04]  /*13f00*/  STL [R1+0x7e4], R13 ;  /* 0x0007e40d01007387 */ /* 0x000fe80000100800 */
[----:B------:R-:W0:Y:S01]  /*13f10*/  LDSM.16.MT88.4 R12, [R2+0x1000] ;  /* 0x00100000020c783b */ /* 0x000e220000004200 */
[----:B------:R-:W-:Y:S02]  /*13f20*/  STL [R1+0x914], R4 ;  /* 0x0009140401007387 */ /* 0x000fe40000100800 */
[----:B------:R-:W-:Y:S01]  /*13f30*/  STL [R1+0x898], R5 ;  /* 0x0008980501007387 */ /* 0x000fe20000100800 */
[----:B0-----:R3:W-:Y:S01]  /*13f40*/  STL.64 [R1+0xae0], R14 ;  /* 0x000ae00e01007387 */ /* 0x0017e20000100a00 */
[----:B------:R2:W-:Y:S02]  /*13f50*/  STL.64 [R1+0xad8], R12 ;  /* 0x000ad80c01007387 */ /* 0x0005e40000100a00 */
[----:B---3--:R-:W-:-:S02]  /*13f60*/  IMAD.MOV.U32 R14, RZ, RZ, R19 ;  /* 0x000000ffff0e7224 */ /* 0x008fc400078e0013 */
[----:B------:R-:W-:-:S07]  /*13f70*/  IMAD.MOV.U32 R15, RZ, RZ, R18 ;  /* 0x000000ffff0f7224 */ /* 0x000fce00078e0012 */
[----:B--2---:R-:W-:Y:S01]  /*13f80*/  HMMA.16816.F32 R12, R8, R14, R24 ;  /* 0x0000000e080c723c */ /* 0x004fe20000001818 */
[----:B------:R-:W2:Y:S01]  /*13f90*/  LDL.LU.64 R26, [R1+0xb20] ;  /* 0x000b2000011a7983 */ /* 0x000ea20000300a00 */
[----:B------:R-:W3:Y:S02]  /*13fa0*/  LDL.LU.64 R24, [R1+0xb18] ;  /* 0x000b180001187983 */ /* 0x000ee40000300a00 */
[----:B------:R-:W-:Y:S02]  /*13fb0*/  IMAD.MOV.U32 R4, RZ, RZ, R23 ;  /* 0x000000ffff047224 */ /* 0x000fe400078e0017 */
[----:B----4-:R-:W-:Y:S02]  /*13fc0*/  IMAD.MOV.U32 R5, RZ, RZ, R20 ;  /* 0x000000ffff057224 */ /* 0x010fe400078e0014 */
[----:B------:R-:W4:Y:S01]  /*13fd0*/  LDL.LU R20, [R1+0x770] ;  /* 0x0007700001147983 */ /* 0x000f220000300800 */
[----:B------:R-:W2:Y:S02]  /*13fe0*/  LDL.LU R23, [R1+0x7f4] ;  /* 0x0007f40001177983 */ /* 0x000ea40000300800 */
[----:B------:R-:W-:-:S04]  /*13ff0*/  IMAD.WIDE R18, R21, 0x2, R4 ;  /* 0x0000000215127825 */ /* 0x000fc800078e0204 */
[----:B------:R-:W-:Y:S02]  /*14000*/  IMAD.MOV.U32 R17, RZ, RZ, R29 ;  /* 0x000000ffff117224 */ /* 0x000fe400078e001d */
[----:B------:R-:W-:-:S06]  /*14010*/  IMAD.MOV.U32 R16, RZ, RZ, R28 ;  /* 0x000000ffff107224 */ /* 0x000fcc00078e001c */
[----:B------:R-:W-:Y:S01]  /*14020*/  STL.64 [R1+0x350], R12 ;  /* 0x0003500c01007387 */ /* 0x000fe20000100a00 */
[----:B------:R-:W-:Y:S02]  /*14030*/  STL.64 [R1+0x358], R14 ;  /* 0x0003580e01007387 */ /* 0x000fe40000100a00 */
[----:B------:R-:W2:Y:S02]  /*14040*/  LDL.LU R29, [R1+0x7f8] ;  /* 0x0007f800011d7983 */ /* 0x000ea40000300800 */
[----:B------:R-:W2:Y:S01]  /*14050*/  LDL.LU R28, [R1+0x8a0] ;  /* 0x0008a000011c7983 */ /* 0x000ea20000300800 */
[----:B------:R-:W-:Y:S01]  /*14060*/  STL.64 [R1+0xb10], R6 ;  /* 0x000b100601007387 */ /* 0x000fe20000100a00 */
[----:B---3--:R-:W-:Y:S02]  /*14070*/  IMAD.MOV.U32 R4, RZ, RZ, R25 ;  /* 0x000000ffff047224 */ /* 0x008fe400078e0019 */
[----:B------:R-:W-:-:S04]  /*14080*/  IMAD.MOV.U32 R5, RZ, RZ, R24 ;  /* 0x000000ffff057224 */ /* 0x000fc800078e0018 */
[----:B------:R-:W-:-:S05]  /*14090*/  IMAD.WIDE R4, R21, 0x2, R4 ;  /* 0x0000000215047825 */ /* 0x000fca00078e0204 */
[----:B------:R0:W-:Y:S04]  /*140a0*/  STL.64 [R1+0xb08], R4 ;  /* 0x000b080401007387 */ /* 0x0001e80000100a00 */
[----:B0-----:R-:W3:Y:S01]  /*140b0*/  LDL.LU R4, [R1+0x360] ;  /* 0x0003600001047983 */ /* 0x001ee20000300800 */
[----:B------:R-:W3:Y:S02]  /*140c0*/  LDL.LU R5, [R1+0x364] ;  /* 0x0003640001057983 */ /* 0x000ee40000300800 */
[----:B------:R-:W3:Y:S02]  /*140d0*/  LDL.LU R6, [R1+0x368] ;  /* 0x0003680001067983 */ /* 0x000ee40000300800 */
[----:B------:R-:W3:Y:S01]  /*140e0*/  LDL.LU R7, [R1+0x36c] ;  /* 0x00036c0001077983 */ /* 0x000ee20000300800 */
[----:B------:R-:W-:Y:S01]  /*140f0*/  STL [R1+0x7e8], R18 ;  /* 0x0007e81201007387 */ /* 0x000fe20000100800 */
[----:B------:R-:W2:Y:S02]  /*14100*/  LDL.LU R12, [R1+0x380] ;  /* 0x00038000010c7983 */ /* 0x000ea40000300800 */
[----:B------:R-:W2:Y:S02]  /*14110*/  LDL.LU R13, [R1+0x384] ;  /* 0x00038400010d7983 */ /* 0x000ea40000300800 */
[----:B------:R-:W2:Y:S01]  /*14120*/  LDL.LU R14, [R1+0x388] ;  /* 0x00038800010e7983 */ /* 0x000ea20000300800 */
[----:B------:R-:W2:Y:S04]  /*14130*/  LDL.LU R15, [R1+0x38c] ;  /* 0x00038c00010f7983 */ /* 0x000ea80000300800 */
[----:B--2---:R-:W-:Y:S01]  /*14140*/  STL.64 [R1+0xaf0], R14 ;  /* 0x000af00e01007387 */ /* 0x004fe20000100a00 */
[----:B------:R0:W-:Y:S03]  /*14150*/  STL.64 [R1+0xae8], R12 ;  /* 0x000ae80c01007387 */ /* 0x0001e60000100a00 */
[----:B0-----:R-:W2:Y:S01]  /*14160*/  LDL.LU R12, [R1+0x76c] ;  /* 0x00076c00010c7983 */ /* 0x001ea20000300800 */
[----:B------:R-:W2:Y:S02]  /*14170*/  LDL.LU R13, [R1+0x7f0] ;  /* 0x0007f000010d7983 */ /* 0x000ea40000300800 */
[----:B------:R-:W2:Y:S02]  /*14180*/  LDL R14, [R1+0x8] ;  /* 0x00000800010e7983 */ /* 0x000ea40000100800 */
[----:B------:R-:W2:Y:S01]  /*14190*/  LDL.LU R24, [R1+0x8a4] ;  /* 0x0008a40001187983 */ /* 0x000ea20000300800 */
[----:B------:R-:W2:Y:S01]  /*141a0*/  LDL.LU R25, [R1+0x8a8] ;  /* 0x0008a80001197983 */ /* 0x000ea20000300800 */
[----:B------:R-:W-:Y:S02]  /*141b0*/  STL.64 [R1+0xb00], R26 ;  /* 0x000b001a01007387 */ /* 0x000fe40000100a00 */
[----:B------:R-:W-:-:S04]  /*141c0*/  IMAD.WIDE R16, R21, 0x2, R16 ;  /* 0x0000000215107825 */ /* 0x000fc800078e0210 */
[----:B------:R-:W-:Y:S01]  /*141d0*/  IMAD.MOV.U32 R15, RZ, RZ, R22 ;  /* 0x000000ffff0f7224 */ /* 0x000fe200078e0016 */
[----:B--2---:R0:W-:Y:S04]  /*141e0*/  STL.64 [R1+0xaf8], R24 ;  /* 0x000af81801007387 */ /* 0x0041e80000100a00 */
[----:B0-----:R-:W2:Y:S01]  /*141f0*/  LDL.LU R24, [R1+0x390] ;  /* 0x0003900001187983 */ /* 0x001ea20000300800 */
[----:B------:R-:W2:Y:S02]  /*14200*/  LDL.LU R25, [R1+0x394] ;  /* 0x0003940001197983 */ /* 0x000ea40000300800 */
[----:B------:R-:W2:Y:S02]  /*14210*/  LDL.LU R26, [R1+0x398] ;  /* 0x00039800011a7983 */ /* 0x000ea40000300800 */
[----:B------:R-:W2:Y:S01]  /*14220*/  LDL.LU R27, [R1+0x39c] ;  /* 0x00039c00011b7983 */ /* 0x000ea20000300800 */
[----:B------:R-:W2:Y:S01]  /*14230*/  LDL.LU R22, [R1+0x91c] ;  /* 0x00091c0001167983 */ /* 0x000ea20000300800 */
[----:B------:R0:W-:Y:S02]  /*14240*/  STL [R1+0x764], R19 ;  /* 0x0007641301007387 */ /* 0x0001e40000100800 */
[----:B------:R-:W-:Y:S02]  /*14250*/  STL [R1+0x7ec], R16 ;  /* 0x0007ec1001007387 */ /* 0x000fe40000100800 */
[----:B------:R3:W-:Y:S01]  /*14260*/  STL [R1+0x768], R17 ;  /* 0x0007681101007387 */ /* 0x0007e20000100800 */
[----:B------:R-:W3:Y:S04]  /*14270*/  LDL R18, [R1+0x18] ;  /* 0x0000180001127983 */ /* 0x000ee80000100800 */
[----:B0-----:R-:W3:Y:S02]  /*14280*/  LDL R19, [R1+0x1c] ;  /* 0x00001c0001137983 */ /* 0x001ee40000100800 */
[C---:B---3--:R-:W-:Y:S02]  /*14290*/  HMMA.16816.F32 R16, R8.reuse, R18, R4 ;  /* 0x000000120810723c */ /* 0x048fe40000001804 */
[----:B------:R-:W3:Y:S01]  /*142a0*/  LDL.LU.64 R6, [R1+0xb10] ;  /* 0x000b100001067983 */ /* 0x000ee20000300a00 */
[----:B------:R-:W2:Y:S03]  /*142b0*/  LDL.LU.64 R4, [R1+0xb08] ;  /* 0x000b080001047983 */ /* 0x000ea60000300a00 */
[----:B--2---:R0:W-:Y:S11]  /*142c0*/  STL [R1+0x918], R4 ;  /* 0x0009180401007387 */ /* 0x0041f60000100800 */
[----:B------:R-:W-:Y:S06]  /*142d0*/  @!UPT UIADD3 URZ, URZ, URZ, URZ ;  /* 0x0000003f3f3ff290 */ /* 0x000fec000fffe03f */
[----:B------:R-:W-:Y:S02]  /*142e0*/  STL.64 [R1+0x360], R16 ;  /* 0x0003601001007387 */ /* 0x000fe40000100a00 */
[----:B------:R-:W-:Y:S02]  /*142f0*/  STL.64 [R1+0x368], R18 ;  /* 0x0003681201007387 */ /* 0x000fe40000100a00 */
[----:B------:R1:W-:Y:S02]  /*14300*/  STL [R1+0x89c], R5 ;  /* 0x00089c0501007387 */ /* 0x0003e40000100800 */
[----:B0-----:R-:W-:Y:S02]  /*14310*/  IMAD.MOV.U32 R4, RZ, RZ, R13 ;  /* 0x000000ffff047224 */ /* 0x001fe400078e000d */
[----:B-1----:R-:W-:Y:S02]  /*14320*/  IMAD.MOV.U32 R5, RZ, RZ, R12 ;  /* 0x000000ffff057224 */ /* 0x002fe400078e000c */
[----:B------:R-:W-:Y:S01]  /*14330*/  HMMA.16816.F32 R12, R8, R14, R24 ;  /* 0x0000000e080c723c */ /* 0x000fe20000001818 */
[----:B------:R-:W2:Y:S01]  /*14340*/  LDL.LU.64 R26, [R1+0xb00] ;  /* 0x000b0000011a7983 */ /* 0x000ea20000300a00 */
[----:B------:R-:W2:Y:S02]  /*14350*/  LDL.LU.64 R24, [R1+0xaf8] ;  /* 0x000af80001187983 */ /* 0x000ea40000300a00 */
[----:B------:R-:W-:-:S02]  /*14360*/  IMAD.MOV.U32 R16, RZ, RZ, R23 ;  /* 0x000000ffff107224 */ /* 0x000fc400078e0017 */
[----:B----4-:R-:W-:Y:S02]  /*14370*/  IMAD.MOV.U32 R17, RZ, RZ, R20 ;  /* 0x000000ffff117224 */ /* 0x010fe400078e0014 */
[----:B------:R-:W-:-:S04]  /*14380*/  IMAD.WIDE R18, R21, 0x2, R4 ;  /* 0x0000000215127825 */ /* 0x000fc800078e0204 */
[----:B------:R-:W-:-:S11]  /*14390*/  IMAD.WIDE R16, R21, 0x2, R16 ;  /* 0x0000000215107825 */ /* 0x000fd600078e0210 */
[----:B------:R-:W-:Y:S01]  /*143a0*/  STL.64 [R1+0x390], R12 ;  /* 0x0003900c01007387 */ /* 0x000fe20000100a00 */
[----:B------:R0:W-:Y:S03]  /*143b0*/  STL.64 [R1+0x398], R14 ;  /* 0x0003980e01007387 */ /* 0x0001e60000100a00 */
[----:B0-----:R-:W3:Y:S01]  /*143c0*/  LDL.LU.64 R14, [R1+0xaf0] ;  /* 0x000af000010e7983 */ /* 0x001ee20000300a00 */
[----:B------:R-:W3:Y:S02]  /*143d0*/  LDL.LU.64 R12, [R1+0xae8] ;  /* 0x000ae800010c7983 */ /* 0x000ee40000300a00 */
[----:B------:R0:W-:Y:S02]  /*143e0*/  STL [R1+0x7f0], R18 ;  /* 0x0007f01201007387 */ /* 0x0001e40000100800 */
[----:B------:R1:W-:Y:S01]  /*143f0*/  STL [R1+0x76c], R19 ;  /* 0x00076c1301007387 */ /* 0x0003e20000100800 */
[----:B------:R4:W-:Y:S01]  /*14400*/  STL [R1+0x7f4], R16 ;  /* 0x0007f41001007387 */ /* 0x0009e20000100800 */
[----:B------:R-:W-:-:S02]  /*14410*/  IMAD.MOV.U32 R4, RZ, RZ, R28 ;  /* 0x000000ffff047224 */ /* 0x000fc400078e001c */
[----:B------:R-:W-:-:S04]  /*14420*/  IMAD.MOV.U32 R5, RZ, RZ, R29 ;  /* 0x000000ffff057224 */ /* 0x000fc800078e001d */
[C---:B------:R-:W-:Y:S01]  /*14430*/  IMAD.WIDE R4, R21.reuse, 0x2, R4 ;  /* 0x0000000215047825 */ /* 0x040fe200078e0204 */
[----:B0-----:R-:W2:Y:S03]  /*14440*/  LDL.LU R18, [R1+0x778] ;  /* 0x0007780001127983 */ /* 0x001ea60000300800 */
[----:B-1----:R-:W2:Y:S02]  /*14450*/  LDL.LU R19, [R1+0x804] ;  /* 0x0008040001137983 */ /* 0x002ea40000300800 */
[----:B------:R-:W2:Y:S02]  /*14460*/  LDL.LU R20, [R1+0x808] ;  /* 0x0008080001147983 */ /* 0x000ea40000300800 */
[----:B------:R-:W2:Y:S01]  /*14470*/  LDL.LU R23, [R1+0x8ac] ;  /* 0x0008ac0001177983 */ /* 0x000ea20000300800 */
[----:B------:R-:W2:Y:S01]  /*14480*/  LDL.LU R29, [R1+0x80c] ;  /* 0x00080c00011d7983 */ /* 0x000ea20000300800 */
[----:B------:R-:W2:Y:S02]  /*14490*/  LDL.LU R28, [R1+0x8b0] ;  /* 0x0008b000011c7983 */ /* 0x000ea40000300800 */
[----:B------:R0:W-:Y:S02]  /*144a0*/  STL [R1+0x770], R17 ;  /* 0x0007701101007387 */ /* 0x0001e40000100800 */
[----:B----4-:R-:W4:Y:S01]  /*144b0*/  LDL.LU R16, [R1+0x7fc] ;  /* 0x0007fc0001107983 */ /* 0x010f220000300800 */
[----:B0-----:R-:W2:Y:S01]  /*144c0*/  LDL.LU R17, [R1+0x800] ;  /* 0x0008000001117983 */ /* 0x001ea20000300800 */
[----:B------:R-:W-:Y:S02]  /*144d0*/  STL [R1+0x8a0], R4 ;  /* 0x0008a00401007387 */ /* 0x000fe40000100800 */
[----:B------:R0:W-:Y:S02]  /*144e0*/  STL [R1+0x7f8], R5 ;  /* 0x0007f80501007387 */ /* 0x0001e40000100800 */
[----:B0-----:R-:W2:Y:S01]  /*144f0*/  LDL.LU R5, [R1+0x774] ;  /* 0x0007740001057983 */ /* 0x001ea20000300800 */
[----:B---3--:R-:W-:Y:S03]  /*14500*/  HMMA.16816.F32 R8, R8, R6, R12 ;  /* 0x000000060808723c */ /* 0x008fe6000000180c */
[----:B------:R-:W3:Y:S01]  /*14510*/  LDL.LU.64 R14, [R1+0xae0] ;  /* 0x000ae000010e7983 */ /* 0x000ee20000300a00 */
[----:B------:R-:W3:Y:S02]  /*14520*/  LDL.LU.64 R12, [R1+0xad8] ;  /* 0x000ad800010c7983 */ /* 0x000ee40000300a00 */
[----:B----4-:R-:W-:Y:S11]  /*14530*/  IMAD.MOV.U32 R4, RZ, RZ, R16 ;  /* 0x000000ffff047224 */ /* 0x010ff600078e0010 */
[----:B------:R-:W-:Y:S06]  /*14540*/  @!UPT UIADD3 URZ, URZ, URZ, URZ ;  /* 0x0000003f3f3ff290 */ /* 0x000fec000fffe03f */
[----:B------:R-:W-:Y:S01]  /*14550*/  STL.64 [R1+0x380], R8 ;  /* 0x0003800801007387 */ /* 0x000fe20000100a00 */
[----:B------:R2:W-:Y:S02]  /*14560*/  STL.64 [R1+0x388], R10 ;  /* 0x0003880a01007387 */ /* 0x0005e40000100a00 */
[----:B--2---:R-:W-:-:S04]  /*14570*/  IMAD.WIDE R10, R21, 0x2, R4 ;  /* 0x00000002150a7825 */ /* 0x004fc800078e0204 */
[----:B------:R-:W-:Y:S02]  /*14580*/  IMAD.MOV.U32 R4, RZ, RZ, R24 ;  /* 0x000000ffff047224 */ /* 0x000fe400078e0018 */
[----:B------:R-:W-:-:S04]  /*14590*/  IMAD.MOV.U32 R5, RZ, RZ, R17 ;  /* 0x000000ffff057224 */ /* 0x000fc800078e0011 */
[----:B------:R-:W-:Y:S01]  /*145a0*/  IMAD.WIDE R8, R21, 0x2, R4 ;  /* 0x0000000215087825 */ /* 0x000fe200078e0204 */
[----:B------:R-:W-:Y:S03]  /*145b0*/  STL [R1+0x7fc], R10 ;  /* 0x0007fc0a01007387 */ /* 0x000fe60000100800 */
[----:B------:R-:W-:Y:S01]  /*145c0*/  STL [R1+0x774], R11 ;  /* 0x0007740b01007387 */ /* 0x000fe20000100800 */
[----:B------:R0:W-:Y:S01]  /*145d0*/  STL [R1+0x8a4], R8 ;  /* 0x0008a40801007387 */ /* 0x0001e20000100800 */
[----:B------:R1:W-:Y:S03]  /*145e0*/  STL [R1+0x800], R9 ;  /* 0x0008000901007387 */ /* 0x0003e60000100800 */
[----:B0-----:R-:W3:Y:S01]  /*145f0*/  LDL.LU R8, [R1+0x3a0] ;  /* 0x0003a00001087983 */ /* 0x001ee20000300800 */
[----:B-1----:R-:W3:Y:S02]  /*14600*/  LDL.LU R9, [R1+0x3a4] ;  /* 0x0003a40001097983 */ /* 0x002ee40000300800 */
[----:B------:R-:W3:Y:S02]  /*14610*/  LDL.LU R10, [R1+0x3a8] ;  /* 0x0003a800010a7983 */ /* 0x000ee40000300800 */
[----:B------:R-:W3:Y:S02]  /*14620*/  LDL.LU R11, [R1+0x3ac] ;  /* 0x0003ac00010b7983 */ /* 0x000ee40000300800 */
[----:B------:R-:W-:-:S02]  /*14630*/  IMAD.MOV.U32 R4, RZ, RZ, R22 ;  /* 0x000000ffff047224 */ /* 0x000fc400078e0016 */
[----:B------:R-:W-:-:S04]  /*14640*/  IMAD.MOV.U32 R5, RZ, RZ, R25 ;  /* 0x000000ffff057224 */ /* 0x000fc800078e0019 */
[----:B------:R-:W-:-:S05]  /*14650*/  IMAD.WIDE R4, R21, 0x2, R4 ;  /* 0x0000000215047825 */ /* 0x000fca00078e0204 */
[----:B------:R-:W-:Y:S01]  /*14660*/  STL [R1+0x91c], R4 ;  /* 0x00091c0401007387 */ /* 0x000fe20000100800 */
[----:B------:R-:W-:Y:S02]  /*14670*/  STL [R1+0x8a8], R5 ;  /* 0x0008a80501007387 */ /* 0x000fe40000100800 */
[----:B------:R-:W2:Y:S02]  /*14680*/  LDL.LU R25, [R1+0x77c] ;  /* 0x00077c0001197983 */ /* 0x000ea40000300800 */
[----:B------:R-:W4:Y:S01]  /*14690*/  LDL.LU R22, [R1+0x810] ;  /* 0x0008100001167983 */ /* 0x000f220000300800 */
[----:B---3--:R-:W-:Y:S11]  /*146a0*/  HMMA.16816.F32 R8, R12, R26, R8 ;  /* 0x0000001a0c08723c */ /* 0x008ff60000001808 */
[----:B------:R-:W-:Y:S11]  /*146b0*/  @!UPT UIADD3 URZ, URZ, URZ, URZ ;  /* 0x0000003f3f3ff290 */ /* 0x000ff6000fffe03f */
[----:B------:R-:W-:Y:S01]  /*146c0*/  @!UPT UIADD3 URZ, URZ, URZ, URZ ;  /* 0x0000003f3f3ff290 */ /* 0x000fe2000fffe03f */
[----:B------:R-:W-:Y:S01]  /*146d0*/  STL.64 [R1+0x3a0], R8 ;  /* 0x0003a00801007387 */ /* 0x000fe20000100a00 */
[----:B------:R-:W-:Y:S02]  /*146e0*/  STL.64 [R1+0x3a8], R10 ;  /* 0x0003a80a01007387 */ /* 0x000fe40000100a00 */
[----:B------:R0:W-:Y:S02]  /*146f0*/  STL.64 [R1+0xa88], R26 ;  /* 0x000a881a01007387 */ /* 0x0001e40000100a00 */
[----:B0-----:R-:W3:Y:S01]  /*14700*/  LDL.64 R26, [R1+0x48] ;  /* 0x00004800011a7983 */ /* 0x001ee20000100a00 */
[----:B------:R-:W-:Y:S02]  /*14710*/  IMAD.MOV.U32 R4, RZ, RZ, R19 ;  /* 0x000000ffff047224 */ /* 0x000fe400078e0013 */
[----:B------:R-:W-:Y:S01]  /*14720*/  IMAD.MOV.U32 R5, RZ, RZ, R18 ;  /* 0x000000ffff057224 */ /* 0x000fe200078e0012 */
[----:B---3--:R-:W-:Y:S01]  /*14730*/  STL.64 [R1+0xad0], R26 ;  /* 0x000ad01a01007387 */ /* 0x008fe20000100a00 */
[----:B--2---:R0:W-:Y:S02]  /*14740*/  STL [R1+0xac8], R25 ;  /* 0x000ac81901007387 */ /* 0x0041e40000100800 */
[----:B------:R-:W2:Y:S01]  /*14750*/  LDL.LU R24, [R1+0x3b0] ;  /* 0x0003b00001187983 */ /* 0x000ea20000300800 */
[----:B0-----:R-:W2:Y:S01]  /*14760*/  LDL.LU R25, [R1+0x3b4] ;  /* 0x0003b40001197983 */ /* 0x001ea20000300800 */
[----:B------:R-:W2:Y:S02]  /*14770*/  LDL.LU R26, [R1+0x3b8] ;  /* 0x0003b800011a7983 */ /* 0x000ea40000300800 */
[----:B------:R-:W2:Y:S02]  /*14780*/  LDL.LU R27, [R1+0x3bc] ;  /* 0x0003bc00011b7983 */ /* 0x000ea40000300800 */
[----:B------:R-:W-:-:S04]  /*14790*/  IMAD.WIDE R10, R21, 0x2, R4 ;  /* 0x00000002150a7825 */ /* 0x000fc800078e0204 */
[----:B------:R-:W-:Y:S02]  /*147a0*/  IMAD.MOV.U32 R18, RZ, RZ, R3 ;  /* 0x000000ffff127224 */ /* 0x000fe400078e0003 */
[----:B------:R-:W-:Y:S02]  /*147b0*/  IMAD.MOV.U32 R19, RZ, RZ, R0 ;  /* 0x000000ffff137224 */ /* 0x000fe400078e0000 */
[----:B------:R-:W-:Y:S02]  /*147c0*/  IMAD.MOV.U32 R4, RZ, RZ, R23 ;  /* 0x000000ffff047224 */ /* 0x000fe400078e0017 */
[----:B------:R-:W-:Y:S02]  /*147d0*/  IMAD.MOV.U32 R5, RZ, RZ, R20 ;  /* 0x000000ffff057224 */ /* 0x000fe400078e0014 */
[----:B------:R-:W-:Y:S02]  /*147e0*/  IMAD.MOV.U32 R16, RZ, RZ, R28 ;  /* 0x000000ffff107224 */ /* 0x000fe400078e001c */
[----:B------:R-:W-:-:S02]  /*147f0*/  IMAD.MOV.U32 R17, RZ, RZ, R29 ;  /* 0x000000ffff117224 */ /* 0x000fc400078e001d */
[----:B------:R-:W-:-:S04]  /*14800*/  IMAD.WIDE R8, R21, 0x2, R4 ;  /* 0x0000000215087825 */ /* 0x000fc800078e0204 */
[----:B------:R-:W-:Y:S01]  /*14810*/  IMAD.WIDE R4, R21, 0x2, R16 ;  /* 0x0000000215047825 */ /* 0x000fe200078e0210 */
[----:B------:R-:W-:Y:S01]  /*14820*/  STL [R1+0x804], R10 ;  /* 0x0008040a01007387 */ /* 0x000fe20000100800 */
[----:B--2---:R-:W-:Y:S03]  /*14830*/  HMMA.16816.F32 R16, R12, R18, R24 ;  /* 0x000000120c10723c */ /* 0x004fe60000001818 */
[----:B------:R-:W2:Y:S01]  /*14840*/  LDL.LU.64 R26, [R1+0xad0] ;  /* 0x000ad000011a7983 */ /* 0x000ea20000300a00 */
[----:B------:R-:W3:Y:S02]  /*14850*/  LDL.LU R25, [R1+0xac8] ;  /* 0x000ac80001197983 */ /* 0x000ee40000300800 */
[----:B------:R-:W-:Y:S11]  /*14860*/  STL [R1+0x778], R11 ;  /* 0x0007780b01007387 */ /* 0x000ff60000100800 */
[----:B------:R-:W-:Y:S06]  /*14870*/  @!UPT UIADD3 URZ, URZ, URZ, URZ ;  /* 0x0000003f3f3ff290 */ /* 0x000fec000fffe03f */
[----:B------:R0:W-:Y:S01]  /*14880*/  STL.64 [R1+0x3b0], R16 ;  /* 0x0003b01001007387 */ /* 0x0001e20000100a00 */
[----:B------:R1:W-:Y:S03]  /*14890*/  STL.64 [R1+0x3b8], R18 ;  /* 0x0003b81201007387 */ /* 0x0003e60000100a00 */
[----:B0-----:R-:W2:Y:S01]  /*148a0*/  LDL.LU R16, [R1+0x8b4] ;  /* 0x0008b40001107983 */ /* 0x001ea20000300800 */
[----:B------:R-:W2:Y:S02]  /*148b0*/  LDL.LU R17, [R1+0x8b8] ;  /* 0x0008b80001117983 */ /* 0x000ea40000300800 */
[----:B------:R-:W2:Y:S02]  /*148c0*/  LDL.LU R23, [R1+0x920] ;  /* 0x0009200001177983 */ /* 0x000ea40000300800 */
[----:B------:R-:W-:Y:S01]  /*148d0*/  STL [R1+0x8ac], R8 ;  /* 0x0008ac0801007387 */ /* 0x000fe20000100800 */
[----:B-1----:R-:W2:Y:S04]  /*148e0*/  LDL.LU R19, [R1+0x780] ;  /* 0x0007800001137983 */ /* 0x002ea80000300800 */
[----:B--2---:R0:W-:Y:S04]  /*148f0*/  STL [R1+0xaa8], R19 ;  /* 0x000aa81301007387 */ /* 0x0041e80000100800 */
[----:B0-----:R-:W2:Y:S04]  /*14900*/  LDL.64 R18, [R1+0x38] ;  /* 0x0000380001127983 */ /* 0x001ea80000100a00 */
[----:B--2---:R-:W-:Y:S01]  /*14910*/  STL.64 [R1+0xac0], R18 ;  /* 0x000ac01201007387 */ /* 0x004fe20000100a00 */
[----:B------:R0:W-:Y:S03]  /*14920*/  STL.64 [R1+0xab8], R16 ;  /* 0x000ab81001007387 */ /* 0x0001e60000100a00 */
[----:B0-----:R-:W2:Y:S01]  /*14930*/  LDL.LU R16, [R1+0x3c0] ;  /* 0x0003c00001107983 */ /* 0x001ea20000300800 */
[----:B------:R-:W2:Y:S02]  /*14940*/  LDL.LU R17, [R1+0x3c4] ;  /* 0x0003c40001117983 */ /* 0x000ea40000300800 */
[----:B------:R-:W2:Y:S02]  /*14950*/  LDL.LU R18, [R1+0x3c8] ;  /* 0x0003c80001127983 */ /* 0x000ea40000300800 */
[----:B------:R-:W2:Y:S01]  /*14960*/  LDL.LU R19, [R1+0x3cc] ;  /* 0x0003cc0001137983 */ /* 0x000ea20000300800 */
[----:B------:R-:W2:Y:S01]  /*14970*/  LDL.LU R20, [R1+0x818] ;  /* 0x0008180001147983 */ /* 0x000ea20000300800 */
[----:B------:R0:W-:Y:S03]  /*14980*/  STL [R1+0x808], R9 ;  /* 0x0008080901007387 */ /* 0x0001e60000100800 */
[----:B0-----:R-:W2:Y:S01]  /*14990*/  LDL.LU R9, [R1+0x814] ;  /* 0x0008140001097983 */ /* 0x001ea20000300800 */
[----:B------:R4:W-:Y:S02]  /*149a0*/  STL [R1+0x8b0], R4 ;  /* 0x0008b00401007387 */ /* 0x0009e40000100800 */
[----:B------:R3:W-:Y:S02]  /*149b0*/  STL [R1+0x80c], R5 ;  /* 0x00080c0501007387 */ /* 0x0007e40000100800 */
[----:B------:R-:W2:Y:S01]  /*149c0*/  LDL.LU R3, [R1+0x784] ;  /* 0x0007840001037983 */ /* 0x000ea20000300800 */
[----:B------:R-:W2:Y:S01]  /*149d0*/  LDL.LU R28, [R1+0x81c] ;  /* 0x00081c00011c7983 */ /* 0x000ea20000300800 */
[----:B------:R-:W2:Y:S02]  /*149e0*/  LDL.LU R29, [R1+0x8bc] ;  /* 0x0008bc00011d7983 */ /* 0x000ea40000300800 */
[----:B------:R-:W2:Y:S02]  /*149f0*/  LDL.LU R0, [R1+0x924] ;  /* 0x0009240001007983 */ /* 0x000ea40000300800 */
[----:B----4-:R-:W-:-:S02]  /*14a00*/  IMAD.MOV.U32 R4, RZ, RZ, R22 ;  /* 0x000000ffff047224 */ /* 0x010fc400078e0016 */
[----:B---3--:R-:W-:Y:S02]  /*14a10*/  IMAD.MOV.U32 R5, RZ, RZ, R25 ;  /* 0x000000ffff057224 */ /* 0x008fe400078e0019 */
[----:B------:R-:W-:Y:S01]  /*14a20*/  IMAD.MOV.U32 R22, RZ, RZ, R26 ;  /* 0x000000ffff167224 */ /* 0x000fe200078e001a */
[----:B--2---:R-:W-:Y:S11]  /*14a30*/  HMMA.16816.F32 R16, R12, R26, R16 ;  /* 0x0000001a0c10723c */ /* 0x004ff60000001810 */
[----:B------:R-:W-:Y:S11]  /*14a40*/  @!UPT UIADD3 URZ, URZ, URZ, URZ ;  /* 0x0000003f3f3ff290 */ /* 0x000ff6000fffe03f */
[----:B------:R-:W-:Y:S01]  /*14a50*/  @!UPT UIADD3 URZ, URZ, URZ, URZ ;  /* 0x0000003f3f3ff290 */ /* 0x000fe2000fffe03f */
[----:B------:R-:W-:Y:S01]  /*14a60*/  STL.64 [R1+0x3c0], R16 ;  /* 0x0003c01001007387 */ /* 0x000fe20000100a00 */
[----:B------:R0:W-:Y:S03]  /*14a70*/  STL.64 [R1+0x3c8], R18 ;  /* 0x0003c81201007387 */ /* 0x0001e60000100a00 */
[----:B0-----:R-:W2:Y:S01]  /*14a80*/  LDL.LU.64 R18, [R1+0xac0] ;  /* 0x000ac00001127983 */ /* 0x001ea20000300a00 */
[----:B------:R-:W3:Y:S02]  /*14a90*/  LDL.LU.64 R16, [R1+0xab8] ;  /* 0x000ab80001107983 */ /* 0x000ee40000300a00 */
[----:B------:R-:W4:Y:S02]  /*14aa0*/  LDL.LU R24, [R1+0x3f0] ;  /* 0x0003f00001187983 */ /* 0x000f240000300800 */
[----:B------:R-:W4:Y:S01]  /*14ab0*/  LDL.LU R25, [R1+0x3f4] ;  /* 0x0003f40001197983 */ /* 0x000f220000300800 */
[----:B------:R-:W2:Y:S01]  /*14ac0*/  LDL.LU R26, [R1+0x3f8] ;  /* 0x0003f800011a7983 */ /* 0x000ea20000300800 */
[----:B------:R-:W2:Y:S03]  /*14ad0*/  LDL.LU R27, [R1+0x3fc] ;  /* 0x0003fc00011b7983 */ /* 0x000ea60000300800 */
[----:B--2---:R0:W-:Y:S01]  /*14ae0*/  STL.64 [R1+0xa98], R26 ;  /* 0x000a981a01007387 */ /* 0x0041e20000100a00 */
[----:B----4-:R1:W-:Y:S03]  /*14af0*/  STL.64 [R1+0xa90], R24 ;  /* 0x000a901801007387 */ /* 0x0103e60000100a00 */
[----:B0-----:R-:W2:Y:S04]  /*14b00*/  LDL.64 R26, [R1+0x28] ;  /* 0x00002800011a7983 */ /* 0x001ea80000100a00 */
[----:B--2---:R0:W-:Y:S01]  /*14b10*/  STL.64 [R1+0xab0], R26 ;  /* 0x000ab01a01007387 */ /* 0x0041e20000100a00 */
[----:B-1----:R-:W2:Y:S02]  /*14b20*/  LDL.LU R24, [R1+0x3d0] ;  /* 0x0003d00001187983 */ /* 0x002ea40000300800 */
[----:B------:R-:W2:Y:S01]  /*14b30*/  LDL.LU R25, [R1+0x3d4] ;  /* 0x0003d40001197983 */ /* 0x000ea20000300800 */
[----:B0-----:R-:W2:Y:S01]  /*14b40*/  LDL.LU R26, [R1+0x3d8] ;  /* 0x0003d800011a7983 */ /* 0x001ea20000300800 */
[----:B------:R-:W2:Y:S02]  /*14b50*/  LDL.LU R27, [R1+0x3dc] ;  /* 0x0003dc00011b7983 */ /* 0x000ea40000300800 */
[----:B------:R-:W-:-:S04]  /*14b60*/  IMAD.WIDE R10, R21, 0x2, R4 ;  /* 0x00000002150a7825 */ /* 0x000fc800078e0204 */
[----:B---3--:R-:W-:Y:S02]  /*14b70*/  IMAD.MOV.U32 R4, RZ, RZ, R16 ;  /* 0x000000ffff047224 */ /* 0x008fe400078e0010 */
[----:B------:R-:W-:-:S04]  /*14b80*/  IMAD.MOV.U32 R5, RZ, RZ, R9 ;  /* 0x000000ffff057224 */ /* 0x000fc800078e0009 */
[----:B------:R-:W-:Y:S01]  /*14b90*/  IMAD.WIDE R8, R21, 0x2, R4 ;  /* 0x0000000215087825 */ /* 0x000fe200078e0204 */
[----:B------:R-:W-:Y:S03]  /*14ba0*/  STL [R1+0x810], R10 ;  /* 0x0008100a01007387 */ /* 0x000fe60000100800 */
[----:B------:R-:W-:Y:S02]  /*14bb0*/  STL [R1+0x77c], R11 ;  /* 0x00077c0b01007387 */ /* 0x000fe40000100800 */
[----:B------:R-:W-:Y:S01]  /*14bc0*/  IMAD.MOV.U32 R4, RZ, RZ, R23 ;  /* 0x000000ffff047224 */ /* 0x000fe200078e0017 */
[----:B------:R-:W-:Y:S01]  /*14bd0*/  STL [R1+0x8b4], R8 ;  /* 0x0008b40801007387 */ /* 0x000fe20000100800 */
[----:B------:R-:W-:Y:S02]  /*14be0*/  IMAD.MOV.U32 R23, RZ, RZ, R19 ;  /* 0x000000ffff177224 */ /* 0x000fe400078e0013 */
[----:B------:R-:W-:-:S04]  /*14bf0*/  IMAD.MOV.U32 R5, RZ, RZ, R17 ;  /* 0x000000ffff057224 */ /* 0x000fc800078e0011 */
[----:B------:R-:W-:Y:S01]  /*14c00*/  IMAD.WIDE R4, R21, 0x2, R4 ;  /* 0x0000000215047825 */ /* 0x000fe200078e0204 */
[----:B--2---:R-:W-:Y:S11]  /*14c10*/  HMMA.16816.F32 R24, R12, R18, R24 ;  /* 0x000000120c18723c */ /* 0x004ff60000001818 */
[----:B------:R-:W-:Y:S11]  /*14c20*/  @!UPT UIADD3 URZ, URZ, URZ, URZ ;  /* 0x0000003f3f3ff290 */ /* 0x000ff6000fffe03f */
[----:B------:R-:W-:Y:S01]  /*14c30*/  @!UPT UIADD3 URZ, URZ, URZ, URZ ;  /* 0x0000003f3f3ff290 */ /* 0x000fe2000fffe03f */
[----:B------:R-:W-:Y:S01]  /*14c40*/  STL.64 [R1+0x3d0], R24 ;  /* 0x0003d01801007387 */ /* 0x000fe20000100a00 */
[----:B------:R0:W-:Y:S03]  /*14c50*/  STL.64 [R1+0x3d8], R26 ;  /* 0x0003d81a01007387 */ /* 0x0001e60000100a00 */
[----:B0-----:R-:W2:Y:S01]  /*14c60*/  LDL.LU.64 R26, [R1+0xab0] ;  /* 0x000ab000011a7983 */ /* 0x001ea20000300a00 */
[----:B------:R-:W3:Y:S02]  /*14c70*/  LDL.LU R19, [R1+0xaa8] ;  /* 0x000aa80001137983 */ /* 0x000ee40000300800 */
[----:B------:R-:W-:Y:S02]  /*14c80*/  STL [R1+0x814], R9 ;  /* 0x0008140901007387 */ /* 0x000fe40000100800 */
[----:B------:R-:W0:Y:S04]  /*14c90*/  LDSM.16.MT88.4 R8, [R2+0x1080] ;  /* 0x001080000208783b */ /* 0x000e280000004200 */
[----:B------:R-:W-:Y:S01]  /*14ca0*/  STL [R1+0x920], R4 ;  /* 0x0009200401007387 */ /* 0x000fe20000100800 */
[----:B------:R-:W-:Y:S03]  /*14cb0*/  STL [R1+0x8b8], R5 ;  /* 0x0008b80501007387 */ /* 0x000fe60000100800 */
[----:B0-----:R0:W-:Y:S01]  /*14cc0*/  STL.64 [R1+0xa60], R10 ;  /* 0x000a600a01007387 */ /* 0x0011e20000100a00 */
[----:B------:R1:W-:Y:S03]  /*14cd0*/  STL.64 [R1+0xa58], R8 ;  /* 0x000a580801007387 */ /* 0x0003e60000100a00 */
[----:B0-----:R-:W4:Y:S04]  /*14ce0*/  LDL.LU.64 R10, [R1+0x18] ;  /* 0x00001800010a7983 */ /* 0x001f280000300a00 */
[----:B----4-:R0:W-:Y:S01]  /*14cf0*/  STL.64 [R1+0xaa0], R10 ;  /* 0x000aa00a01007387 */ /* 0x0101e20000100a00 */
[----:B-1----:R-:W4:Y:S02]  /*14d00*/  LDL.LU R8, [R1+0x3e0] ;  /* 0x0003e00001087983 */ /* 0x002f240000300800 */
[----:B------:R-:W4:Y:S01]  /*14d10*/  LDL.LU R9, [R1+0x3e4] ;  /* 0x0003e40001097983 */ /* 0x000f220000300800 */
[----:B0-----:R-:W4:Y:S01]  /*14d20*/  LDL.LU R10, [R1+0x3e8] ;  /* 0x0003e800010a7983 */ /* 0x001f220000300800 */
[----:B------:R-:W4:Y:S02]  /*14d30*/  LDL.LU R11, [R1+0x3ec] ;  /* 0x0003ec00010b7983 */ /* 0x000f240000300800 */
[----:B------:R-:W-:-:S02]  /*14d40*/  IMAD.MOV.U32 R16, RZ, RZ, R28 ;  /* 0x000000ffff107224 */ /* 0x000fc400078e001c */
[----:B--2---:R-:W-:Y:S01]  /*14d50*/  IMAD.MOV.U32 R28, RZ, RZ, R27 ;  /* 0x000000ffff1c7224 */ /* 0x004fe200078e001b */
[----:B----4-:R-:W-:Y:S11]  /*14d60*/  HMMA.16816.F32 R8, R12, R26, R8 ;  /* 0x0000001a0c08723c */ /* 0x010ff60000001808 */
[----:B------:R-:W-:Y:S11]  /*14d70*/  @!UPT UIADD3 URZ, URZ, URZ, URZ ;  /* 0x0000003f3f3ff290 */ /* 0x000ff6000fffe03f */
[----:B------:R-:W-:Y:S01]  /*14d80*/  @!UPT UIADD3 URZ, URZ, URZ, URZ ;  /* 0x0000003f3f3ff290 */ /* 0x000fe2000fffe03f */
[----:B------:R-:W-:Y:S01]  /*14d90*/  STL.64 [R1+0x3e0], R8 ;  /* 0x0003e00801007387 */ /* 0x000fe20000100a00 */
[----:B------:R0:W-:Y:S03]  /*14da0*/  STL.64 [R1+0x3e8], R10 ;  /* 0x0003e80a01007387 */ /* 0x0001e60000100a00 */
[----:B0-----:R-:W2:Y:S01]  /*14db0*/  LDL.LU.64 R10, [R1+0xaa0] ;  /* 0x000aa000010a7983 */ /* 0x001ea20000300a00 */
[----:B------:R-:W2:Y:S02]  /*14dc0*/  LDL.LU.64 R26, [R1+0xa98] ;  /* 0x000a9800011a7983 */ /* 0x000ea40000300a00 */
[----:B------:R-:W2:Y:S02]  /*14dd0*/  LDL.LU.64 R24, [R1+0xa90] ;  /* 0x000a900001187983 */ /* 0x000ea40000300a00 */
[----:B------:R-:W-:Y:S02]  /*14de0*/  IMAD.MOV.U32 R4, RZ, RZ, R20 ;  /* 0x000000ffff047224 */ /* 0x000fe400078e0014 */
[----:B---3--:R-:W-:-:S02]  /*14df0*/  IMAD.MOV.U32 R5, RZ, RZ, R19 ;  /* 0x000000ffff057224 */ /* 0x008fc400078e0013 */
[----:B------:R-:W-:Y:S01]  /*14e00*/  IMAD.MOV.U32 R17, RZ, RZ, R3 ;  /* 0x000000ffff117224 */ /* 0x000fe200078e0003 */
[----:B------:R-:W3:Y:S01]  /*14e10*/  LDL.LU R20, [R1+0x824] ;  /* 0x0008240001147983 */ /* 0x000ee20000300800 */
[----:B------:R-:W4:Y:S02]  /*14e20*/  LDL.LU R2, [R1+0x828] ;  /* 0x0008280001027983 */ /* 0x000f240000300800 */
[----:B------:R-:W-:-:S04]  /*14e30*/  IMAD.WIDE R18, R21, 0x2, R4 ;  /* 0x0000000215127825 */ /* 0x000fc800078e0204 */
[----:B------:R-:W3:Y:S02]  /*14e40*/  LDL.LU R3, [R1+0x8c0] ;  /* 0x0008c00001037983 */ /* 0x000ee40000300800 */
[----:B------:R-:W-:-:S04]  /*14e50*/  IMAD.WIDE R16, R21, 0x2, R16 ;  /* 0x0000000215107825 */ /* 0x000fc800078e0210 */
[----:B------:R-:W-:Y:S02]  /*14e60*/  IMAD.MOV.U32 R4, RZ, RZ, R0 ;  /* 0x000000ffff047224 */ /* 0x000fe400078e0000 */
[----:B------:R-:W-:Y:S01]  /*14e70*/  IMAD.MOV.U32 R5, RZ, RZ, R29 ;  /* 0x000000ffff057224 */ /* 0x000fe200078e001d */
[----:B------:R0:W-:Y:S01]  /*14e80*/  STL [R1+0x818], R18 ;  /* 0x0008181201007387 */ /* 0x0001e20000100800 */
[----:B------:R1:W-:Y:S02]  /*14e90*/  STL [R1+0x780], R19 ;  /* 0x0007801301007387 */ /* 0x0003e40000100800 */
[----:B------:R-:W-:Y:S01]  /*14ea0*/  IMAD.WIDE R4, R21, 0x2, R4 ;  /* 0x0000000215047825 */ /* 0x000fe200078e0204 */
[----:B0-----:R-:W3:Y:S03]  /*14eb0*/  LDL.LU R18, [R1+0x820] ;  /* 0x0008200001127983 */ /* 0x001ee60000300800 */
[----:B-1----:R-:W3:Y:S02]  /*14ec0*/  LDL.LU R19, [R1+0x78c] ;  /* 0x00078c0001137983 */ /* 0x002ee40000300800 */
[----:B------:R-:W-:Y:S02]  /*14ed0*/  STL [R1+0x81c], R16 ;  /* 0x00081c1001007387 */ /* 0x000fe40000100800 */
[----:B------:R0:W-:Y:S02]  /*14ee0*/  STL [R1+0x784], R17 ;  /* 0x0007841101007387 */ /* 0x0001e40000100800 */
[----:B0-----:R-:W3:Y:S01]  /*14ef0*/  LDL.LU R17, [R1+0x788] ;  /* 0x0007880001117983 */ /* 0x001ee20000300800 */
[----:B--2---:R-:W-:Y:S01]  /*14f00*/  HMMA.16816.F32 R24, R12, R10, R24 ;  /* 0x0000000a0c18723c */ /* 0x004fe20000001818 */
[----:B------:R-:W-:-:S02]  /*14f10*/  IMAD.MOV.U32 R29, RZ, RZ, R10 ;  /* 0x000000ffff1d7224 */ /* 0x000fc400078e000a */
[----:B------:R-:W-:Y:S11]  /*14f20*/  IMAD.MOV.U32 R0, RZ, RZ, R11 ;  /* 0x000000ffff007224 */ /* 0x000ff600078e000b */
[----:B------:R-:W-:Y:S09]  /*14f30*/  @!UPT UIADD3 URZ, URZ, URZ, URZ ;  /* 0x0000003f3f3ff290 */ /* 0x000ff2000fffe03f */
[----:B------:R-:W-:Y:S01]  /*14f40*/  STL.64 [R1+0x3f0], R24 ;  /* 0x0003f01801007387 */ /* 0x000fe20000100a00 */
[----:B------:R0:W-:Y:S03]  /*14f50*/  STL.64 [R1+0x3f8], R26 ;  /* 0x0003f81a01007387 */ /* 0x0001e60000100a00 */
[----:B0-----:R-:W2:Y:S01]  /*14f60*/  LDL.LU.64 R26, [R1+0xa88] ;  /* 0x000a8800011a7983 */ /* 0x001ea20000300a00 */
[----:B------:R-:W-:Y:S02]  /*14f70*/  STL [R1+0x924], R4 ;  /* 0x0009240401007387 */ /* 0x000fe40000100800 */
[----:B------:R-:W-:Y:S02]  /*14f80*/  STL [R1+0x8bc], R5 ;  /* 0x0008bc0501007387 */ /* 0x000fe40000100800 */
[----:B------:R-:W2:Y:S01]  /*14f90*/  LDL.LU R8, [R1+0x400] ;  /* 0x0004000001087983 */ /* 0x000ea20000300800 */
[----:B------:R-:W2:Y:S01]  /*14fa0*/  LDL.LU R9, [R1+0x404] ;  /* 0x0004040001097983 */ /* 0x000ea20000300800 */
[----:B------:R-:W2:Y:S02]  /*14fb0*/  LDL.LU R10, [R1+0x408] ;  /* 0x00040800010a7983 */ /* 0x000ea40000300800 */
[----:B------:R-:W2:Y:S02]  /*14fc0*/  LDL.LU R11, [R1+0x40c] ;  /* 0x00040c00010b7983 */ /* 0x000ea40000300800 */
[----:B--2---:R0:W-:Y:S01]  /*14fd0*/  STL.64 [R1+0xa70], R10 ;  /* 0x000a700a01007387 */ /* 0x0041e20000100a00 */
[----:B------:R-:W-:Y:S03]  /*14fe0*/  STL.64 [R1+0xa68], R8 ;  /* 0x000a680801007387 */ /* 0x000fe60000100a00 */
[----:B0-----:R-:W2:Y:S01]  /*14ff0*/  LDL.LU.64 R10, [R1+0x8] ;  /* 0x00000800010a7983 */ /* 0x001ea20000300a00 */
[----:B------:R-:W2:Y:S02]  /*15000*/  LDL.LU R24, [R1+0x8c8] ;  /* 0x0008c80001187983 */ /* 0x000ea40000300800 */
[----:B------:R-:W2:Y:S02]  /*15010*/  LDL.LU R25, [R1+0x928] ;  /* 0x0009280001197983 */ /* 0x000ea40000300800 */
[----:B------:R-:W-:Y:S01]  /*15020*/  STL.64 [R1+0xa80], R26 ;  /* 0x000a801a01007387 */ /* 0x000fe20000100a00 */
[----:B--2---:R0:W-:Y:S04]  /*15030*/  STL.64 [R1+0xa78], R24 ;  /* 0x000a781801007387 */ /* 0x0041e80000100a00 */
[----:B0-----:R-:W2:Y:S01]  /*15040*/  LDL.LU R24, [R1+0x410] ;  /* 0x0004100001187983 */ /* 0x001ea20000300800 */
[----:B------:R-:W2:Y:S02]  /*15050*/  LDL.LU R25, [R1+0x414] ;  /* 0x0004140001197983 */ /* 0x000ea40000300800 */
[----:B------:R-:W2:Y:S02]  /*15060*/  LDL.LU R26, [R1+0x418] ;  /* 0x00041800011a7983 */ /* 0x000ea40000300800 */
[----:B------:R-:W2:Y:S02]  /*15070*/  LDL.LU R27, [R1+0x41c] ;  /* 0x00041c00011b7983 */ /* 0x000ea40000300800 */
[----:B---3--:R-:W-:-:S02]  /*15080*/  IMAD.MOV.U32 R4, RZ, RZ, R18 ;  /* 0x000000ffff047224 */ /* 0x008fc400078e0012 */
[----:B------:R-:W-:Y:S02]  /*15090*/  IMAD.MOV.U32 R5, RZ, RZ, R17 ;  /* 0x000000ffff057224 */ /* 0x000fe400078e0011 */
[----:B------:R-:W-:Y:S02]  /*150a0*/  IMAD.MOV.U32 R16, RZ, RZ, R20 ;  /* 0x000000ffff107224 */ /* 0x000fe400078e0014 */
[----:B------:R-:W-:Y:S02]  /*150b0*/  IMAD.MOV.U32 R17, RZ, RZ, R19 ;  /* 0x000000ffff117224 */ /* 0x000fe400078e0013 */
[----:B------:R-:W-:-:S04]  /*150c0*/  IMAD.WIDE R18, R21, 0x2, R4 ;  /* 0x0000000215127825 */ /* 0x000fc800078e0204 */
[----:B------:R-:W-:Y:S02]  /*150d0*/  IMAD.MOV.U32 R4, RZ, RZ, R3 ;  /* 0x000000ffff047224 */ /* 0x000fe400078e0003 */
[----:B----4-:R-:W-:Y:S02]  /*150e0*/  IMAD.MOV.U32 R5, RZ, RZ, R2 ;  /* 0x000000ffff057224 */ /* 0x010fe400078e0002 */
[----:B------:R-:W-:-:S04]  /*150f0*/  IMAD.WIDE R16, R21, 0x2, R16 ;  /* 0x0000000215107825 */ /* 0x000fc800078e0210 */
[----:B------:R-:W-:Y:S02]  /*15100*/  IMAD.MOV.U32 R3, RZ, RZ, R10 ;  /* 0x000000ffff037224 */ /* 0x000fe400078e000a */
[----:B------:R-:W-:Y:S02]  /*15110*/  IMAD.MOV.U32 R2, RZ, RZ, R11 ;  /* 0x000000ffff027224 */ /* 0x000fe400078e000b */
[----:B------:R-:W-:Y:S01]  /*15120*/  IMAD.WIDE R4, R21, 0x2, R4 ;  /* 0x0000000215047825 */ /* 0x000fe200078e0204 */
[C---:B--2---:R-:W-:Y:S11]  /*15130*/  HMMA.16816.F32 R24, R12.reuse, R10, R24 ;  /* 0x0000000a0c18723c */ /* 0x044ff60000001818 */
[----:B------:R-:W-:Y:S11]  /*15140*/  @!UPT UIADD3 URZ, URZ, URZ, URZ ;  /* 0x0000003f3f3ff290 */ /* 0x000ff6000fffe03f */
[----:B------:R-:W-:Y:S01]  /*15150*/  @!UPT UIADD3 URZ, URZ, URZ, URZ ;  /* 0x0000003f3f3ff290 */ /* 0x000fe2000fffe03f */
[----:B------:R-:W-:Y:S01]  /*15160*/  STL.64 [R1+0x410], R24 ;  /* 0x0004101801007387 */ /* 0x000fe20000100a00 */
[----:B------:R0:W-:Y:S03]  /*15170*/  STL.64 [R1+0x418], R26 ;  /* 0x0004181a01007387 */ /* 0x0001e60000100a00 */
[----:B0-----:R-:W2:Y:S01]  /*15180*/  LDL.LU.64 R26, [R1+0xa80] ;  /* 0x000a8000011a7983 */ /* 0x001ea20000300a00 */
[----:B------:R-:W3:Y:S02]  /*15190*/  LDL.LU.64 R24, [R1+0xa78] ;  /* 0x000a780001187983 */ /* 0x000ee40000300a00 */
[----:B------:R-:W4:Y:S02]  /*151a0*/  LDL.LU.64 R10, [R1+0xa70] ;  /* 0x000a7000010a7983 */ /* 0x000f240000300a00 */
[----:B------:R-:W4:Y:S01]  /*151b0*/  LDL.LU.64 R8, [R1+0xa68] ;  /* 0x000a680001087983 */ /* 0x000f220000300a00 */
[----:B------:R-:W-:Y:S01]  /*151c0*/  STL [R1+0x820], R18 ;  /* 0x0008201201007387 */ /* 0x000fe20000100800 */
[----:B------:R-:W-:Y:S02]  /*151d0*/  STL [R1+0x788], R19 ;  /* 0x0007881301007387 */ /* 0x000fe40000100800 */
[----:B------:R0:W-:Y:S02]  /*151e0*/  STL [R1+0x824], R16 ;  /* 0x0008241001007387 */ /* 0x0001e40000100800 */
[----:B------:R-:W-:Y:S01]  /*151f0*/  STL [R1+0x78c], R17 ;  /* 0x00078c1101007387 */ /* 0x000fe20000100800 */
[----:B0-----:R-:W2:Y:S01]  /*15200*/  LDL.LU R16, [R1+0x8c4] ;  /* 0x0008c40001107983 */ /* 0x001ea20000300800 */
[----:B------:R0:W-:Y:S02]  /*15210*/  STL [R1+0x8c0], R4 ;  /* 0x0008c00401007387 */ /* 0x0001e40000100800 */
[----:B------:R1:W-:Y:S01]  /*15220*/  STL [R1+0x828], R5 ;  /* 0x0008280501007387 */ /* 0x0003e20000100800 */
[----:B0-----:R-:W2:Y:S01]  /*15230*/  LDL.LU R4, [R1+0x790] ;  /* 0x0007900001047983 */ /* 0x001ea20000300800 */
[----:B-1----:R-:W2:Y:S02]  /*15240*/  LDL.LU R5, [R1+0x82c] ;  /* 0x00082c0001057983 */ /* 0x002ea40000300800 */
[----:B------:R-:W2:Y:S02]  /*15250*/  LDL.LU R17, [R1+0x8cc] ;  /* 0x0008cc0001117983 */ /* 0x000ea40000300800 */
[----:B------:R-:W2:Y:S01]  /*15260*/  LDL.LU R18, [R1+0x8d0] ;  /* 0x0008d00001127983 */ /* 0x000ea20000300800 */
[----:B------:R-:W2:Y:S01]  /*15270*/  LDL.LU R21, [R1+0x92c] ;  /* 0x00092c0001157983 */ /* 0x000ea20000300800 */
[----:B------:R-:W-:Y:S01]  /*15280*/  STL.64 [R1+0xa50], R22 ;  /* 0x000a501601007387 */ /* 0x000fe20000100a00 */
[----:B----4-:R-:W-:Y:S02]  /*15290*/  HMMA.16816.F32 R12, R12, R6, R8 ;  /* 0x000000060c0c723c */ /* 0x010fe40000001808 */
[----:B--2---:R0:W-:Y:S01]  /*152a0*/  STL [R1+0xa4c], R21 ;  /* 0x000a4c1501007387 */ /* 0x0041e20000100800 */
[----:B------:R-:W2:Y:S03]  /*152b0*/  LDL.LU R20, [R1+0x420] ;  /* 0x0004200001147983 */ /* 0x000ea60000300800 */
[----:B0-----:R-:W2:Y:S01]  /*152c0*/  LDL.LU R21, [R1+0x424] ;  /* 0x0004240001157983 */ /* 0x001ea20000300800 */
[----:B------:R-:W2:Y:S02]  /*152d0*/  LDL.LU R22, [R1+0x428] ;  /* 0x0004280001167983 */ /* 0x000ea40000300800 */
[----:B------:R-:W2:Y:S02]  /*152e0*/  LDL.LU R23, [R1+0x42c] ;  /* 0x00042c0001177983 */ /* 0x000ea40000300800 */
[----:B------:R-:W2:Y:S01]  /*152f0*/  LDL.LU.64 R10, [R1+0xa60] ;  /* 0x000a6000010a7983 */ /* 0x000ea20000300a00 */
[----:B------:R-:W2:Y:S11]  /*15300*/  LDL.LU.64 R8, [R1+0xa58] ;  /* 0x000a580001087983 */ /* 0x000eb60000300a00 */
[----:B------:R0:W-:Y:S02]  /*15310*/  STL.64 [R1+0x400], R12 ;  /* 0x0004000c01007387 */ /* 0x0001e40000100a00 */
[----:B------:R1:W-:Y:S01]  /*15320*/  STL.64 [R1+0x408], R14 ;  /* 0x0004080e01007387 */ /* 0x0003e20000100a00 */
[----:B0-----:R-:W4:Y:S01]  /*15330*/  LDL.LU R13, [R1+0x830] ;  /* 0x00083000010d7983 */ /* 0x001f220000300800 */
[----:B------:R-:W-:Y:S01]  /*15340*/  LOP3.LUT R5, R5, R4, RZ, 0x3c, !PT ;  /* 0x0000000405057212 */ /* 0x000fe200078e3cff */
[----:B------:R-:W-:-:S03]  /*15350*/  IMAD.MOV.U32 R19, RZ, RZ, c[0x0][0x18c] ;  /* 0x00006300ff137624 */ /* 0x000fc600078e00ff */
[----:B------:R-:W-:Y:S01]  /*15360*/  LOP3.LUT R4, R5, R4, RZ, 0x3c, !PT ;  /* 0x0000000405047212 */ /* 0x000fe200078e3cff */
[----:B------:R-:W-:-:S03]  /*15370*/  IMAD.SHL.U32 R19, R19, 0x20, RZ ;  /* 0x0000002013137824 */ /* 0x000fc600078e00ff */
[----:B------:R-:W-:-:S05]  /*15380*/  LOP3.LUT R5, R5, R4, RZ, 0x3c, !PT ;  /* 0x0000000405057212 */ /* 0x000fca00078e3cff */
[----:B-1----:R-:W-:-:S04]  /*15390*/  IMAD.WIDE R14, R19, 0x2, R4 ;  /* 0x00000002130e7825 */ /* 0x002fc800078e0204 */
[----:B------:R-:W-:Y:S01]  /*153a0*/  IMAD.MOV.U32 R4, RZ, RZ, R16 ;  /* 0x000000ffff047224 */ /* 0x000fe200078e0010 */
[----:B------:R0:W-:Y:S01]  /*153b0*/  STL [R1+0x82c], R14 ;  /* 0x00082c0e01007387 */ /* 0x0001e20000100800 */
[----:B------:R1:W-:Y:S03]  /*153c0*/  STL [R1+0x790], R15 ;  /* 0x0007900f01007387 */ /* 0x0003e60000100800 */
[----:B0-----:R-:W3:Y:S01]  /*153d0*/  LDL.LU R14, [R1+0x794] ;  /* 0x00079400010e7983 */ /* 0x001ee20000300800 */
[----:B-1----:R-:W3:Y:S01]  /*153e0*/  LDL.LU R15, [R1+0x834] ;  /* 0x00083400010f7983 */ /* 0x002ee20000300800 */
[----:B--2---:R-:W-:Y:S01]  /*153f0*/  HMMA.16816.F32 R20, R8, R26, R20 ;  /* 0x0000001a0814723c */ /* 0x004fe20000001814 */
[----:B----4-:R-:W-:-:S04]  /*15400*/  IMAD.MOV.U32 R5, RZ, RZ, R13 ;  /* 0x000000ffff057224 */ /* 0x010fc800078e000d */
[----:B------:R-:W-:-:S04]  /*15410*/  IMAD.WIDE R12, R19, 0x2, R4 ;  /* 0x00000002130c7825 */ /* 0x000fc800078e0204 */
[----:B---3--:R-:W-:Y:S02]  /*15420*/  IMAD.MOV.U32 R4, RZ, RZ, R25 ;  /* 0x000000ffff047224 */ /* 0x008fe400078e0019 */
[----:B------:R-:W-:-:S04]  /*15430*/  IMAD.MOV.U32 R5, RZ, RZ, R24 ;  /* 0x000000ffff057224 */ /* 0x000fc800078e0018 */
[----:B------:R-:W-:Y:S01]  /*15440*/  IMAD.WIDE R4, R19, 0x2, R4 ;  /* 0x0000000213047825 */ /* 0x000fe200078e0204 */
[----:B------:R-:W-:Y:S03]  /*15450*/  STL [R1+0x8c4], R12 ;  /* 0x0008c40c01007387 */ /* 0x000fe60000100800 */
[----:B------:R0:W-:Y:S05]  /*15460*/  STL [R1+0x830], R13 ;  /* 0x0008300d01007387 */ /* 0x0001ea0000100800 */
[----:B------:R-:W-:Y:S01]  /*15470*/  IMAD.MOV.U32 R24, RZ, RZ, R22 ;  /* 0x000000ffff187224 */ /* 0x000fe200078e0016 */
[----:B0-----:R-:W2:Y:S01]  /*15480*/  LDL.LU R13, [R1+0x838] ;  /* 0x00083800010d7983 */ /* 0x001ea20000300800 */
[----:B------:R-:W-:Y:S02]  /*15490*/  STL [R1+0x928], R4 ;  /* 0x0009280401007387 */ /* 0x000fe40000100800 */
[----:B------:R-:W-:Y:S02]  /*154a0*/  STL [R1+0x8c8], R5 ;  /* 0x0008c80501007387 */ /* 0x000fe40000100800 */
[----:B------:R-:W-:Y:S01]  /*154b0*/  STL.64 [R1+0x420], R20 ;  /* 0x0004201401007387 */ /* 0x000fe20000100a00 */
[----:B------:R0:W-:Y:S04]  /*154c0*/  STL.64 [R1+0x428], R22 ;  /* 0x0004281601007387 */ /* 0x0001e80000100a00 */
[----:B0-----:R-:W3:Y:S01]  /*154d0*/  LDL.LU.64 R22, [R1+0xa50] ;  /* 0x000a500001167983 */ /* 0x001ee20000300a00 */
[----:B------:R-:W4:Y:S02]  /*154e0*/  LDL.LU R21, [R1+0xa4c] ;  /* 0x000a4c0001157983 */ /* 0x000f240000300800 */
[----:B------:R0:W-:Y:S02]  /*154f0*/  STL [R1+0xa48], R24 ;  /* 0x000a481801007387 */ /* 0x0001e40000100800 */
[----:B0-----:R-:W2:Y:S01]  /*15500*/  LDL.LU R24, [R1+0x430] ;  /* 0x0004300001187983 */ /* 0x001ea20000300800 */
[----:B------:R-:W2:Y:S02]  /*15510*/  LDL.LU R25, [R1+0x434] ;  /* 0x0004340001197983 */ /* 0x000ea40000300800 */
[----:B------:R-:W2:Y:S02]  /*15520*/  LDL.LU R26, [R1+0x438] ;  /* 0x00043800011a7983 */ /* 0x000ea40000300800 */
[----:B------:R-:W2:Y:S01]  /*15530*/  LDL.LU R27, [R1+0x43c] ;  /* 0x00043c00011b7983 */ /* 0x000ea20000300800 */
[----:B---3--:R0:W-:Y:S01]  /*15540*/  STL.64 [R1+0xa40], R22 ;  /* 0x000a401601007387 */ /* 0x0081e20000100a00 */
[----:B------:R-:W-:Y:S03]  /*15550*/  STL [R1+0xa38], R20 ;  /* 0x000a381401007387 */ /* 0x000fe60000100800 */
[----:B0-----:R-:W3:Y:S01]  /*15560*/  LDL.LU R22, [R1+0x58] ;  /* 0x0000580001167983 */ /* 0x001ee20000300800 */
[----:B------:R-:W3:Y:S02]  /*15570*/  LDL.LU R23, [R1+0x5c] ;  /* 0x00005c0001177983 */ /* 0x000ee40000300800 */
[----:B------:R-:W-:-:S02]  /*15580*/  IMAD.MOV.U32 R4, RZ, RZ, R15 ;  /* 0x000000ffff047224 */ /* 0x000fc400078e000f */
[----:B------:R-:W-:Y:S02]  /*15590*/  IMAD.MOV.U32 R5, RZ, RZ, R14 ;  /* 0x000000ffff057224 */ /* 0x000fe400078e000e */
[----:B----4-:R-:W-:Y:S01]  /*155a0*/  IMAD.MOV.U32 R12, RZ, RZ, R21 ;  /* 0x000000ffff0c7224 */ /* 0x010fe200078e0015 */
[----:B------:R-:W4:Y:S01]  /*155b0*/  LDL.LU R16, [R1+0x930] ;  /* 0x0009300001107983 */ /* 0x000f220000300800 */
[----:B------:R-:W-:-:S04]  /*155c0*/  IMAD.WIDE R14, R19, 0x2, R4 ;  /* 0x00000002130e7825 */ /* 0x000fc800078e0204 */
[----:B------:R-:W-:Y:S02]  /*155d0*/  IMAD.MOV.U32 R4, RZ, RZ, R17 ;  /* 0x000000ffff047224 */ /* 0x000fe400078e0011 */
[----:B--2---:R-:W-:Y:S02]  /*155e0*/  IMAD.MOV.U32 R5, RZ, RZ, R13 ;  /* 0x000000ffff057224 */ /* 0x004fe400078e000d */
[----:B------:R-:W-:Y:S01]  /*155f0*/  IMAD.MOV.U32 R13, RZ, RZ, R18 ;  /* 0x000000ffff0d7224 */ /* 0x000fe200078e0012 */
[----:B------:R0:W-:Y:S01]  /*15600*/  STL [R1+0x834], R14 ;  /* 0x0008340e01007387 */ /* 0x0001e20000100800 */
[----:B------:R-:W-:-:S04]  /*15610*/  IMAD.WIDE R4, R19, 0x2, R4 ;  /* 0x0000000213047825 */ /* 0x000fc800078e0204 */
[----:B------:R1:W-:Y:S02]  /*15620*/  STL [R1+0x794], R15 ;  /* 0x0007940f01007387 */ /* 0x0003e40000100800 */
[----:B------:R-:W-:Y:S01]  /*15630*/  IMAD.WIDE R12, R19, 0x2, R12 ;  /* 0x00000002130c7825 */ /* 0x000fe200078e020c */
[----:B0-----:R-:W2:Y:S03]  /*15640*/  LDL.LU R14, [R1+0x8d4] ;  /* 0x0008d400010e7983 */ /* 0x001ea60000300800 */
[----:B-1----:R-:W2:Y:S02]  /*15650*/  LDL.LU R15, [R1+0x8d8] ;  /* 0x0008d800010f7983 */ /* 0x002ea40000300800 */
[----:B------:R0:W-:Y:S02]  /*15660*/  STL [R1+0x8cc], R4 ;  /* 0x0008cc0401007387 */ /* 0x0001e40000100800 */
[----:B------:R1:W-:Y:S01]  /*15670*/  STL [R1+0x838], R5 ;  /* 0x0008380501007387 */ /* 0x0003e20000100800 */
[----:B0-----:R-:W2:Y:S01]  /*15680*/  LDL.LU R4, [R1+0x798] ;  /* 0x0007980001047983 */ /* 0x001ea20000300800 */
[----:B-1----:R-:W2:Y:S02]  /*15690*/  LDL.LU R5, [R1+0x83c] ;  /* 0x00083c0001057983 */ /* 0x002ea40000300800 */
[----:B------:R-:W-:Y:S02]  /*156a0*/  STL [R1+0x92c], R12 ;  /* 0x00092c0c01007387 */ /* 0x000fe40000100800 */
[----:B------:R0:W-:Y:S02]  /*156b0*/  STL [R1+0x8d0], R13 ;  /* 0x0008d00d01007387 */ /* 0x0001e40000100800 */
[----:B0-----:R-:W2:Y:S01]  /*156c0*/  LDL.LU R13, [R1+0x840] ;  /* 0x00084000010d7983 */ /* 0x001ea20000300800 */
[----:B---3--:R-:W-:Y:S03]  /*156d0*/  HMMA.16816.F32 R20, R8, R22, R24 ;  /* 0x000000160814723c */ /* 0x008fe60000001818 */
[----:B------:R-:W3:Y:S11]  /*156e0*/  LDL.LU R24, [R1+0xa48] ;  /* 0x000a480001187983 */ /* 0x000ef60000300800 */
[----:B------:R-:W-:Y:S09]  /*156f0*/  @!UPT UIADD3 URZ, URZ, URZ, URZ ;  /* 0x0000003f3f3ff290 */ /* 0x000ff2000fffe03f */
[----:B------:R0:W-:Y:S01]  /*15700*/  STL.64 [R1+0x430], R20 ;  /* 0x0004301401007387 */ /* 0x0001e20000100a00 */
[----:B------:R-:W-:Y:S02]  /*15710*/  IMAD.MOV.U32 R25, RZ, RZ, R22 ;  /* 0x000000ffff197224 */ /* 0x000fe400078e0016 */
[----:B------:R1:W-:Y:S02]  /*15720*/  STL.64 [R1+0x438], R22 ;  /* 0x0004381601007387 */ /* 0x0003e40000100a00 */
[----:B0-----:R-:W-:Y:S01]  /*15730*/  IMAD.MOV.U32 R21, RZ, RZ, R20 ;  /* 0x000000ffff157224 */ /* 0x001fe200078e0014 */
[----:B-1----:R-:W2:Y:S01]  /*15740*/  LDL.LU.64 R22, [R1+0xa40] ;  /* 0x000a400001167983 */ /* 0x002ea20000300a00 */
[----:B------:R-:W4:Y:S03]  /*15750*/  LDL.LU R20, [R1+0xa38] ;  /* 0x000a380001147983 */ /* 0x000f260000300800 */
[----:B---3--:R0:W-:Y:S04]  /*15760*/  STL.64 [R1+0xa30], R24 ;  /* 0x000a301801007387 */ /* 0x0081e80000100a00 */
[----:B0-----:R-:W3:Y:S01]  /*15770*/  LDL.LU R24, [R1+0x450] ;  /* 0x0004500001187983 */ /* 0x001ee20000300800 */
[----:B------:R-:W3:Y:S02]  /*15780*/  LDL.LU R25, [R1+0x454] ;  /* 0x0004540001197983 */ /* 0x000ee40000300800 */
[----:B------:R-:W3:Y:S02]  /*15790*/  LDL.LU R26, [R1+0x458] ;  /* 0x00045800011a7983 */ /* 0x000ee40000300800 */
[----:B------:R-:W3:Y:S01]  /*157a0*/  LDL.LU R27, [R1+0x45c] ;  /* 0x00045c00011b7983 */ /* 0x000ee20000300800 */
[----:B--2---:R0:W-:Y:S01]  /*157b0*/  STL [R1+0xa28], R23 ;  /* 0x000a281701007387 */ /* 0x0041e20000100800 */
[----:B----4-:R-:W-:Y:S03]  /*157c0*/  STL.64 [R1+0xa20], R20 ;  /* 0x000a201401007387 */ /* 0x010fe60000100a00 */
[----:B0-----:R-:W3:Y:S01]  /*157d0*/  LDL.LU R23, [R1+0x4c] ;  /* 0x00004c0001177983 */ /* 0x001ee20000300800 */
[----:B------:R-:W-:Y:S01]  /*157e0*/  LOP3.LUT R5, R5, R4, RZ, 0x3c, !PT ;  /* 0x0000000405057212 */ /* 0x000fe200078e3cff */
[----:B------:R-:W-:-:S02]  /*157f0*/  IMAD.MOV.U32 R12, RZ, RZ, R14 ;  /* 0x000000ffff0c7224 */ /* 0x000fc400078e000e */
[----:B------:R-:W2:Y:S01]  /*15800*/  LDL.LU R17, [R1+0x8e0] ;  /* 0x0008e00001117983 */ /* 0x000ea20000300800 */
[----:B------:R-:W4:Y:S01]  /*15810*/  LDL.LU R18, [R1+0x934] ;  /* 0x0009340001127983 */ /* 0x000f220000300800 */
[----:B------:R-:W-:-:S04]  /*15820*/  LOP3.LUT R4, R5, R4, RZ, 0x3c, !PT ;  /* 0x0000000405047212 */ /* 0x000fc800078e3cff */
[----:B------:R-:W-:Y:S01]  /*15830*/  LOP3.LUT R5, R5, R4, RZ, 0x3c, !PT ;  /* 0x0000000405057212 */ /* 0x000fe200078e3cff */
[----:B------:R-:W-:-:S04]  /*15840*/  IMAD.WIDE R12, R19, 0x2, R12 ;  /* 0x00000002130c7825 */ /* 0x000fc800078e020c */
[----:B------:R-:W-:-:S04]  /*15850*/  IMAD.WIDE R4, R19, 0x2, R4 ;  /* 0x0000000213047825 */ /* 0x000fc800078e0204 */
[----:B------:R-:W-:Y:S01]  /*15860*/  IMAD.MOV.U32 R14, RZ, RZ, R16 ;  /* 0x000000ffff0e7224 */ /* 0x000fe200078e0010 */
[----:B------:R0:W-:Y:S01]  /*15870*/  STL [R1+0x83c], R4 ;  /* 0x00083c0401007387 */ /* 0x0001e20000100800 */
        /* <DEDUP_REMOVED lines=9> */
[----:B------:R-:W-:Y:S01]  /*15910*/  STL [R1+0x8d8], R15 ;  /* 0x0008d80f01007387 */ /* 0x000fe20000100800 */
[----:B------:R-:W2:Y:S01]  /*15920*/  LDL.LU R16, [R1+0x938] ;  /* 0x0009380001107983 */ /* 0x000ea20000300800 */
[----:B---3--:R-:W-:Y:S03]  /*15930*/  HMMA.16816.F32 R20, R8, R22, R24 ;  /* 0x000000160814723c */ /* 0x008fe60000001818 */
[----:B------:R-:W3:Y:S11]  /*15940*/  LDL.LU.64 R24, [R1+0xa30] ;  /* 0x000a300001187983 */ /* 0x000ef60000300a00 */
[----:B------:R-:W-:Y:S09]  /*15950*/  @!UPT UIADD3 URZ, URZ, URZ, URZ ;  /* 0x0000003f3f3ff290 */ /* 0x000ff2000fffe03f */
[----:B------:R-:W-:Y:S01]  /*15960*/  STL.64 [R1+0x450], R20 ;  /* 0x0004501401007387 */ /* 0x000fe20000100a00 */
[----:B------:R-:W-:Y:S02]  /*15970*/  IMAD.MOV.U32 R26, RZ, RZ, R22 ;  /* 0x000000ffff1a7224 */ /* 0x000fe400078e0016 */
[----:B------:R0:W-:Y:S02]  /*15980*/  STL.64 [R1+0x458], R22 ;  /* 0x0004581601007387 */ /* 0x0001e40000100a00 */
[----:B0-----:R-:W-:Y:S01]  /*15990*/  IMAD.MOV.U32 R22, RZ, RZ, R20 ;  /* 0x000000ffff167224 */ /* 0x001fe200078e0014 */
[----:B------:R-:W2:Y:S01]  /*159a0*/  LDL.LU R23, [R1+0xa28] ;  /* 0x000a280001177983 */ /* 0x000ea20000300800 */
[----:B------:R-:W2:Y:S02]  /*159b0*/  LDL.LU.64 R20, [R1+0xa20] ;  /* 0x000a200001147983 */ /* 0x000ea40000300a00 */
[----:B------:R-:W-:Y:S01]  /*159c0*/  STL [R1+0xa18], R26 ;  /* 0x000a181a01007387 */ /* 0x000fe20000100800 */
[----:B---3--:R0:W-:Y:S04]  /*159d0*/  STL.64 [R1+0xa10], R24 ;  /* 0x000a101801007387 */ /* 0x0081e80000100a00 */
[----:B0-----:R-:W3:Y:S01]  /*159e0*/  LDL.LU R24, [R1+0x460] ;  /* 0x0004600001187983 */ /* 0x001ee20000300800 */
[----:B------:R-:W3:Y:S02]  /*159f0*/  LDL.LU R25, [R1+0x464] ;  /* 0x0004640001197983 */ /* 0x000ee40000300800 */
[----:B------:R-:W3:Y:S02]  /*15a00*/  LDL.LU R26, [R1+0x468] ;  /* 0x00046800011a7983 */ /* 0x000ee40000300800 */
[----:B------:R-:W3:Y:S01]  /*15a10*/  LDL.LU R27, [R1+0x46c] ;  /* 0x00046c00011b7983 */ /* 0x000ee20000300800 */
[----:B------:R0:W-:Y:S04]  /*15a20*/  STL [R1+0xa08], R22 ;  /* 0x000a081601007387 */ /* 0x0001e80000100800 */
[----:B--2---:R-:W-:Y:S01]  /*15a30*/  STL.64 [R1+0xa00], R20 ;  /* 0x000a001401007387 */ /* 0x004fe20000100a00 */
[----:B0-----:R-:W3:Y:S01]  /*15a40*/  LDL.LU R22, [R1+0x38] ;  /* 0x0000380001167983 */ /* 0x001ee20000300800 */
[----:B------:R-:W-:-:S02]  /*15a50*/  LOP3.LUT R5, R5, R4, RZ, 0x3c, !PT ;  /* 0x0000000405057212 */ /* 0x000fc400078e3cff */
[----:B------:R-:W-:Y:S02]  /*15a60*/  LOP3.LUT R13, R13, R12, RZ, 0x3c, !PT ;  /* 0x0000000c0d0d7212 */ /* 0x000fe400078e3cff */
[----:B------:R-:W-:Y:S02]  /*15a70*/  LOP3.LUT R4, R5, R4, RZ, 0x3c, !PT ;  /* 0x0000000405047212 */ /* 0x000fe400078e3cff */
[----:B------:R-:W-:Y:S02]  /*15a80*/  LOP3.LUT R12, R13, R12, RZ, 0x3c, !PT ;  /* 0x0000000c0d0c7212 */ /* 0x000fe400078e3cff */
[----:B------:R-:W-:Y:S02]  /*15a90*/  LOP3.LUT R5, R5, R4, RZ, 0x3c, !PT ;  /* 0x0000000405057212 */ /* 0x000fe400078e3cff */
[----:B------:R-:W-:-:S03]  /*15aa0*/  LOP3.LUT R13, R13, R12, RZ, 0x3c, !PT ;  /* 0x0000000c0d0d7212 */ /* 0x000fc600078e3cff */
[----:B------:R-:W-:-:S04]  /*15ab0*/  IMAD.WIDE R4, R19, 0x2, R4 ;  /* 0x0000000213047825 */ /* 0x000fc800078e0204 */
[----:B------:R-:W-:-:S04]  /*15ac0*/  IMAD.WIDE R12, R19, 0x2, R12 ;  /* 0x00000002130c7825 */ /* 0x000fc800078e020c */
[----:B----4-:R-:W-:Y:S02]  /*15ad0*/  IMAD.MOV.U32 R14, RZ, RZ, R18 ;  /* 0x000000ffff0e7224 */ /* 0x010fe400078e0012 */
        /* <DEDUP_REMOVED lines=8> */
[----:B0-----:R-:W4:Y:S01]  /*15b60*/  LDL.LU R12, [R1+0x850] ;  /* 0x00085000010c7983 */ /* 0x001f220000300800 */
[----:B-1----:R-:W4:Y:S02]  /*15b70*/  LDL.LU R13, [R1+0x8e4] ;  /* 0x0008e400010d7983 */ /* 0x002f240000300800 */
[----:B------:R-:W-:Y:S02]  /*15b80*/  STL [R1+0x934], R14 ;  /* 0x0009340e01007387 */ /* 0x000fe40000100800 */
[----:B------:R0:W-:Y:S02]  /*15b90*/  STL [R1+0x8e0], R15 ;  /* 0x0008e00f01007387 */ /* 0x0001e40000100800 */
[----:B0-----:R-:W4:Y:S01]  /*15ba0*/  LDL.LU R15, [R1+0x8e8] ;  /* 0x0008e800010f7983 */ /* 0x001f220000300800 */
[----:B---3--:R-:W-:Y:S03]  /*15bb0*/  HMMA.16816.F32 R20, R8, R22, R24 ;  /* 0x000000160814723c */ /* 0x008fe60000001818 */
[----:B------:R-:W3:Y:S01]  /*15bc0*/  LDL.LU R26, [R1+0xa18] ;  /* 0x000a1800011a7983 */ /* 0x000ee20000300800 */
[----:B------:R-:W3:Y:S11]  /*15bd0*/  LDL.LU.64 R24, [R1+0xa10] ;  /* 0x000a100001187983 */ /* 0x000ef60000300a00 */
[----:B------:R-:W-:Y:S08]  /*15be0*/  @!UPT UIADD3 URZ, URZ, URZ, URZ ;  /* 0x0000003f3f3ff290 */ /* 0x000ff0000fffe03f */
[----:B------:R-:W-:Y:S01]  /*15bf0*/  STL.64 [R1+0x460], R20 ;  /* 0x0004601401007387 */ /* 0x000fe20000100a00 */
[----:B------:R-:W-:Y:S02]  /*15c00*/  IMAD.MOV.U32 R27, RZ, RZ, R22 ;  /* 0x000000ffff1b7224 */ /* 0x000fe400078e0016 */
[----:B------:R0:W-:Y:S02]  /*15c10*/  STL.64 [R1+0x468], R22 ;  /* 0x0004681601007387 */ /* 0x0001e40000100a00 */
[----:B0-----:R-:W-:Y:S01]  /*15c20*/  IMAD.MOV.U32 R23, RZ, RZ, R20 ;  /* 0x000000ffff177224 */ /* 0x001fe200078e0014 */
[----:B------:R-:W3:Y:S01]  /*15c30*/  LDL.LU R22, [R1+0xa08] ;  /* 0x000a080001167983 */ /* 0x000ee20000300800 */
[----:B------:R-:W4:Y:S01]  /*15c40*/  LDL.LU.64 R20, [R1+0xa00] ;  /* 0x000a000001147983 */ /* 0x000f220000300a00 */
[-C--:B--2---:R-:W-:Y:S01]  /*15c50*/  LOP3.LUT R5, R5, R4.reuse, RZ, 0x3c, !PT ;  /* 0x0000000405057212 */ /* 0x084fe200078e3cff */
[----:B------:R-:W2:Y:S01]  /*15c60*/  LDL.LU R17, [R1+0x8f0] ;  /* 0x0008f00001117983 */ /* 0x000ea20000300800 */
[----:B------:R-:W2:Y:S02]  /*15c70*/  LDL.LU R18, [R1+0x93c] ;  /* 0x00093c0001127983 */ /* 0x000ea40000300800 */
[----:B------:R-:W-:-:S04]  /*15c80*/  LOP3.LUT R4, R5, R4, RZ, 0x3c, !PT ;  /* 0x0000000405047212 */ /* 0x000fc800078e3cff */
[----:B------:R-:W-:-:S05]  /*15c90*/  LOP3.LUT R5, R5, R4, RZ, 0x3c, !PT ;  /* 0x0000000405057212 */ /* 0x000fca00078e3cff */
[----:B------:R-:W-:Y:S01]  /*15ca0*/  IMAD.WIDE R4, R19, 0x2, R4 ;  /* 0x0000000213047825 */ /* 0x000fe200078e0204 */
[----:B---3--:R0:W-:Y:S03]  /*15cb0*/  STL.64 [R1+0x9a8], R22 ;  /* 0x0009a81601007387 */ /* 0x0081e60000100a00 */
[----:B----4-:R-:W-:Y:S01]  /*15cc0*/  STL.64 [R1+0x9a0], R20 ;  /* 0x0009a01401007387 */ /* 0x010fe20000100a00 */
[----:B0-----:R-:W3:Y:S01]  /*15cd0*/  LDL.LU R22, [R1+0x28] ;  /* 0x0000280001167983 */ /* 0x001ee20000300800 */
[----:B------:R-:W-:Y:S02]  /*15ce0*/  IMAD.MOV.U32 R23, RZ, RZ, R28 ;  /* 0x000000ffff177224 */ /* 0x000fe400078e001c */
[----:B------:R-:W4:Y:S02]  /*15cf0*/  LDL.LU R28, [R1+0x9f8] ;  /* 0x0009f800011c7983 */ /* 0x000f240000300800 */
[----:B------:R-:W-:Y:S01]  /*15d00*/  STL.64 [R1+0x998], R26 ;  /* 0x0009981a01007387 */ /* 0x000fe20000100a00 */
[----:B------:R-:W-:Y:S01]  /*15d10*/  STL.64 [R1+0x990], R24 ;  /* 0x0009901801007387 */ /* 0x000fe20000100a00 */
[----:B------:R0:W-:Y:S02]  /*15d20*/  STL [R1+0x84c], R4 ;  /* 0x00084c0401007387 */ /* 0x0001e40000100800 */
[----:B------:R1:W-:Y:S01]  /*15d30*/  STL [R1+0x7a0], R5 ;  /* 0x0007a00501007387 */ /* 0x0003e20000100800 */
[----:B0-----:R-:W2:Y:S01]  /*15d40*/  LDL.LU R4, [R1+0x7a4] ;  /* 0x0007a40001047983 */ /* 0x001ea20000300800 */
[----:B-1----:R-:W2:Y:S02]  /*15d50*/  LDL.LU R5, [R1+0x854] ;  /* 0x0008540001057983 */ /* 0x002ea40000300800 */
[----:B------:R-:W-:Y:S01]  /*15d60*/  STL.64 [R1+0x9f0], R6 ;  /* 0x0009f00601007387 */ /* 0x000fe20000100a00 */
[----:B--2---:R0:W-:Y:S04]  /*15d70*/  STL.64 [R1+0x9e8], R4 ;  /* 0x0009e80401007387 */ /* 0x0041e80000100a00 */
[----:B0-----:R-:W3:Y:S01]  /*15d80*/  LDL.LU R4, [R1+0x370] ;  /* 0x0003700001047983 */ /* 0x001ee20000300800 */
[----:B------:R-:W3:Y:S02]  /*15d90*/  LDL.LU R5, [R1+0x374] ;  /* 0x0003740001057983 */ /* 0x000ee40000300800 */
[----:B------:R-:W3:Y:S02]  /*15da0*/  LDL.LU R6, [R1+0x378] ;  /* 0x0003780001067983 */ /* 0x000ee40000300800 */
[----:B------:R-:W3:Y:S01]  /*15db0*/  LDL.LU R7, [R1+0x37c] ;  /* 0x00037c0001077983 */ /* 0x000ee20000300800 */
[----:B------:R-:W2:Y:S01]  /*15dc0*/  LDL.LU R24, [R1+0x8f4] ;  /* 0x0008f40001187983 */ /* 0x000ea20000300800 */
[----:B------:R-:W2:Y:S01]  /*15dd0*/  LDL.LU R25, [R1+0x8f8] ;  /* 0x0008f80001197983 */ /* 0x000ea20000300800 */
[----:B------:R-:W-:-:S04]  /*15de0*/  LOP3.LUT R13, R13, R12, RZ, 0x3c, !PT ;  /* 0x0000000c0d0d7212 */ /* 0x000fc800078e3cff */
[----:B------:R-:W-:-:S04]  /*15df0*/  LOP3.LUT R12, R13, R12, RZ, 0x3c, !PT ;  /* 0x0000000c0d0c7212 */ /* 0x000fc800078e3cff */
[----:B------:R-:W-:Y:S01]  /*15e00*/  LOP3.LUT R13, R13, R12, RZ, 0x3c, !PT ;  /* 0x0000000c0d0d7212 */ /* 0x000fe200078e3cff */
[----:B------:R-:W-:Y:S02]  /*15e10*/  IMAD.MOV.U32 R14, RZ, RZ, R16 ;  /* 0x000000ffff0e7224 */ /* 0x000fe400078e0010 */
[----:B------:R-:W2:Y:S02]  /*15e20*/  LDL.LU R16, [R1+0x940] ;  /* 0x0009400001107983 */ /* 0x000ea40000300800 */
[----:B------:R-:W-:-:S04]  /*15e30*/  IMAD.WIDE R12, R19, 0x2, R12 ;  /* 0x00000002130c7825 */ /* 0x000fc800078e020c */
[----:B------:R-:W-:Y:S01]  /*15e40*/  IMAD.WIDE R14, R19, 0x2, R14 ;  /* 0x00000002130e7825 */ /* 0x000fe200078e020e */
[----:B------:R0:W-:Y:S03]  /*15e50*/  STL [R1+0x8e4], R12 ;  /* 0x0008e40c01007387 */ /* 0x0001e60000100800 */
[----:B------:R1:W-:Y:S02]  /*15e60*/  STL [R1+0x850], R13 ;  /* 0x0008500d01007387 */ /* 0x0003e40000100800 */
[----:B------:R-:W-:Y:S02]  /*15e70*/  IMAD.MOV.U32 R26, RZ, RZ, R3 ;  /* 0x000000ffff1a7224 */ /* 0x000fe400078e0003 */
[----:B------:R-:W-:Y:S01]  /*15e80*/  IMAD.MOV.U32 R27, RZ, RZ, R2 ;  /* 0x000000ffff1b7224 */ /* 0x000fe200078e0002 */
[----:B0-----:R-:W4:Y:S01]  /*15e90*/  LDL.LU R12, [R1+0x858] ;  /* 0x00085800010c7983 */ /* 0x001f220000300800 */
[----:B-1----:R-:W4:Y:S02]  /*15ea0*/  LDL.LU R13, [R1+0x8ec] ;  /* 0x0008ec00010d7983 */ /* 0x002f240000300800 */
[----:B------:R-:W-:Y:S02]  /*15eb0*/  STL [R1+0x938], R14 ;  /* 0x0009380e01007387 */ /* 0x000fe40000100800 */
[----:B------:R-:W-:Y:S01]  /*15ec0*/  STL [R1+0x8e8], R15 ;  /* 0x0008e80f01007387 */ /* 0x000fe20000100800 */
[----:B---3--:R-:W-:Y:S01]  /*15ed0*/  HMMA.16816.F32 R20, R8, R22, R4 ;  /* 0x000000160814723c */ /* 0x008fe20000001804 */
[----:B------:R-:W3:Y:S01]  /*15ee0*/  LDL.LU.64 R6, [R1+0x9f0] ;  /* 0x0009f00001067983 */ /* 0x000ee20000300a00 */
[----:B------:R-:W3:Y:S02]  /*15ef0*/  LDL.LU.64 R4, [R1+0x9e8] ;  /* 0x0009e80001047983 */ /* 0x000ee40000300a00 */
[----:B------:R-:W3:Y:S11]  /*15f00*/  LDL.LU R3, [R1+0x9e0] ;  /* 0x0009e00001037983 */ /* 0x000ef60000300800 */
[----:B------:R-:W-:Y:S08]  /*15f10*/  @!UPT UIADD3 URZ, URZ, URZ, URZ ;  /* 0x0000003f3f3ff290 */ /* 0x000ff0000fffe03f */
[----:B------:R-:W-:Y:S01]  /*15f20*/  STL.64 [R1+0x370], R20 ;  /* 0x0003701401007387 */ /* 0x000fe20000100a00 */
[----:B------:R-:W-:Y:S02]  /*15f30*/  STL.64 [R1+0x378], R22 ;  /* 0x0003781601007387 */ /* 0x000fe40000100a00 */
[----:B------:R-:W3:Y:S02]  /*15f40*/  LDL.LU R2, [R1+0x9dc] ;  /* 0x0009dc0001027983 */ /* 0x000ee40000300800 */
[----:B------:R0:W-:Y:S01]  /*15f50*/  STL.64 [R1+0x9b8], R26 ;  /* 0x0009b81a01007387 */ /* 0x0001e20000100a00 */
[----:B--2---:R-:W-:Y:S01]  /*15f60*/  STL.64 [R1+0x9b0], R24 ;  /* 0x0009b01801007387 */ /* 0x004fe20000100a00 */
[----:B0-----:R-:W-:Y:S02]  /*15f70*/  IMAD.MOV.U32 R26, RZ, RZ, R29 ;  /* 0x000000ffff1a7224 */ /* 0x001fe400078e001d */
[----:B------:R-:W-:Y:S01]  /*15f80*/  IMAD.MOV.U32 R27, RZ, RZ, R0 ;  /* 0x000000ffff1b7224 */ /* 0x000fe200078e0000 */
[----:B------:R-:W2:Y:S01]  /*15f90*/  LDL.LU R29, [R1+0x9d8] ;  /* 0x0009d800011d7983 */ /* 0x000ea20000300800 */
[----:B------:R-:W2:Y:S02]  /*15fa0*/  LDL.LU R0, [R1+0x9d4] ;  /* 0x0009d40001007983 */ /* 0x000ea40000300800 */
[----:B------:R-:W2:Y:S02]  /*15fb0*/  LDL.LU R20, [R1+0x300] ;  /* 0x0003000001147983 */ /* 0x000ea40000300800 */
[----:B------:R-:W2:Y:S01]  /*15fc0*/  LDL.LU R21, [R1+0x304] ;  /* 0x0003040001157983 */ /* 0x000ea20000300800 */
[----:B------:R-:W2:Y:S01]  /*15fd0*/  LDL.LU R22, [R1+0x308] ;  /* 0x0003080001167983 */ /* 0x000ea20000300800 */
[----:B------:R-:W2:Y:S03]  /*15fe0*/  LDL.LU R23, [R1+0x30c] ;  /* 0x00030c0001177983 */ /* 0x000ea60000300800 */
[----:B--2---:R-:W-:Y:S01]  /*15ff0*/  STL.64 [R1+0x9c8], R22 ;  /* 0x0009c81601007387 */ /* 0x004fe20000100a00 */
[----:B------:R0:W-:Y:S03]  /*16000*/  STL.64 [R1+0x9c0], R20 ;  /* 0x0009c01401007387 */ /* 0x0001e60000100a00 */
[----:B0-----:R-:W2:Y:S01]  /*16010*/  LDL.LU R20, [R1+0x310] ;  /* 0x0003100001147983 */ /* 0x001ea20000300800 */
[----:B------:R-:W2:Y:S02]  /*16020*/  LDL.LU R21, [R1+0x314] ;  /* 0x0003140001157983 */ /* 0x000ea40000300800 */
[----:B------:R-:W2:Y:S01]  /*16030*/  LDL.LU R22, [R1+0x318] ;  /* 0x0003180001167983 */ /* 0x000ea20000300800 */
[----:B---3--:R-:W-:Y:S01]  /*16040*/  LOP3.LUT R5, R5, R4, RZ, 0x3c, !PT ;  /* 0x0000000405057212 */ /* 0x008fe200078e3cff */
[----:B------:R-:W-:Y:S01]  /*16050*/  IMAD.MOV.U32 R23, RZ, RZ, R0 ;  /* 0x000000ffff177224 */ /* 0x000fe200078e0000 */
[----:B----4-:R-:W-:Y:S01]  /*16060*/  LOP3.LUT R13, R13, R12, RZ, 0x3c, !PT ;  /* 0x0000000c0d0d7212 */ /* 0x010fe200078e3cff */
[----:B------:R0:W5:Y:S01]  /*16070*/  LDL.LU R0, [R1+0x9d0] ;  /* 0x0009d00001007983 */ /* 0x0001620000300800 */
[----:B------:R-:W-:-:S02]  /*16080*/  LOP3.LUT R4, R5, R4, RZ, 0x3c, !PT ;  /* 0x0000000405047212 */ /* 0x000fc400078e3cff */
[----:B------:R-:W-:Y:S02]  /*16090*/  LOP3.LUT R12, R13, R12, RZ, 0x3c, !PT ;  /* 0x0000000c0d0c7212 */ /* 0x000fe400078e3cff */
[----:B------:R-:W-:Y:S02]  /*160a0*/  LOP3.LUT R5, R5, R4, RZ, 0x3c, !PT ;  /* 0x0000000405057212 */ /* 0x000fe400078e3cff */
[----:B------:R-:W-:-:S03]  /*160b0*/  LOP3.LUT R13, R13, R12, RZ, 0x3c, !PT ;  /* 0x0000000c0d0d7212 */ /* 0x000fc600078e3cff */
[----:B------:R-:W-:-:S04]  /*160c0*/  IMAD.WIDE R4, R19, 0x2, R4 ;  /* 0x0000000213047825 */ /* 0x000fc800078e0204 */
[----:B------:R-:W-:Y:S02]  /*160d0*/  IMAD.MOV.U32 R14, RZ, RZ, R18 ;  /* 0x000000ffff0e7224 */ /* 0x000fe400078e0012 */
[----:B------:R-:W-:Y:S02]  /*160e0*/  IMAD.MOV.U32 R15, RZ, RZ, R17 ;  /* 0x000000ffff0f7224 */ /* 0x000fe400078e0011 */
[C---:B------:R-:W-:Y:S01]  /*160f0*/  IMAD.WIDE R12, R19.reuse, 0x2, R12 ;  /* 0x00000002130c7825 */ /* 0x040fe200078e020c */
[----:B------:R1:W-:Y:S03]  /*16100*/  STL [R1+0x854], R4 ;  /* 0x0008540401007387 */ /* 0x0003e60000100800 */
[----:B------:R3:W-:Y:S02]  /*16110*/  STL [R1+0x7a4], R5 ;  /* 0x0007a40501007387 */ /* 0x0007e40000100800 */
[----:B------:R-:W-:Y:S01]  /*16120*/  IMAD.WIDE R14, R19, 0x2, R14 ;  /* 0x00000002130e7825 */ /* 0x000fe200078e020e */
[----:B-1----:R-:W4:Y:S03]  /*16130*/  LDL.LU R4, [R1+0x7a8] ;  /* 0x0007a80001047983 */ /* 0x002f260000300800 */
[----:B---3--:R-:W4:Y:S02]  /*16140*/  LDL.LU R5, [R1+0x85c] ;  /* 0x00085c0001057983 */ /* 0x008f240000300800 */
[----:B------:R-:W-:Y:S02]  /*16150*/  STL [R1+0x8ec], R12 ;  /* 0x0008ec0c01007387 */ /* 0x000fe40000100800 */
[----:B------:R1:W-:Y:S02]  /*16160*/  STL [R1+0x858], R13 ;  /* 0x0008580d01007387 */ /* 0x0003e40000100800 */
[----:B-1----:R-:W3:Y:S01]  /*16170*/  LDL.LU R13, [R1+0x860] ;  /* 0x00086000010d7983 */ /* 0x002ee20000300800 */
[----:B------:R-:W-:Y:S02]  /*16180*/  STL [R1+0x93c], R14 ;  /* 0x00093c0e01007387 */ /* 0x000fe40000100800 */
[----:B------:R-:W-:Y:S01]  /*16190*/  STL [R1+0x8f0], R15 ;  /* 0x0008f00f01007387 */ /* 0x000fe20000100800 */
[----:B--2---:R-:W-:Y:S01]  /*161a0*/  HMMA.16816.F32 R24, R8, R26, R20 ;  /* 0x0000001a0818723c */ /* 0x004fe20000001814 */
[----:B------:R-:W2:Y:S01]  /*161b0*/  LDL.LU.64 R22, [R1+0x9c8] ;  /* 0x0009c80001167983 */ /* 0x000ea20000300a00 */
[----:B------:R-:W2:Y:S11]  /*161c0*/  LDL.LU.64 R20, [R1+0x9c0] ;  /* 0x0009c00001147983 */ /* 0x000eb60000300a00 */
[----:B------:R-:W-:Y:S10]  /*161d0*/  @!UPT UIADD3 URZ, URZ, URZ, URZ ;  /* 0x0000003f3f3ff290 */ /* 0x000ff4000fffe03f */
[----:B------:R-:W-:Y:S01]  /*161e0*/  STL.64 [R1+0x310], R24 ;  /* 0x0003101801007387 */ /* 0x000fe20000100a00 */
[----:B------:R1:W-:Y:S03]  /*161f0*/  STL.64 [R1+0x318], R26 ;  /* 0x0003181a01007387 */ /* 0x0003e60000100a00 */
[----:B-1----:R-:W2:Y:S01]  /*16200*/  LDL.LU.64 R26, [R1+0x9b8] ;  /* 0x0009b800011a7983 */ /* 0x002ea20000300a00 */
[----:B------:R-:W2:Y:S01]  /*16210*/  LDL.LU.64 R24, [R1+0x9b0] ;  /* 0x0009b00001187983 */ /* 0x000ea20000300a00 */
[-C--:B----4-:R-:W-:Y:S01]  /*16220*/  LOP3.LUT R5, R5, R4.reuse, RZ, 0x3c, !PT ;  /* 0x0000000405057212 */ /* 0x090fe200078e3cff */
[----:B------:R-:W4:Y:S01]  /*16230*/  LDL.LU R17, [R1+0x86c] ;  /* 0x00086c0001117983 */ /* 0x000f220000300800 */
[----:B------:R-:W3:Y:S02]  /*16240*/  LDL.LU R18, [R1+0x7b4] ;  /* 0x0007b40001127983 */ /* 0x000ee40000300800 */
[----:B------:R-:W-:-:S04]  /*16250*/  LOP3.LUT R4, R5, R4, RZ, 0x3c, !PT ;  /* 0x0000000405047212 */ /* 0x000fc800078e3cff */
[----:B------:R-:W-:Y:S01]  /*16260*/  LOP3.LUT R5, R5, R4, RZ, 0x3c, !PT ;  /* 0x0000000405057212 */ /* 0x000fe200078e3cff */
[----:B------:R-:W-:-:S04]  /*16270*/  IMAD.MOV.U32 R14, RZ, RZ, R16 ;  /* 0x000000ffff0e7224 */ /* 0x000fc800078e0010 */
[----:B------:R-:W-:-:S05]  /*16280*/  IMAD.WIDE R4, R19, 0x2, R4 ;  /* 0x0000000213047825 */ /* 0x000fca00078e0204 */
[----:B------:R1:W-:Y:S01]  /*16290*/  STL [R1+0x85c], R4 ;  /* 0x00085c0401007387 */ /* 0x0003e20000100800 */
[----:B------:R0:W-:Y:S03]  /*162a0*/  STL [R1+0x7a8], R5 ;  /* 0x0007a80501007387 */ /* 0x0001e60000100800 */
[----:B-1----:R-:W4:Y:S01]  /*162b0*/  LDL.LU R4, [R1+0x7ac] ;  /* 0x0007ac0001047983 */ /* 0x002f220000300800 */
[----:B0-----:R-:W4:Y:S02]  /*162c0*/  LDL.LU R5, [R1+0x864] ;  /* 0x0008640001057983 */ /* 0x001f240000300800 */
[----:B--2---:R-:W-:Y:S02]  /*162d0*/  IMAD.MOV.U32 R12, RZ, RZ, R24 ;  /* 0x000000ffff0c7224 */ /* 0x004fe400078e0018 */
[----:B------:R-:W-:Y:S02]  /*162e0*/  IMAD.MOV.U32 R15, RZ, RZ, R25 ;  /* 0x000000ffff0f7224 */ /* 0x000fe400078e0019 */
[----:B---3--:R-:W-:-:S04]  /*162f0*/  IMAD.WIDE R12, R19, 0x2, R12 ;  /* 0x00000002130c7825 */ /* 0x008fc800078e020c */
[----:B------:R-:W-:Y:S01]  /*16300*/  IMAD.WIDE R14, R19, 0x2, R14 ;  /* 0x00000002130e7825 */ /* 0x000fe200078e020e */
[----:B------:R0:W-:Y:S03]  /*16310*/  STL [R1+0x8f4], R12 ;  /* 0x0008f40c01007387 */ /* 0x0001e60000100800 */
[----:B------:R1:W-:Y:S01]  /*16320*/  STL [R1+0x860], R13 ;  /* 0x0008600d01007387 */ /* 0x0003e20000100800 */
[----:B0-----:R-:W2:Y:S01]  /*16330*/  LDL.LU R12, [R1+0x868] ;  /* 0x00086800010c7983 */ /* 0x001ea20000300800 */
[----:B-1----:R-:W2:Y:S02]  /*16340*/  LDL.LU R13, [R1+0x8fc] ;  /* 0x0008fc00010d7983 */ /* 0x002ea40000300800 */
[----:B------:R0:W-:Y:S02]  /*16350*/  STL [R1+0x940], R14 ;  /* 0x0009400e01007387 */ /* 0x0001e40000100800 */
[----:B------:R1:W-:Y:S01]  /*16360*/  STL [R1+0x8f8], R15 ;  /* 0x0008f80f01007387 */ /* 0x0003e20000100800 */
[----:B0-----:R-:W3:Y:S01]  /*16370*/  LDL.LU R14, [R1+0x900] ;  /* 0x00090000010e7983 */ /* 0x001ee20000300800 */
[----:B-1----:R-:W3:Y:S01]  /*16380*/  LDL.LU R15, [R1+0x944] ;  /* 0x00094400010f7983 */ /* 0x002ee20000300800 */
[----:B------:R-:W-:Y:S01]  /*16390*/  HMMA.16816.F32 R24, R8, R26, R20 ;  /* 0x0000001a0818723c */ /* 0x000fe20000001814 */
[-C--:B----4-:R-:W-:Y:S01]  /*163a0*/  LOP3.LUT R5, R5, R4.reuse, RZ, 0x3c, !PT ;  /* 0x0000000405057212 */ /* 0x090fe200078e3cff */
[----:B------:R0:W5:Y:S01]  /*163b0*/  LDL.LU.64 R22, [R1+0x9a8] ;  /* 0x0009a80001167983 */ /* 0x0001620000300a00 */
[----:B------:R0:W5:Y:S02]  /*163c0*/  LDL.LU.64 R20, [R1+0x9a0] ;  /* 0x0009a00001147983 */ /* 0x0001640000300a00 */
[----:B------:R-:W-:-:S04]  /*163d0*/  LOP3.LUT R4, R5, R4, RZ, 0x3c, !PT ;  /* 0x0000000405047212 */ /* 0x000fc800078e3cff */
[----:B------:R-:W-:-:S05]  /*163e0*/  LOP3.LUT R5, R5, R4, RZ, 0x3c, !PT ;  /* 0x0000000405057212 */ /* 0x000fca00078e3cff */
[----:B------:R-:W-:-:S09]  /*163f0*/  IMAD.WIDE R4, R19, 0x2, R4 ;  /* 0x0000000213047825 */ /* 0x000fd200078e0204 */
[----:B------:R-:W-:Y:S01]  /*16400*/  STL.64 [R1+0x300], R24 ;  /* 0x0003001801007387 */ /* 0x000fe20000100a00 */
[----:B------:R1:W-:Y:S03]  /*16410*/  STL.64 [R1+0x308], R26 ;  /* 0x0003081a01007387 */ /* 0x0003e60000100a00 */
[----:B-1----:R0:W5:Y:S01]  /*16420*/  LDL.LU.64 R26, [R1+0x998] ;  /* 0x00099800011a7983 */ /* 0x0021620000300a00 */
[----:B------:R0:W5:Y:S02]  /*16430*/  LDL.LU.64 R24, [R1+0x990] ;  /* 0x0009900001187983 */ /* 0x0001640000300a00 */
[----:B------:R-:W4:Y:S02]  /*16440*/  LDL.LU R16, [R1+0x554] ;  /* 0x0005540001107983 */ /* 0x000f240000300800 */
[----:B------:R-:W-:Y:S01]  /*16450*/  STL [R1+0x864], R4 ;  /* 0x0008640401007387 */ /* 0x000fe20000100800 */
[----:B------:R1:W-:Y:S04]  /*16460*/  STL [R1+0x7ac], R5 ;  /* 0x0007ac0501007387 */ /* 0x0003e80000100800 */
[----:B-1----:R-:W4:Y:S01]  /*16470*/  LDL.LU R5, [R1+0x7b0] ;  /* 0x0007b00001057983 */ /* 0x002f220000300800 */
[----:B--2---:R-:W-:-:S04]  /*16480*/  LOP3.LUT R13, R13, R12, RZ, 0x3c, !PT ;  /* 0x0000000c0d0d7212 */ /* 0x004fc800078e3cff */
[----:B------:R-:W-:-:S04]  /*16490*/  LOP3.LUT R12, R13, R12, RZ, 0x3c, !PT ;  /* 0x0000000c0d0c7212 */ /* 0x000fc800078e3cff */
[----:B------:R-:W-:Y:S02]  /*164a0*/  LOP3.LUT R13, R13, R12, RZ, 0x3c, !PT ;  /* 0x0000000c0d0d7212 */ /* 0x000fe400078e3cff */
[----:B---3--:R-:W-:-:S04]  /*164b0*/  LOP3.LUT R15, R15, R14, RZ, 0x3c, !PT ;  /* 0x0000000e0f0f7212 */ /* 0x008fc800078e3cff */
[----:B------:R-:W-:Y:S01]  /*164c0*/  LOP3.LUT R14, R15, R14, RZ, 0x3c, !PT ;  /* 0x0000000e0f0e7212 */ /* 0x000fe200078e3cff */
[----:B------:R-:W-:-:S03]  /*164d0*/  IMAD.WIDE R12, R19, 0x2, R12 ;  /* 0x00000002130c7825 */ /* 0x000fc600078e020c */
[----:B------:R-:W-:Y:S02]  /*164e0*/  LOP3.LUT R15, R15, R14, RZ, 0x3c, !PT ;  /* 0x0000000e0f0f7212 */ /* 0x000fe400078e3cff */
[----:B------:R1:W-:Y:S03]  /*164f0*/  STL [R1+0x8fc], R12 ;  /* 0x0008fc0c01007387 */ /* 0x0003e60000100800 */
[----:B------:R-:W-:Y:S01]  /*16500*/  IMAD.WIDE R14, R19, 0x2, R14 ;  /* 0x00000002130e7825 */ /* 0x000fe200078e020e */
[----:B------:R2:W-:Y:S04]  /*16510*/  STL [R1+0x868], R13 ;  /* 0x0008680d01007387 */ /* 0x0005e80000100800 */
[----:B------:R3:W-:Y:S01]  /*16520*/  STL [R1+0x944], R14 ;  /* 0x0009440e01007387 */ /* 0x0007e20000100800 */
[----:B------:R0:W-:Y:S02]  /*16530*/  STL [R1+0x900], R15 ;  /* 0x0009000f01007387 */ /* 0x0001e40000100800 */
[----:B-1----:R-:W-:-:S02]  /*16540*/  IMAD.MOV.U32 R12, RZ, RZ, R29 ;  /* 0x000000ffff0c7224 */ /* 0x002fc400078e001d */
[----:B------:R-:W4:Y:S01]  /*16550*/  LDL.LU R29, [R1+0x988] ;  /* 0x00098800011d7983 */ /* 0x000f220000300800 */
[----:B--2---:R-:W-:Y:S02]  /*16560*/  IMAD.MOV.U32 R13, RZ, RZ, R2 ;  /* 0x000000ffff0d7224 */ /* 0x004fe400078e0002 */
[----:B------:R-:W2:Y:S02]  /*16570*/  LDL.LU R2, [R1+0x984] ;  /* 0x0009840001027983 */ /* 0x000ea40000300800 */
[----:B---3--:R-:W-:Y:S02]  /*16580*/  IMAD.MOV.U32 R14, RZ, RZ, R3 ;  /* 0x000000ffff0e7224 */ /* 0x008fe400078e0003 */
[----:B------:R-:W3:Y:S01]  /*16590*/  LDL.LU R3, [R1+0x980] ;  /* 0x0009800001037983 */ /* 0x000ee20000300800 */
[----:B0-----:R-:W-:Y:S02]  /*165a0*/  IMAD.MOV.U32 R15, RZ, RZ, R28 ;  /* 0x000000ffff0f7224 */ /* 0x001fe400078e001c */
[----:B------:R0:W5:Y:S05]  /*165b0*/  LDL.LU R28, [R1+0x97c] ;  /* 0x00097c00011c7983 */ /* 0x00016a0000300800 */
[----:B------:R-:W-:Y:S11]  /*165c0*/  HMMA.16816.F32 R12, R8, R6, R12 ;  /* 0x00000006080c723c */ /* 0x000ff6000000180c */
[----:B------:R-:W-:Y:S11]  /*165d0*/  @!UPT UIADD3 URZ, URZ, URZ, URZ ;  /* 0x0000003f3f3ff290 */ /* 0x000ff6000fffe03f */
[----:B------:R-:W-:Y:S01]  /*165e0*/  @!UPT UIADD3 URZ, URZ, URZ, URZ ;  /* 0x0000003f3f3ff290 */ /* 0x000fe2000fffe03f */
[----:B------:R1:W-:Y:S01]  /*165f0*/  STL.64 [R1+0x2e0], R12 ;  /* 0x0002e00c01007387 */ /* 0x0003e20000100a00 */
[----:B------:R0:W-:Y:S02]  /*16600*/  STL.64 [R1+0x2e8], R14 ;  /* 0x0002e80e01007387 */ /* 0x0001e40000100a00 */
[----:B----4-:R-:W-:Y:S02]  /*16610*/  IMAD.MOV.U32 R8, RZ, RZ, R29 ;  /* 0x000000ffff087224 */ /* 0x010fe400078e001d */
[----:B------:R-:W4:Y:S01]  /*16620*/  LDL.LU R29, [R1+0x978] ;  /* 0x00097800011d7983 */ /* 0x000f220000300800 */
[----:B--2---:R-:W-:Y:S02]  /*16630*/  IMAD.MOV.U32 R7, RZ, RZ, R2 ;  /* 0x000000ffff077224 */ /* 0x004fe400078e0002 */
[----:B------:R-:W2:Y:S02]  /*16640*/  LDL.LU R2, [R1+0x974] ;  /* 0x0009740001027983 */ /* 0x000ea40000300800 */
[----:B---3--:R-:W-:-:S02]  /*16650*/  IMAD.MOV.U32 R6, RZ, RZ, R3 ;  /* 0x000000ffff067224 */ /* 0x008fc400078e0003 */
[----:B------:R-:W2:Y:S01]  /*16660*/  LDL.LU R3, [R1+0x970] ;  /* 0x0009700001037983 */ /* 0x000ea20000300800 */
[----:B------:R-:W-:Y:S02]  /*16670*/  IMAD.MOV.U32 R4, RZ, RZ, R17 ;  /* 0x000000ffff047224 */ /* 0x000fe400078e0011 */
[----:B------:R-:W-:Y:S01]  /*16680*/  IMAD.MOV.U32 R9, RZ, RZ, R18 ;  /* 0x000000ffff097224 */ /* 0x000fe200078e0012 */
[----:B------:R-:W-:Y:S01]  /*16690*/  IADD3 R16, R16, -0x1, RZ ;  /* 0xffffffff10107810 */ /* 0x000fe20007ffe0ff */
[----:B------:R-:W-:-:S04]  /*166a0*/  IMAD.WIDE R4, R19, 0x2, R4 ;  /* 0x0000000213047825 */ /* 0x000fc800078e0204 */
[----:B------:R-:W-:-:S04]  /*166b0*/  IMAD.WIDE R8, R19, 0x2, R8 ;  /* 0x0000000213087825 */ /* 0x000fc800078e0208 */
[----:B------:R-:W-:Y:S01]  /*166c0*/  IMAD.WIDE R6, R19, 0x2, R6 ;  /* 0x0000000213067825 */ /* 0x000fe200078e0206 */
[----:B------:R0:W-:Y:S03]  /*166d0*/  STL [R1+0x86c], R4 ;  /* 0x00086c0401007387 */ /* 0x0001e60000100800 */
[----:B------:R0:W-:Y:S02]  /*166e0*/  STL [R1+0x554], R16 ;  /* 0x0005541001007387 */ /* 0x0001e40000100800 */
[----:B------:R0:W-:Y:S02]  /*166f0*/  STL [R1+0x7b0], R5 ;  /* 0x0007b00501007387 */ /* 0x0001e40000100800 */
[----:B------:R0:W-:Y:S01]  /*16700*/  STL [R1+0x870], R8 ;  /* 0x0008700801007387 */ /* 0x0001e20000100800 */
[----:B------:R0:W-:Y:S01]  /*16710*/  STL [R1+0x7b4], R9 ;  /* 0x0007b40901007387 */ /* 0x0001e20000100800 */
[----:B------:R0:W-:Y:S02]  /*16720*/  STL [R1+0x904], R6 ;  /* 0x0009040601007387 */ /* 0x0001e40000100800 */
[----:B------:R0:W-:Y:S01]  /*16730*/  STL [R1+0x874], R7 ;  /* 0x0008740701007387 */ /* 0x0001e20000100800 */
[----:B------:R-:W-:Y:S01]  /*16740*/  ISETP.NE.U32.AND P0, PT, R16, RZ, PT ;  /* 0x000000ff1000720c */ /* 0x000fe20003f05070 */
[----:B------:R-:W-:-:S04]  /*16750*/  IMAD.MOV.U32 R19, RZ, RZ, c[0x0][0x188] ;  /* 0x00006200ff137624 */ /* 0x000fc800078e00ff */
[----:B-1----:R-:W-:Y:S02]  /*16760*/  IMAD.SHL.U32 R12, R19, 0x20, RZ ;  /* 0x00000020130c7824 */ /* 0x002fe400078e00ff */
[----:B------:R-:W-:Y:S02]  /*16770*/  IMAD.MOV.U32 R11, RZ, RZ, R14 ;  /* 0x000000ffff0b7224 */ /* 0x000fe400078e000e */
[----:B------:R-:W-:Y:S01]  /*16780*/  IMAD.MOV.U32 R10, RZ, RZ, R15 ;  /* 0x000000ffff0a7224 */ /* 0x000fe200078e000f */
[----:B----4-:R-:W-:Y:S01]  /*16790*/  IADD3 R29, R29, -0x20, RZ ;  /* 0xffffffe01d1d7810 */ /* 0x010fe20007ffe0ff */
[----:B--2---:R-:W-:Y:S02]  /*167a0*/  IMAD.WIDE R2, R12, 0x2, R2 ;  /* 0x000000020c027825 */ /* 0x004fe400078e0202 */
[----:B0-----:R-:W-:Y:S01]  /*167b0*/  @!P0 CALL.REL.NOINC `(.L_x_1) ;  /* 0x0000001000008944 */ /* 0x001fe20003c00000 */
[----:B------:R-:W-:Y:S05]  /*167c0*/  BRA `(.L_x_2) ;  /* 0xffff234000007947 */ /* 0x000fea000383ffff */
.L_x_1:
[----:B------:R-:W-:-:S02]  /*167d0*/  NOP ;  /* 0x0000000000007918 */ /* 0x000fc40000000000 */
[----:B------:R-:W2:Y:S04]  /*167e0*/  LDL.LU R29, [R1+0x300] ;  /* 0x00030000011d7983 */ /* 0x000ea80000300800 */
[----:B--2---:R0:W-:Y:S04]  /*167f0*/  STL [R1+0xb30], R29 ;  /* 0x000b301d01007387 */ /* 0x0041e80000100800 */
[----:B0-----:R-:W2:Y:S04]  /*16800*/  LDL.LU R29, [R1+0x30c] ;  /* 0x00030c00011d7983 */ /* 0x001ea80000300800 */
[----:B--2---:R0:W-:Y:S04]  /*16810*/  STL [R1+0xb34], R29 ;  /* 0x000b341d01007387 */ /* 0x0041e80000100800 */
[----:B-----5:R-:W2:Y:S01]  /*16820*/  LDL.LU R0, [R1+0x314] ;  /* 0x0003140001007983 */ /* 0x020ea20000300800 */
[----:B0-----:R-:W-:-:S03]  /*16830*/  IMAD.MOV.U32 R29, RZ, RZ, R11 ;  /* 0x000000ffff1d7224 */ /* 0x001fc600078e000b */
[----:B--2---:R0:W-:Y:S04]  /*16840*/  STL [R1+0xb38], R0 ;  /* 0x000b380001007387 */ /* 0x0041e80000100800 */
[----:B------:R-:W2:Y:S04]  /*16850*/  LDL.LU R28, [R1+0x310] ;  /* 0x00031000011c7983 */ /* 0x000ea80000300800 */
[----:B------:R-:W3:Y:S04]  /*16860*/  LDL.LU R2, [R1+0x374] ;  /* 0x0003740001027983 */ /* 0x000ee80000300800 */
[----:B------:R-:W3:Y:S04]  /*16870*/  LDL.LU R3, [R1+0x370] ;  /* 0x0003700001037983 */ /* 0x000ee80000300800 */
[----:B------:R-:W4:Y:S04]  /*16880*/  LDL.LU R6, [R1+0x38c] ;  /* 0x00038c0001067983 */ /* 0x000f280000300800 */
[----:B------:R-:W4:Y:S01]  /*16890*/  LDL.LU R7, [R1+0x388] ;  /* 0x0003880001077983 */ /* 0x000f220000300800 */
[----:B0-----:R-:W-:-:S03]  /*168a0*/  IMAD.MOV.U32 R0, RZ, RZ, R10 ;  /* 0x000000ffff007224 */ /* 0x001fc600078e000a */
        /* <DEDUP_REMOVED lines=15> */
[----:B0-----:R-:W2:Y:S04]  /*169a0*/  LDL.LU R27, [R1+0x304] ;  /* 0x00030400011b7983 */ /* 0x001ea80000300800 */
[----:B------:R0:W-:Y:S01]  /*169b0*/  STL [R1+0xa88], R26 ;  /* 0x000a881a01007387 */ /* 0x0001e20000100800 */
[----:B------:R-:W-:-:S03]  /*169c0*/  F2FP.PACK_AB R29, R0, R29 ;  /* 0x0000001d001d723e */ /* 0x000fc600000000ff */
        /* <DEDUP_REMOVED lines=13> */
[----:B------:R-:W2:Y:S04]  /*16aa0*/  LDL.LU R0, [R1+0xb38] ;  /* 0x000b380001007983 */ /* 0x000ea80000300800 */
[----:B------:R0:W-:Y:S04]  /*16ab0*/  STL [R1+0x49c], R29 ;  /* 0x00049c1d01007387 */ /* 0x0001e80000100800 */
[----:B0-----:R-:W2:Y:S02]  /*16ac0*/  LDL.LU R29, [R1+0xb34] ;  /* 0x000b3400011d7983 */ /* 0x001ea40000300800 */
[----:B--2---:R-:W-:-:S02]  /*16ad0*/  F2FP.PACK_AB R20, R29, R20 ;  /* 0x000000141d14723e */ /* 0x004fc400000000ff */
[----:B------:R-:W2:Y:S04]  /*16ae0*/  LDL.LU R29, [R1+0xb30] ;  /* 0x000b3000011d7983 */ /* 0x000ea80000300800 */
[----:B------:R0:W-:Y:S01]  /*16af0*/  STL [R1+0x498], R20 ;  /* 0x0004981401007387 */ /* 0x0001e20000100800 */
[----:B------:R-:W-:Y:S02]  /*16b00*/  F2FP.PACK_AB R0, R0, R28 ;  /* 0x0000001c0000723e */ /* 0x000fe400000000ff */
[----:B0-----:R-:W-:Y:S02]  /*16b10*/  F2FP.PACK_AB R20, R21, R22 ;  /* 0x000000161514723e */ /* 0x001fe400000000ff */
[----:B------:R-:W-:Y:S02]  /*16b20*/  F2FP.PACK_AB R22, R23, R24 ;  /* 0x000000181716723e */ /* 0x000fe400000000ff */
[----:B------:R-:W-:Y:S01]  /*16b30*/  F2FP.PACK_AB R21, R25, R26 ;  /* 0x0000001a1915723e */ /* 0x000fe200000000ff */
[----:B------:R2:W-:Y:S01]  /*16b40*/  STL [R1+0x494], R20 ;  /* 0x0004941401007387 */ /* 0x0005e20000100800 */
[----:B---3--:R-:W-:-:S03]  /*16b50*/  F2FP.PACK_AB R3, R2, R3 ;  /* 0x000000030203723e */ /* 0x008fc600000000ff */
[----:B------:R-:W-:Y:S01]  /*16b60*/  STL [R1+0x490], R22 ;  /* 0x0004901601007387 */ /* 0x000fe20000100800 */
[----:B----4-:R-:W-:-:S03]  /*16b70*/  F2FP.PACK_AB R2, R6, R7 ;  /* 0x000000070602723e */ /* 0x010fc600000000ff */
[----:B------:R-:W-:Y:S01]  /*16b80*/  STL [R1+0x48c], R21 ;  /* 0x00048c1501007387 */ /* 0x000fe20000100800 */
[----:B--2---:R-:W-:-:S05]  /*16b90*/  F2FP.PACK_AB R20, R27, R29 ;  /* 0x0000001d1b14723e */ /* 0x004fca00000000ff */
[----:B------:R-:W-:Y:S04]  /*16ba0*/  STL [R1+0x488], R20 ;  /* 0x0004881401007387 */ /* 0x000fe80000100800 */
[----:B------:R0:W-:Y:S04]  /*16bb0*/  STL [R1+0x484], R0 ;  /* 0x0004840001007387 */ /* 0x0001e80000100800 */
[----:B------:R1:W-:Y:S01]  /*16bc0*/  STL [R1+0x480], R3 ;  /* 0x0004800301007387 */ /* 0x0003e20000100800 */
[----:B0-----:R-:W-:-:S03]  /*16bd0*/  F2FP.PACK_AB R0, R8, R9 ;  /* 0x000000090800723e */ /* 0x001fc600000000ff */
[----:B------:R0:W-:Y:S01]  /*16be0*/  STL [R1+0x44c], R2 ;  /* 0x00044c0201007387 */ /* 0x0001e20000100800 */
[----:B-1----:R-:W-:-:S03]  /*16bf0*/  F2FP.PACK_AB R3, R4, R5 ;  /* 0x000000050403723e */ /* 0x002fc600000000ff */
[----:B------:R1:W-:Y:S04]  /*16c00*/  STL [R1+0x448], R0 ;  /* 0x0004480001007387 */ /* 0x0003e80000100800 */
[----:B------:R2:W-:Y:S01]  /*16c10*/  STL [R1+0x444], R3 ;  /* 0x0004440301007387 */ /* 0x0005e20000100800 */
[----:B0-----:R-:W-:Y:S02]  /*16c20*/  F2FP.PACK_AB R2, R10, R11 ;  /* 0x0000000b0a02723e */ /* 0x001fe400000000ff */
[----:B-1----:R-:W-:-:S03]  /*16c30*/  F2FP.PACK_AB R0, R14, R15 ;  /* 0x0000000f0e00723e */ /* 0x002fc600000000ff */
[----:B------:R0:W-:Y:S01]  /*16c40*/  STL [R1+0x440], R2 ;  /* 0x0004400201007387 */ /* 0x0001e20000100800 */
[----:B--2---:R-:W-:-:S03]  /*16c50*/  F2FP.PACK_AB R3, R12, R13 ;  /* 0x0000000d0c03723e */ /* 0x004fc600000000ff */
[----:B------:R1:W-:Y:S04]  /*16c60*/  STL [R1+0x37c], R0 ;  /* 0x00037c0001007387 */ /* 0x0003e80000100800 */
[----:B------:R-:W-:Y:S04]  /*16c70*/  STL [R1+0x378], R3 ;  /* 0x0003780301007387 */ /* 0x000fe80000100800 */
[----:B------:R-:W2:Y:S01]  /*16c80*/  LDL.LU R20, [R1+0x418] ;  /* 0x0004180001147983 */ /* 0x000ea20000300800 */
[----:B0-----:R-:W-:Y:S02]  /*16c90*/  F2FP.PACK_AB R2, R16, R17 ;  /* 0x000000111002723e */ /* 0x001fe400000000ff */
[----:B-1----:R-:W-:-:S03]  /*16ca0*/  F2FP.PACK_AB R0, R18, R19 ;  /* 0x000000131200723e */ /* 0x002fc600000000ff */
[----:B------:R-:W-:Y:S04]  /*16cb0*/  STL [R1+0x374], R2 ;  /* 0x0003740201007387 */ /* 0x000fe80000100800 */
[----:B--2---:R0:W-:Y:S04]  /*16cc0*/  STL [R1+0xaa8], R20 ;  /* 0x000aa81401007387 */ /* 0x0041e80000100800 */
[----:B------:R-:W-:Y:S04]  /*16cd0*/  STL [R1+0x370], R0 ;  /* 0x0003700001007387 */ /* 0x000fe80000100800 */
[----:B0-----:R-:W2:Y:S04]  /*16ce0*/  LDL.LU R20, [R1+0x408] ;  /* 0x0004080001147983 */ /* 0x001ea80000300800 */
[----:B--2---:R0:W-:Y:S04]  /*16cf0*/  STL [R1+0xab0], R20 ;  /* 0x000ab01401007387 */ /* 0x0041e80000100800 */
        /* <DEDUP_REMOVED lines=31> */
[----:B------:R-:W3:Y:S04]  /*16ef0*/  LDL.LU R21, [R1+0x3fc] ;  /* 0x0003fc0001157983 */ /* 0x000ee80000300800 */
[----:B---3--:R0:W-:Y:S04]  /*16f00*/  STL [R1+0xaa4], R21 ;  /* 0x000aa41501007387 */ /* 0x0081e80000100800 */
[----:B0-----:R-:W3:Y:S04]  /*16f10*/  LDL.LU R21, [R1+0x41c] ;  /* 0x00041c0001157983 */ /* 0x001ee80000300800 */
        /* <DEDUP_REMOVED lines=33> */
[----:B0-----:R-:W2:Y:S04]  /*17130*/  LDL.LU R21, [R1+0x7c] ;  /* 0x00007c0001157983 */ /* 0x001ea80000300800 */
[----:B------:R-:W3:Y:S04]  /*17140*/  LDL.LU R22, [R1+0x3f8] ;  /* 0x0003f80001167983 */ /* 0x000ee80000300800 */
[----:B------:R-:W4:Y:S04]  /*17150*/  LDL.LU R23, [R1+0x3ec] ;  /* 0x0003ec0001177983 */ /* 0x000f280000300800 */
[----:B------:R-:W4:Y:S04]  /*17160*/  LDL.LU R24, [R1+0x3e8] ;  /* 0x0003e80001187983 */ /* 0x000f280000300800 */
[----:B------:R-:W3:Y:S04]  /*17170*/  LDL.LU R25, [R1+0x404] ;  /* 0x0004040001197983 */ /* 0x000ee80000300800 */
        /* <DEDUP_REMOVED lines=22> */
[----:B------:R-:W3:Y:S01]  /*172e0*/  LDL.LU R19, [R1+0x2a0] ;  /* 0x0002a00001137983 */ /* 0x000ee20000300800 */
[----:B--2---:R-:W-:-:S03]  /*172f0*/  F2FP.PACK_AB R20, R21, R20 ;  /* 0x000000141514723e */ /* 0x004fc600000000ff */
[----:B------:R-:W2:Y:S04]  /*17300*/  LDL.LU R21, [R1+0xb2c] ;  /* 0x000b2c0001157983 */ /* 0x000ea80000300800 */
[----:B------:R0:W-:Y:S04]  /*17310*/  STL [R1+0x36c], R20 ;  /* 0x00036c1401007387 */ /* 0x0001e80000100800 */
[----:B0-----:R-:W2:Y:S02]  /*17320*/  LDL.LU R20, [R1+0xb28] ;  /* 0x000b280001147983 */ /* 0x001ea40000300800 */
[----:B--2---:R-:W-:-:S02]  /*17330*/  F2FP.PACK_AB R20, R21, R20 ;  /* 0x000000141514723e */ /* 0x004fc400000000ff */
        /* <DEDUP_REMOVED lines=65> */
[----:B------:R2:W-:Y:S01]  /*17750*/  STL [R1+0x2e8], R20 ;  /* 0x0002e81401007387 */ /* 0x0005e20000100800 */
[----:B---3--:R-:W-:Y:S02]  /*17760*/  F2FP.PACK_AB R0, R0, R28 ;  /* 0x0000001c0000723e */ /* 0x008fe400000000ff */
[----:B------:R-:W-:Y:S02]  /*17770*/  F2FP.PACK_AB R3, R2, R3 ;  /* 0x000000030203723e */ /* 0x000fe400000000ff */
[----:B------:R-:W-:Y:S02]  /*17780*/  F2FP.PACK_AB R2, R6, R7 ;  /* 0x000000070602723e */ /* 0x000fe400000000ff */
[----:B--2---:R-:W-:-:S02]  /*17790*/  F2FP.PACK_AB R20, R21, R22 ;  /* 0x000000161514723e */ /* 0x004fc400000000ff */
[----:B----4-:R-:W-:Y:S02]  /*177a0*/  F2FP.PACK_AB R22, R23, R24 ;  /* 0x000000181716723e */ /* 0x010fe400000000ff */
[----:B------:R-:W-:Y:S01]  /*177b0*/  F2FP.PACK_AB R21, R25, R26 ;  /* 0x0000001a1915723e */ /* 0x000fe200000000ff */
[----:B------:R0:W-:Y:S04]  /*177c0*/  STL [R1+0x2e4], R20 ;  /* 0x0002e41401007387 */ /* 0x0001e80000100800 */
[----:B------:R-:W-:Y:S01]  /*177d0*/  STL [R1+0x2e0], R22 ;  /* 0x0002e01601007387 */ /* 0x000fe20000100800 */
[----:B0-----:R-:W-:-:S03]  /*177e0*/  F2FP.PACK_AB R20, R27, R29 ;  /* 0x0000001d1b14723e */ /* 0x001fc600000000ff */
[----:B------:R-:W-:Y:S04]  /*177f0*/  STL [R1+0x1ec], R21 ;  /* 0x0001ec1501007387 */ /* 0x000fe80000100800 */
[----:B------:R-:W-:Y:S04]  /*17800*/  STL [R1+0x1e8], R20 ;  /* 0x0001e81401007387 */ /* 0x000fe80000100800 */
[----:B------:R0:W-:Y:S04]  /*17810*/  STL [R1+0x1e4], R0 ;  /* 0x0001e40001007387 */ /* 0x0001e80000100800 */
[----:B------:R1:W-:Y:S01]  /*17820*/  STL [R1+0x1e0], R3 ;  /* 0x0001e00301007387 */ /* 0x0003e20000100800 */
[----:B0-----:R-:W-:-:S03]  /*17830*/  F2FP.PACK_AB R0, R8, R9 ;  /* 0x000000090800723e */ /* 0x001fc600000000ff */
[----:B------:R0:W-:Y:S01]  /*17840*/  STL [R1+0x1dc], R2 ;  /* 0x0001dc0201007387 */ /* 0x0001e20000100800 */
[----:B-1----:R-:W-:-:S03]  /*17850*/  F2FP.PACK_AB R3, R4, R5 ;  /* 0x000000050403723e */ /* 0x002fc600000000ff */
        /* <DEDUP_REMOVED lines=8> */
[----:B------:R-:W-:Y:S04]  /*178e0*/  STL [R1+0x1c8], R3 ;  /* 0x0001c80301007387 */ /* 0x000fe80000100800 */
[----:B------:R-:W2:Y:S01]  /*178f0*/  LDL.LU R6, [R1+0x12c] ;  /* 0x00012c0001067983 */ /* 0x000ea20000300800 */
[----:B0-----:R-:W-:-:S03]  /*17900*/  F2FP.PACK_AB R0, R18, R19 ;  /* 0x000000131200723e */ /* 0x001fc600000000ff */
[----:B------:R-:W-:Y:S04]  /*17910*/  STL [R1+0x1c4], R2 ;  /* 0x0001c40201007387 */ /* 0x000fe80000100800 */
[----:B------:R-:W2:Y:S04]  /*17920*/  LDL.LU R7, [R1+0x128] ;  /* 0x0001280001077983 */ /* 0x000ea80000300800 */
[----:B------:R-:W-:Y:S04]  /*17930*/  STL [R1+0x1c0], R0 ;  /* 0x0001c00001007387 */ /* 0x000fe80000100800 */
[----:B------:R-:W3:Y:S04]  /*17940*/  LDL.LU R8, [R1+0x15c] ;  /* 0x00015c0001087983 */ /* 0x000ee80000300800 */
[----:B------:R-:W3:Y:S04]  /*17950*/  LDL.LU R9, [R1+0x158] ;  /* 0x0001580001097983 */ /* 0x000ee80000300800 */
[----:B------:R-:W4:Y:S04]  /*17960*/  LDL.LU R4, [R1+0x16c] ;  /* 0x00016c0001047983 */ /* 0x000f280000300800 */
        /* <DEDUP_REMOVED lines=12> */
[----:B--2---:R0:W-:Y:S04]  /*17a30*/  STL [R1+0xa94], R27 ;  /* 0x000a941b01007387 */ /* 0x0041e80000100800 */
[----:B0-----:R-:W2:Y:S04]  /*17a40*/  LDL.LU R27, [R1+0x258] ;  /* 0x00025800011b7983 */ /* 0x001ea80000300800 */
[----:B--2---:R0:W-:Y:S04]  /*17a50*/  STL [R1+0xa9c], R27 ;  /* 0x000a9c1b01007387 */ /* 0x0041e80000100800 */
[----:B0-----:R-:W2:Y:S04]  /*17a60*/  LDL.LU R27, [R1+0x238] ;  /* 0x00023800011b7983 */ /* 0x001ea80000300800 */
[----:B------:R-:W2:Y:S04]  /*17a70*/  LDL.LU R26, [R1+0x27c] ;  /* 0x00027c00011a7983 */ /* 0x000ea80000300800 */
[----:B--2---:R0:W-:Y:S04]  /*17a80*/  STL [R1+0xa90], R26 ;  /* 0x000a901a01007387 */ /* 0x0041e80000100800 */
[----:B0-----:R-:W2:Y:S04]  /*17a90*/  LDL.LU R26, [R1+0x26c] ;  /* 0x00026c00011a7983 */ /* 0x001ea80000300800 */
[----:B--2---:R0:W-:Y:S04]  /*17aa0*/  STL [R1+0xa98], R26 ;  /* 0x000a981a01007387 */ /* 0x0041e80000100800 */
[----:B0-----:R-:W2:Y:S01]  /*17ab0*/  LDL.LU R26, [R1+0x25c] ;  /* 0x00025c00011a7983 */ /* 0x001ea20000300800 */
[----:B------:R-:W-:-:S02]  /*17ac0*/  F2FP.PACK_AB R6, R6, R7 ;  /* 0x000000070606723e */ /* 0x000fc400000000ff */
[----:B---3--:R-:W-:Y:S02]  /*17ad0*/  F2FP.PACK_AB R3, R8, R9 ;  /* 0x000000090803723e */ /* 0x008fe400000000ff */
[----:B----4-:R-:W-:Y:S02]  /*17ae0*/  F2FP.PACK_AB R4, R4, R5 ;  /* 0x000000050404723e */ /* 0x010fe400000000ff */
[----:B------:R-:W-:Y:S01]  /*17af0*/  F2FP.PACK_AB R5, R10, R11 ;  /* 0x0000000b0a05723e */ /* 0x000fe200000000ff */
[----:B--2---:R0:W-:Y:S04]  /*17b00*/  STL [R1+0xaa0], R26 ;  /* 0x000aa01a01007387 */ /* 0x0041e80000100800 */
        /* <DEDUP_REMOVED lines=11> */
[----:B------:R-:W-:Y:S04]  /*17bc0*/  STL [R1+0x13c], R6 ;  /* 0x00013c0601007387 */ /* 0x000fe80000100800 */
[----:B------:R0:W-:Y:S04]  /*17bd0*/  STL [R1+0x138], R3 ;  /* 0x0001380301007387 */ /* 0x0001e80000100800 */
[----:B0-----:R-:W3:Y:S04]  /*17be0*/  LDL.LU R3, [R1+0x45c] ;  /* 0x00045c0001037983 */ /* 0x001ee80000300800 */
[----:B------:R0:W-:Y:S04]  /*17bf0*/  STL [R1+0x134], R4 ;  /* 0x0001340401007387 */ /* 0x0001e80000100800 */
[----:B------:R1:W-:Y:S04]  /*17c00*/  STL [R1+0x130], R5 ;  /* 0x0001300501007387 */ /* 0x0003e80000100800 */
[----:B------:R-:W3:Y:S01]  /*17c10*/  LDL.LU R6, [R1+0x43c] ;  /* 0x00043c0001067983 */ /* 0x000ee20000300800 */
[----:B0-----:R-:W-:-:S02]  /*17c20*/  F2FP.PACK_AB R4, R14, R15 ;  /* 0x0000000f0e04723e */ /* 0x001fc400000000ff */
[----:B-1----:R-:W-:-:S03]  /*17c30*/  F2FP.PACK_AB R5, R12, R13 ;  /* 0x0000000d0c05723e */ /* 0x002fc600000000ff */
[----:B------:R0:W-:Y:S04]  /*17c40*/  STL [R1+0xdc], R4 ;  /* 0x0000dc0401007387 */ /* 0x0001e80000100800 */
[----:B------:R-:W3:Y:S04]  /*17c50*/  LDL.LU R7, [R1+0x42c] ;  /* 0x00042c0001077983 */ /* 0x000ee80000300800 */
[----:B------:R1:W-:Y:S01]  /*17c60*/  STL [R1+0xd8], R5 ;  /* 0x0000d80501007387 */ /* 0x0003e20000100800 */
[----:B0-----:R-:W-:-:S03]  /*17c70*/  F2FP.PACK_AB R4, R16, R17 ;  /* 0x000000111004723e */ /* 0x001fc600000000ff */
[----:B------:R-:W3:Y:S04]  /*17c80*/  LDL.LU R8, [R1+0x464] ;  /* 0x0004640001087983 */ /* 0x000ee80000300800 */
[----:B------:R0:W-:Y:S01]  /*17c90*/  STL [R1+0xd4], R4 ;  /* 0x0000d40401007387 */ /* 0x0001e20000100800 */
[----:B-1----:R-:W-:-:S03]  /*17ca0*/  F2FP.PACK_AB R5, R18, R19 ;  /* 0x000000131205723e */ /* 0x002fc600000000ff */
[----:B------:R-:W3:Y:S04]  /*17cb0*/  LDL.LU R9, [R1+0x454] ;  /* 0x0004540001097983 */ /* 0x000ee80000300800 */
[----:B0-----:R-:W3:Y:S04]  /*17cc0*/  LDL.LU R4, [R1+0x434] ;  /* 0x0004340001047983 */ /* 0x001ee80000300800 */
[----:B------:R0:W-:Y:S04]  /*17cd0*/  STL [R1+0xd0], R5 ;  /* 0x0000d00501007387 */ /* 0x0001e80000100800 */
[----:B0-----:R-:W3:Y:S04]  /*17ce0*/  LDL.LU R5, [R1+0x424] ;  /* 0x0004240001057983 */ /* 0x001ee80000300800 */
        /* <DEDUP_REMOVED lines=19> */
[----:B------:R-:W2:Y:S01]  /*17e20*/  LDL.LU R26, [R1+0xa90] ;  /* 0x000a9000011a7983 */ /* 0x000ea20000300800 */
[----:B----4-:R-:W-:-:S03]  /*17e30*/  F2FP.PACK_AB R23, R24, R23 ;  /* 0x000000171817723e */ /* 0x010fc600000000ff */
[----:B------:R0:W-:Y:S01]  /*17e40*/  STL [R1+0xc4], R27 ;  /* 0x0000c41b01007387 */ /* 0x0001e20000100800 */
[----:B---3--:R-:W-:-:S03]  /*17e50*/  F2FP.PACK_AB R21, R22, R21 ;  /* 0x000000151615723e */ /* 0x008fc600000000ff */
[----:B0-----:R-:W3:Y:S01]  /*17e60*/  LDL.LU R27, [R1+0xa8c] ;  /* 0x000a8c00011b7983 */ /* 0x001ee20000300800 */
[----:B------:R-:W-:Y:S02]  /*17e70*/  F2FP.PACK_AB R29, R20, R29 ;  /* 0x0000001d141d723e */ /* 0x000fe400000000ff */
[----:B--2---:R-:W-:Y:S02]  /*17e80*/  F2FP.PACK_AB R25, R26, R25 ;  /* 0x000000191a19723e */ /* 0x004fe400000000ff */
[----:B------:R-:W2:Y:S04]  /*17e90*/  LDL.LU R26, [R1+0xa88] ;  /* 0x000a8800011a7983 */ /* 0x000ea80000300800 */
[----:B------:R0:W-:Y:S04]  /*17ea0*/  STL [R1+0xc0], R25 ;  /* 0x0000c01901007387 */ /* 0x0001e80000100800 */
[----:B0-----:R-:W4:Y:S04]  /*17eb0*/  LDL.LU R25, [R1+0xa84] ;  /* 0x000a840001197983 */ /* 0x001f280000300800 */
[----:B------:R-:W4:Y:S04]  /*17ec0*/  LDL.LU R24, [R1+0xa80] ;  /* 0x000a800001187983 */ /* 0x000f280000300800 */
[----:B------:R0:W-:Y:S04]  /*17ed0*/  STL [R1+0xbc], R23 ;  /* 0x0000bc1701007387 */ /* 0x0001e80000100800 */
[----:B0-----:R-:W4:Y:S04]  /*17ee0*/  LDL.LU R23, [R1+0xa7c] ;  /* 0x000a7c0001177983 */ /* 0x001f280000300800 */
[----:B------:R-:W4:Y:S04]  /*17ef0*/  LDL.LU R22, [R1+0xa78] ;  /* 0x000a780001167983 */ /* 0x000f280000300800 */
[----:B------:R0:W-:Y:S04]  /*17f00*/  STL [R1+0xb8], R21 ;  /* 0x0000b81501007387 */ /* 0x0001e80000100800 */
[----:B0-----:R-:W4:Y:S04]  /*17f10*/  LDL.LU R21, [R1+0xa74] ;  /* 0x000a740001157983 */ /* 0x001f280000300800 */
[----:B------:R-:W4:Y:S01]  /*17f20*/  LDL.LU R20, [R1+0xa70] ;  /* 0x000a700001147983 */ /* 0x000f220000300800 */
[----:B---3--:R-:W-:-:S02]  /*17f30*/  F2FP.PACK_AB R27, R2, R27 ;  /* 0x0000001b021b723e */ /* 0x008fc400000000ff */
[----:B------:R-:W-:Y:S01]  /*17f40*/  F2FP.PACK_AB R0, R0, R28 ;  /* 0x0000001c0000723e */ /* 0x000fe200000000ff */
[----:B------:R-:W-:Y:S04]  /*17f50*/  STL [R1+0xb4], R29 ;  /* 0x0000b41d01007387 */ /* 0x000fe80000100800 */
[----:B------:R-:W-:Y:S01]  /*17f60*/  STL [R1+0x970], R27 ;  /* 0x0009701b01007387 */ /* 0x000fe20000100800 */
[----:B------:R-:W-:-:S03]  /*17f70*/  F2FP.PACK_AB R19, R10, R19 ;  /* 0x000000130a13723e */ /* 0x000fc600000000ff */
[----:B------:R-:W-:Y:S01]  /*17f80*/  STL [R1+0xb0], R0 ;  /* 0x0000b00001007387 */ /* 0x000fe20000100800 */
[----:B------:R-:W-:Y:S02]  /*17f90*/  F2FP.PACK_AB R18, R11, R18 ;  /* 0x000000120b12723e */ /* 0x000fe400000000ff */
[----:B------:R-:W-:Y:S02]  /*17fa0*/  F2FP.PACK_AB R17, R14, R17 ;  /* 0x000000110e11723e */ /* 0x000fe400000000ff */
[----:B------:R-:W-:Y:S02]  /*17fb0*/  F2FP.PACK_AB R16, R15, R16 ;  /* 0x000000100f10723e */ /* 0x000fe400000000ff */
[----:B------:R-:W-:Y:S02]  /*17fc0*/  F2FP.PACK_AB R15, R12, R13 ;  /* 0x0000000d0c0f723e */ /* 0x000fe400000000ff */
[----:B--2---:R-:W-:-:S05]  /*17fd0*/  F2FP.PACK_AB R26, R3, R26 ;  /* 0x0000001a031a723e */ /* 0x004fca00000000ff */
[----:B------:R-:W-:Y:S01]  /*17fe0*/  STL [R1+0x974], R26 ;  /* 0x0009741a01007387 */ /* 0x000fe20000100800 */
[----:B----4-:R-:W-:Y:S02]  /*17ff0*/  F2FP.PACK_AB R25, R6, R25 ;  /* 0x000000190619723e */ /* 0x010fe400000000ff */
[----:B------:R-:W-:-:S03]  /*18000*/  F2FP.PACK_AB R24, R7, R24 ;  /* 0x000000180718723e */ /* 0x000fc600000000ff */
[----:B------:R-:W-:Y:S04]  /*18010*/  STL [R1+0x978], R25 ;  /* 0x0009781901007387 */ /* 0x000fe80000100800 */
[----:B------:R-:W-:Y:S01]  /*18020*/  STL [R1+0x97c], R24 ;  /* 0x00097c1801007387 */ /* 0x000fe20000100800 */
[----:B------:R-:W-:Y:S02]  /*18030*/  F2FP.PACK_AB R23, R8, R23 ;  /* 0x000000170817723e */ /* 0x000fe400000000ff */
[----:B------:R-:W-:-:S03]  /*18040*/  F2FP.PACK_AB R22, R9, R22 ;  /* 0x000000160916723e */ /* 0x000fc600000000ff */
[----:B------:R-:W-:Y:S04]  /*18050*/  STL [R1+0x980], R23 ;  /* 0x0009801701007387 */ /* 0x000fe80000100800 */
[----:B------:R-:W-:Y:S01]  /*18060*/  STL [R1+0x984], R22 ;  /* 0x0009841601007387 */ /* 0x000fe20000100800 */
[----:B------:R-:W-:Y:S02]  /*18070*/  F2FP.PACK_AB R21, R4, R21 ;  /* 0x000000150415723e */ /* 0x000fe400000000ff */
[----:B------:R-:W-:-:S03]  /*18080*/  F2FP.PACK_AB R20, R5, R20 ;  /* 0x000000140514723e */ /* 0x000fc600000000ff */
[----:B------:R-:W-:Y:S04]  /*18090*/  STL [R1+0x988], R21 ;  /* 0x0009881501007387 */ /* 0x000fe80000100800 */
[----:B------:R-:W-:Y:S04]  /*180a0*/  STL [R1+0x98c], R20 ;  /* 0x00098c1401007387 */ /* 0x000fe80000100800 */
[----:B------:R-:W-:Y:S04]  /*180b0*/  STL [R1+0x990], R19 ;  /* 0x0009901301007387 */ /* 0x000fe80000100800 */
[----:B------:R-:W-:Y:S04]  /*180c0*/  STL [R1+0x994], R18 ;  /* 0x0009941201007387 */ /* 0x000fe80000100800 */
[----:B------:R-:W-:Y:S04]  /*180d0*/  STL [R1+0x998], R17 ;  /* 0x0009981101007387 */ /* 0x000fe80000100800 */
[----:B------:R-:W-:Y:S04]  /*180e0*/  STL [R1+0x99c], R16 ;  /* 0x00099c1001007387 */ /* 0x000fe80000100800 */
[----:B------:R-:W2:Y:S04]  /*180f0*/  LDL.LU R14, [R1+0x330] ;  /* 0x00033000010e7983 */ /* 0x000ea80000300800 */
[----:B------:R-:W3:Y:S04]  /*18100*/  LDL.LU R13, [R1+0x320] ;  /* 0x00032000010d7983 */ /* 0x000ee80000300800 */
[----:B---3--:R0:W-:Y:S04]  /*18110*/  STL [R1+0xa6c], R13 ;  /* 0x000a6c0d01007387 */ /* 0x0081e80000100800 */
[----:B0-----:R-:W2:Y:S04]  /*18120*/  LDL.LU R13, [R1+0x334] ;  /* 0x00033400010d7983 */ /* 0x001ea80000300800 */
[----:B------:R-:W3:Y:S04]  /*18130*/  LDL.LU R12, [R1+0x2f0] ;  /* 0x0002f000010c7983 */ /* 0x000ee80000300800 */
[----:B---3--:R0:W-:Y:S04]  /*18140*/  STL [R1+0xa68], R12 ;  /* 0x000a680c01007387 */ /* 0x0081e80000100800 */
[----:B0-----:R-:W3:Y:S04]  /*18150*/  LDL.LU R12, [R1+0x324] ;  /* 0x00032400010c7983 */ /* 0x001ee80000300800 */
[----:B------:R-:W4:Y:S04]  /*18160*/  LDL.LU R11, [R1+0xe8] ;  /* 0x0000e800010b7983 */ /* 0x000f280000300800 */
[----:B----4-:R0:W-:Y:S04]  /*18170*/  STL [R1+0xa64], R11 ;  /* 0x000a640b01007387 */ /* 0x0101e80000100800 */
[----:B0-----:R-:W4:Y:S04]  /*18180*/  LDL.LU R11, [R1+0x2f4] ;  /* 0x0002f400010b7983 */ /* 0x001f280000300800 */
[----:B------:R-:W2:Y:S04]  /*18190*/  LDL.LU R10, [R1+0xf8] ;  /* 0x0000f800010a7983 */ /* 0x000ea80000300800 */
[----:B--2---:R0:W-:Y:S04]  /*181a0*/  STL [R1+0xa60], R10 ;  /* 0x000a600a01007387 */ /* 0x0041e80000100800 */
[----:B0-----:R-:W2:Y:S04]  /*181b0*/  LDL.LU R10, [R1+0xec] ;  /* 0x0000ec00010a7983 */ /* 0x001ea80000300800 */
[----:B------:R-:W2:Y:S01]  /*181c0*/  LDL.LU R9, [R1+0x108] ;  /* 0x0001080001097983 */ /* 0x000ea20000300800 */
[----:B------:R-:W-:-:S03]  /*181d0*/  F2FP.PACK_AB R14, R13, R14 ;  /* 0x0000000e0d0e723e */ /* 0x000fc600000000ff */
[----:B--2---:R0:W-:Y:S04]  /*181e0*/  STL [R1+0xa5c], R9 ;  /* 0x000a5c0901007387 */ /* 0x0041e80000100800 */
[----:B0-----:R-:W2:Y:S04]  /*181f0*/  LDL.LU R9, [R1+0xfc] ;  /* 0x0000fc0001097983 */ /* 0x001ea80000300800 */
        /* <DEDUP_REMOVED lines=24> */
[----:B------:R-:W3:Y:S04]  /*18380*/  LDL.LU R13, [R1+0xa6c] ;  /* 0x000a6c00010d7983 */ /* 0x000ee80000300800 */
[----:B------:R0:W-:Y:S04]  /*18390*/  STL [R1+0x9a4], R14 ;  /* 0x0009a40e01007387 */ /* 0x0001e80000100800 */
[----:B0-----:R-:W2:Y:S01]  /*183a0*/  LDL.LU R14, [R1+0xf4] ;  /* 0x0000f400010e7983 */ /* 0x001ea20000300800 */
[----:B---3--:R-:W-:-:S03]  /*183b0*/  F2FP.PACK_AB R13, R12, R13 ;  /* 0x0000000d0c0d723e */ /* 0x008fc600000000ff */
[----:B------:R-:W4:Y:S04]  /*183c0*/  LDL.LU R12, [R1+0xa68] ;  /* 0x000a6800010c7983 */ /* 0x000f280000300800 */
[----:B------:R0:W-:Y:S04]  /*183d0*/  STL [R1+0x9a8], R13 ;  /* 0x0009a80d01007387 */ /* 0x0001e80000100800 */
[----:B0-----:R-:W3:Y:S01]  /*183e0*/  LDL.LU R13, [R1+0xe4] ;  /* 0x0000e400010d7983 */ /* 0x001ee20000300800 */
[----:B----4-:R-:W-:-:S03]  /*183f0*/  F2FP.PACK_AB R12, R11, R12 ;  /* 0x0000000c0b0c723e */ /* 0x010fc600000000ff */
[----:B------:R-:W4:Y:S04]  /*18400*/  LDL.LU R11, [R1+0xa64] ;  /* 0x000a6400010b7983 */ /* 0x000f280000300800 */
[----:B------:R0:W-:Y:S04]  /*18410*/  STL [R1+0x9ac], R12 ;  /* 0x0009ac0c01007387 */ /* 0x0001e80000100800 */
[----:B0-----:R-:W2:Y:S01]  /*18420*/  LDL.LU R12, [R1+0x11c] ;  /* 0x00011c00010c7983 */ /* 0x001ea20000300800 */
[----:B----4-:R-:W-:-:S03]  /*18430*/  F2FP.PACK_AB R11, R10, R11 ;  /* 0x0000000b0a0b723e */ /* 0x010fc600000000ff */
[----:B------:R-:W2:Y:S04]  /*18440*/  LDL.LU R10, [R1+0xa60] ;  /* 0x000a6000010a7983 */ /* 0x000ea80000300800 */
[----:B------:R0:W-:Y:S04]  /*18450*/  STL [R1+0x9b0], R11 ;  /* 0x0009b00b01007387 */ /* 0x0001e80000100800 */
[----:B0-----:R-:W4:Y:S01]  /*18460*/  LDL.LU R11, [R1+0x10c] ;  /* 0x00010c00010b7983 */ /* 0x001f220000300800 */
[----:B--2---:R-:W-:-:S03]  /*18470*/  F2FP.PACK_AB R10, R9, R10 ;  /* 0x0000000a090a723e */ /* 0x004fc600000000ff */
[----:B------:R-:W4:Y:S01]  /*18480*/  LDL.LU R9, [R1+0xa5c] ;  /* 0x000a5c0001097983 */ /* 0x000f220000300800 */
[----:B------:R-:W-:Y:S02]  /*18490*/  F2FP.PACK_AB R8, R12, R8 ;  /* 0x000000080c08723e */ /* 0x000fe400000000ff */
[----:B---3--:R-:W-:Y:S01]  /*184a0*/  F2FP.PACK_AB R7, R13, R7 ;  /* 0x000000070d07723e */ /* 0x008fe200000000ff */
[----:B------:R-:W-:Y:S01]  /*184b0*/  STL [R1+0x9b4], R10 ;  /* 0x0009b40a01007387 */ /* 0x000fe20000100800 */
[----:B------:R-:W-:Y:S02]  /*184c0*/  F2FP.PACK_AB R6, R14, R6 ;  /* 0x000000060e06723e */ /* 0x000fe400000000ff */
[----:B------:R-:W-:Y:S02]  /*184d0*/  F2FP.PACK_AB R5, R15, R5 ;  /* 0x000000050f05723e */ /* 0x000fe400000000ff */
[----:B------:R-:W-:Y:S02]  /*184e0*/  F2FP.PACK_AB R4, R16, R4 ;  /* 0x000000041004723e */ /* 0x000fe400000000ff */
[----:B----4-:R-:W-:-:S05]  /*184f0*/  F2FP.PACK_AB R9, R11, R9 ;  /* 0x000000090b09723e */ /* 0x010fca00000000ff */
[----:B------:R-:W-:Y:S04]  /*18500*/  STL [R1+0x9b8], R9 ;  /* 0x0009b80901007387 */ /* 0x000fe80000100800 */
[----:B------:R-:W-:Y:S04]  /*18510*/  STL [R1+0x9bc], R8 ;  /* 0x0009bc0801007387 */ /* 0x000fe80000100800 */
[----:B------:R-:W-:Y:S04]  /*18520*/  STL [R1+0x9c0], R7 ;  /* 0x0009c00701007387 */ /* 0x000fe80000100800 */
[----:B------:R0:W-:Y:S04]  /*18530*/  STL [R1+0x9c4], R6 ;  /* 0x0009c40601007387 */ /* 0x0001e80000100800 */
[----:B------:R1:W-:Y:S04]  /*18540*/  STL [R1+0x9c8], R5 ;  /* 0x0009c80501007387 */ /* 0x0003e80000100800 */
[----:B------:R2:W-:Y:S01]  /*18550*/  STL [R1+0x9cc], R4 ;  /* 0x0009cc0401007387 */ /* 0x0005e20000100800 */
[----:B0-----:R-:W-:-:S02]  /*18560*/  F2FP.PACK_AB R6, R19, R20 ;  /* 0x000000141306723e */ /* 0x001fc400000000ff */
[----:B-1----:R-:W-:Y:S02]  /*18570*/  F2FP.PACK_AB R5, R17, R18 ;  /* 0x000000121105723e */ /* 0x002fe400000000ff */
[----:B--2---:R-:W-:-:S03]  /*18580*/  F2FP.PACK_AB R4, R21, R22 ;  /* 0x000000161504723e */ /* 0x004fc600000000ff */
[----:B------:R0:W-:Y:S04]  /*18590*/  STL [R1+0xc], R5 ;  /* 0x00000c0501007387 */ /* 0x0001e80000100800 */
[----:B------:R1:W-:Y:S04]  /*185a0*/  STL [R1+0x8], R6 ;  /* 0x0000080601007387 */ /* 0x0003e80000100800 */
[----:B------:R2:W-:Y:S01]  /*185b0*/  STL [R1+0x4], R4 ;  /* 0x0000040401007387 */ /* 0x0005e20000100800 */
[----:B0-----:R-:W-:Y:S02]  /*185c0*/  F2FP.PACK_AB R5, R23, R24 ;  /* 0x000000181705723e */ /* 0x001fe400000000ff */
[----:B-1----:R-:W-:-:S03]  /*185d0*/  F2FP.PACK_AB R6, R25, R26 ;  /* 0x0000001a1906723e */ /* 0x002fc600000000ff */
[----:B------:R-:W-:Y:S01]  /*185e0*/  STL [R1], R5 ;  /* 0x0000000501007387 */ /* 0x000fe20000100800 */
[----:B--2---:R-:W-:-:S03]  /*185f0*/  F2FP.PACK_AB R4, R27, R29 ;  /* 0x0000001d1b04723e */ /* 0x004fc600000000ff */
[----:B------:R-:W-:Y:S04]  /*18600*/  STL [R1+0x1c], R6 ;  /* 0x00001c0601007387 */ /* 0x000fe80000100800 */
[----:B------:R0:W-:Y:S04]  /*18610*/  STL [R1+0x18], R4 ;  /* 0x0000180401007387 */ /* 0x0001e80000100800 */
[----:B0-----:R-:W2:Y:S01]  /*18620*/  LDL.LU R4, [R1+0x198] ;  /* 0x0001980001047983 */ /* 0x001ea20000300800 */
[----:B------:R-:W-:Y:S02]  /*18630*/  F2FP.PACK_AB R5, R0, R28 ;  /* 0x0000001c0005723e */ /* 0x000fe400000000ff */
[----:B------:R-:W-:-:S03]  /*18640*/  F2FP.PACK_AB R0, R2, R3 ;  /* 0x000000030200723e */ /* 0x000fc600000000ff */
        /* <DEDUP_REMOVED lines=172> */
[----:B---3--:R-:W-:Y:S02]  /*19110*/  F2FP.PACK_AB R10, R9, R10 ;  /* 0x0000000a090a723e */ /* 0x008fe400000000ff */
[----:B------:R-:W-:Y:S01]  /*19120*/  F2FP.PACK_AB R12, R11, R12 ;  /* 0x0000000c0b0c723e */ /* 0x000fe200000000ff */
[----:B0-----:R0:W5:Y:S01]  /*19130*/  LDL.LU R4, [R1+0x9cc] ;  /* 0x0009cc0001047983 */ /* 0x0011620000300800 */
[----:B------:R-:W-:Y:S02]  /*19140*/  F2FP.PACK_AB R14, R13, R14 ;  /* 0x0000000e0d0e723e */ /* 0x000fe400000000ff */
[----:B------:R-:W-:Y:S02]  /*19150*/  F2FP.PACK_AB R16, R15, R16 ;  /* 0x000000100f10723e */ /* 0x000fe400000000ff */
[----:B------:R-:W-:Y:S02]  /*19160*/  F2FP.PACK_AB R18, R17, R18 ;  /* 0x000000121112723e */ /* 0x000fe400000000ff */
[----:B------:R-:W-:-:S02]  /*19170*/  F2FP.PACK_AB R20, R19, R20 ;  /* 0x000000141314723e */ /* 0x000fc400000000ff */
[----:B------:R-:W-:Y:S02]  /*19180*/  F2FP.PACK_AB R22, R21, R22 ;  /* 0x000000161516723e */ /* 0x000fe400000000ff */
[----:B------:R-:W-:Y:S02]  /*19190*/  F2FP.PACK_AB R24, R23, R24 ;  /* 0x000000181718723e */ /* 0x000fe400000000ff */
[----:B------:R-:W-:Y:S02]  /*191a0*/  F2FP.PACK_AB R26, R25, R26 ;  /* 0x0000001a191a723e */ /* 0x000fe400000000ff */
[----:B------:R-:W-:Y:S02]  /*191b0*/  F2FP.PACK_AB R29, R27, R29 ;  /* 0x0000001d1b1d723e */ /* 0x000fe400000000ff */
[----:B------:R-:W-:Y:S02]  /*191c0*/  F2FP.PACK_AB R28, R0, R28 ;  /* 0x0000001c001c723e */ /* 0x000fe400000000ff */
[----:B------:R-:W-:-:S02]  /*191d0*/  F2FP.PACK_AB R0, R2, R3 ;  /* 0x000000030200723e */ /* 0x000fc400000000ff */
[----:B--2---:R-:W-:Y:S02]  /*191e0*/  F2FP.PACK_AB R6, R5, R6 ;  /* 0x000000060506723e */ /* 0x004fe400000000ff */
[----:B------:R0:W5:Y:S04]  /*191f0*/  LDL.LU R5, [R1+0x9c8] ;  /* 0x0009c80001057983 */ /* 0x0001680000300800 */
[----:B------:R1:W-:Y:S04]  /*19200*/  STL [R1+0x64], R6 ;  /* 0x0000640601007387 */ /* 0x0003e80000100800 */
[----:B-1----:R0:W5:Y:S04]  /*19210*/  LDL.LU R6, [R1+0x9c4] ;  /* 0x0009c40001067983 */ /* 0x0021680000300800 */
        /* <DEDUP_REMOVED lines=32> */
[----:B------:R0:W-:Y:S04]  /*19420*/  STL [R1+0x90], R0 ;  /* 0x0000900001007387 */ /* 0x0001e80000100800 */
[----:B------:R0:W-:Y:S02]  /*19430*/  STL [R1+0x94], R28 ;  /* 0x0000941c01007387 */ /* 0x0001e40000100800 */
.L_x_0:
[----:B-----5:R-:W-:Y:S04]  /*19440*/  STL.64 [R1+0xab8], R6 ;  /* 0x000ab80601007387 */ /* 0x020fe80000100a00 */
[----:B------:R-:W-:Y:S04]  /*19450*/  STL.64 [R1+0xab0], R4 ;  /* 0x000ab00401007387 */ /* 0x000fe80000100a00 */
[----:B------:R-:W-:Y:S04]  /*19460*/  STL.64 [R1+0xaa8], R10 ;  /* 0x000aa80a01007387 */ /* 0x000fe80000100a00 */
[----:B------:R-:W-:Y:S04]  /*19470*/  STL.64 [R1+0xaa0], R8 ;  /* 0x000aa00801007387 */ /* 0x000fe80000100a00 */
[----:B------:R-:W-:Y:S04]  /*19480*/  STL.64 [R1+0xa98], R14 ;  /* 0x000a980e01007387 */ /* 0x000fe80000100a00 */
[----:B------:R2:W-:Y:S04]  /*19490*/  STL.64 [R1+0xa90], R12 ;  /* 0x000a900c01007387 */ /* 0x0005e80000100a00 */
[----:B--2---:R-:W2:Y:S04]  /*194a0*/  LDL.LU R12, [R1+0x20] ;  /* 0x00002000010c7983 */ /* 0x004ea80000300800 */
[----:B------:R-:W2:Y:S04]  /*194b0*/  LDL.LU R13, [R1+0x24] ;  /* 0x00002400010d7983 */ /* 0x000ea80000300800 */
[----:B------:R-:W3:Y:S04]  /*194c0*/  LDL.LU R14, [R1+0x28] ;  /* 0x00002800010e7983 */ /* 0x000ee80000300800 */
[----:B------:R-:W3:Y:S04]  /*194d0*/  LDL.LU R15, [R1+0x2c] ;  /* 0x00002c00010f7983 */ /* 0x000ee80000300800 */
[----:B------:R-:W-:Y:S06]  /*194e0*/  BAR.SYNC.DEFER_BLOCKING 0x0 ;  /* 0x0000000000007b1d */ /* 0x000fec0000010000 */
[----:B---3--:R-:W-:Y:S04]  /*194f0*/  STL.64 [R1+0xac8], R14 ;  /* 0x000ac80e01007387 */ /* 0x008fe80000100a00 */
[----:B--2---:R-:W-:Y:S04]  /*19500*/  STL.64 [R1+0xac0], R12 ;  /* 0x000ac00c01007387 */ /* 0x004fe80000100a00 */
[----:B------:R-:W-:Y:S04]  /*19510*/  STL.64 [R1+0xa88], R18 ;  /* 0x000a881201007387 */ /* 0x000fe80000100a00 */
[----:B------:R2:W-:Y:S04]  /*19520*/  STL.64 [R1+0xa80], R16 ;  /* 0x000a801001007387 */ /* 0x0005e80000100a00 */
[----:B--2---:R-:W2:Y:S04]  /*19530*/  LDL.LU R16, [R1+0x30] ;  /* 0x0000300001107983 */ /* 0x004ea80000300800 */
[----:B------:R-:W2:Y:S04]  /*19540*/  LDL.LU R17, [R1+0x34] ;  /* 0x0000340001117983 */ /* 0x000ea80000300800 */
[----:B------:R-:W3:Y:S04]  /*19550*/  LDL.LU R18, [R1+0x38] ;  /* 0x0000380001127983 */ /* 0x000ee80000300800 */
[----:B------:R-:W3:Y:S04]  /*19560*/  LDL.LU R19, [R1+0x3c] ;  /* 0x00003c0001137983 */ /* 0x000ee80000300800 */
[----:B---3--:R-:W-:Y:S04]  /*19570*/  STL.64 [R1+0xad8], R18 ;  /* 0x000ad81201007387 */ /* 0x008fe80000100a00 */
[----:B--2---:R2:W-:Y:S04]  /*19580*/  STL.64 [R1+0xad0], R16 ;  /* 0x000ad01001007387 */ /* 0x0045e80000100a00 */
[----:B------:R-:W3:Y:S04]  /*19590*/  LDL.LU R8, [R1+0x40] ;  /* 0x0000400001087983 */ /* 0x000ee80000300800 */
[----:B------:R-:W3:Y:S04]  /*195a0*/  LDL.LU R9, [R1+0x44] ;  /* 0x0000440001097983 */ /* 0x000ee80000300800 */
[----:B------:R-:W4:Y:S04]  /*195b0*/  LDL.LU R10, [R1+0x48] ;  /* 0x00004800010a7983 */ /* 0x000f280000300800 */
[----:B------:R-:W4:Y:S04]  /*195c0*/  LDL.LU R11, [R1+0x4c] ;  /* 0x00004c00010b7983 */ /* 0x000f280000300800 */
[----:B--2---:R-:W2:Y:S04]  /*195d0*/  LDL.LU R16, [R1+0x70] ;  /* 0x0000700001107983 */ /* 0x004ea80000300800 */
[----:B------:R-:W2:Y:S04]  /*195e0*/  LDL.LU R17, [R1+0x74] ;  /* 0x0000740001117983 */ /* 0x000ea80000300800 */
[----:B------:R-:W2:Y:S04]  /*195f0*/  LDL.LU R18, [R1+0x78] ;  /* 0x0000780001127983 */ /* 0x000ea80000300800 */
[----:B------:R-:W2:Y:S04]  /*19600*/  LDL.LU R19, [R1+0x7c] ;  /* 0x00007c0001137983 */ /* 0x000ea80000300800 */
[----:B01----:R-:W2:Y:S04]  /*19610*/  LDL.LU R29, [R1+0x14] ;  /* 0x00001400011d7983 */ /* 0x003ea80000300800 */
[----:B----4-:R0:W-:Y:S04]  /*19620*/  STL.64 [R1+0xae8], R10 ;  /* 0x000ae80a01007387 */ /* 0x0101e80000100a00 */
[----:B0-----:R-:W4:Y:S04]  /*19630*/  LDL.LU R10, [R1+0x88] ;  /* 0x00008800010a7983 */ /* 0x001f280000300800 */
[----:B------:R-:W4:Y:S04]  /*19640*/  LDL.LU R11, [R1+0x8c] ;  /* 0x00008c00010b7983 */ /* 0x000f280000300800 */
[----:B---3--:R0:W-:Y:S04]  /*19650*/  STL.64 [R1+0xae0], R8 ;  /* 0x000ae00801007387 */ /* 0x0081e80000100a00 */
[----:B0-----:R-:W4:Y:S04]  /*19660*/  LDL.LU R8, [R1+0x80] ;  /* 0x0000800001087983 */ /* 0x001f280000300800 */
[----:B------:R-:W4:Y:S04]  /*19670*/  LDL.LU R9, [R1+0x84] ;  /* 0x0000840001097983 */ /* 0x000f280000300800 */
[----:B------:R-:W3:Y:S04]  /*19680*/  LDL.LU R4, [R1+0x50] ;  /* 0x0000500001047983 */ /* 0x000ee80000300800 */
[----:B------:R-:W3:Y:S04]  /*19690*/  LDL.LU R5, [R1+0x54] ;  /* 0x0000540001057983 */ /* 0x000ee80000300800 */
[----:B------:R-:W2:Y:S04]  /*196a0*/  LDL.LU R6, [R1+0x58] ;  /* 0x0000580001067983 */ /* 0x000ea80000300800 */
[----:B------:R-:W2:Y:S04]  /*196b0*/  LDL.LU R7, [R1+0x5c] ;  /* 0x00005c0001077983 */ /* 0x000ea80000300800 */
[----:B------:R-:W3:Y:S04]  /*196c0*/  LDL.LU R28, [R1+0x8] ;  /* 0x00000800011c7983 */ /* 0x000ee80000300800 */
[----:B------:R-:W3:Y:S04]  /*196d0*/  LDL.LU R3, [R1+0xc] ;  /* 0x00000c0001037983 */ /* 0x000ee80000300800 */
[----:B------:R-:W3:Y:S04]  /*196e0*/  LDL.LU R2, [R1] ;  /* 0x0000000001027983 */ /* 0x000ee80000300800 */
[----:B------:R-:W3:Y:S04]  /*196f0*/  LDL.LU R0, [R1+0x4] ;  /* 0x0000040001007983 */ /* 0x000ee80000300800 */
[----:B--2---:R0:W-:Y:S04]  /*19700*/  STL.64 [R1+0xaf8], R6 ;  /* 0x000af80601007387 */ /* 0x0041e80000100a00 */
[----:B0-----:R-:W2:Y:S04]  /*19710*/  LDL.LU R6, [R1+0x98] ;  /* 0x0000980001067983 */ /* 0x001ea80000300800 */
[----:B------:R-:W2:Y:S04]  /*19720*/  LDL.LU R7, [R1+0x9c] ;  /* 0x00009c0001077983 */ /* 0x000ea80000300800 */
[----:B---3--:R0:W-:Y:S04]  /*19730*/  STL.64 [R1+0xaf0], R4 ;  /* 0x000af00401007387 */ /* 0x0081e80000100a00 */
[----:B0-----:R-:W2:Y:S04]  /*19740*/  LDL.LU R4, [R1+0x90] ;  /* 0x0000900001047983 */ /* 0x001ea80000300800 */
[----:B------:R-:W2:Y:S04]  /*19750*/  LDL.LU R5, [R1+0x94] ;  /* 0x0000940001057983 */ /* 0x000ea80000300800 */
[----:B------:R-:W3:Y:S04]  /*19760*/  LDL.LU R12, [R1+0x60] ;  /* 0x00006000010c7983 */ /* 0x000ee80000300800 */
[----:B---3--:R0:W-:Y:S04]  /*19770*/  STL [R1+0xb00], R12 ;  /* 0x000b000c01007387 */ /* 0x0081e80000100800 */
[----:B------:R-:W3:Y:S04]  /*19780*/  LDL.LU R13, [R1+0x64] ;  /* 0x00006400010d7983 */ /* 0x000ee80000300800 */
[----:B------:R-:W3:Y:S04]  /*19790*/  LDL.LU R14, [R1+0x68] ;  /* 0x00006800010e7983 */ /* 0x000ee80000300800 */
[----:B------:R-:W3:Y:S04]  /*197a0*/  LDL.LU R15, [R1+0x6c] ;  /* 0x00006c00010f7983 */ /* 0x000ee80000300800 */
[----:B0-----:R-:W2:Y:S04]  /*197b0*/  LDL R12, [R1+0x4f0] ;  /* 0x0004f000010c7983 */ /* 0x001ea80000100800 */
[----:B------:R0:W-:Y:S04]  /*197c0*/  STL.64 [R1+0xa78], R22 ;  /* 0x000a781601007387 */ /* 0x0001e80000100a00 */
[----:B0-----:R-:W3:Y:S04]  /*197d0*/  LDL.LU R22, [R1+0x18] ;  /* 0x0000180001167983 */ /* 0x001ee80000300800 */
[----:B------:R-:W3:Y:S04]  /*197e0*/  LDL.LU R23, [R1+0x1c] ;  /* 0x00001c0001177983 */ /* 0x000ee80000300800 */
[----:B------:R0:W-:Y:S02]  /*197f0*/  STL.64 [R1+0xa70], R20 ;  /* 0x000a701401007387 */ /* 0x0001e40000100a00 */
[----:B0-----:R-:W-:-:S02]  /*19800*/  IMAD.MOV.U32 R21, RZ, RZ, R29 ;  /* 0x000000ffff157224 */ /* 0x001fc400078e001d */
[----:B------:R-:W3:Y:S04]  /*19810*/  LDL.LU R20, [R1+0x10] ;  /* 0x0000100001147983 */ /* 0x000ee80000300800 */
[----:B------:R-:W0:Y:S04]  /*19820*/  S2R R29, SR_TID.X ;  /* 0x00000000001d7919 */ /* 0x000e280000002100 */
[----:B------:R1:W-:Y:S04]  /*19830*/  STL.64 [R1+0xa68], R26 ;  /* 0x000a681a01007387 */ /* 0x0003e80000100a00 */
[----:B------:R4:W-:Y:S01]  /*19840*/  STL.64 [R1+0xa60], R24 ;  /* 0x000a601801007387 */ /* 0x0009e20000100a00 */
[----:B-1----:R-:W-:-:S02]  /*19850*/  IMAD.MOV.U32 R27, RZ, RZ, R3 ;  /* 0x000000ffff1b7224 */ /* 0x002fc400078e0003 */
[----:B------:R-:W-:Y:S02]  /*19860*/  IMAD.MOV.U32 R26, RZ, RZ, R28 ;  /* 0x000000ffff1a7224 */ /* 0x000fe400078e001c */
[----:B----4-:R-:W-:Y:S02]  /*19870*/  IMAD.MOV.U32 R25, RZ, RZ, R0 ;  /* 0x000000ffff197224 */ /* 0x010fe400078e0000 */
[----:B------:R-:W-:Y:S02]  /*19880*/  IMAD.MOV.U32 R24, RZ, RZ, R2 ;  /* 0x000000ffff187224 */ /* 0x000fe400078e0002 */
[C---:B0-----:R-:W-:Y:S02]  /*19890*/  IMAD.SHL.U32 R3, R29.reuse, 0x100, RZ ;  /* 0x000001001d037824 */ /* 0x041fe400078e00ff */
[----:B------:R-:W-:-:S03]  /*198a0*/  IMAD.SHL.U32 R28, R29, 0x20, RZ ;  /* 0x000000201d1c7824 */ /* 0x000fc600078e00ff */
[----:B------:R-:W-:Y:S02]  /*198b0*/  LOP3.LUT R3, R3, 0x1800, RZ, 0xc0, !PT ;  /* 0x0000180003037812 */ /* 0x000fe400078ec0ff */
[C---:B--2---:R-:W-:Y:S02]  /*198c0*/  IADD3 R0, R12.reuse, 0x1, RZ ;  /* 0x000000010c007810 */ /* 0x044fe40007ffe0ff */
[----:B------:R-:W-:Y:S02]  /*198d0*/  IADD3 R2, R12, 0x2, RZ ;  /* 0x000000020c027810 */ /* 0x000fe40007ffe0ff */
[----:B------:R-:W-:Y:S02]  /*198e0*/  ISETP.GE.AND P3, PT, R0, c[0x0][0x17c], PT ;  /* 0x00005f0000007a0c */ /* 0x000fe40003f66270 */
[----:B------:R-:W-:Y:S02]  /*198f0*/  ISETP.GE.AND P1, PT, R2, c[0x0][0x17c], PT ;  /* 0x00005f0002007a0c */ /* 0x000fe40003f26270 */
[----:B------:R-:W-:Y:S01]  /*19900*/  LOP3.LUT R0, R3, 0x460, R28, 0xf8, !PT ;  /* 0x0000046003007812 */ /* 0x000fe200078ef81c */
[C---:B------:R-:W-:Y:S01]  /*19910*/  IMAD.SHL.U32 R28, R29.reuse, 0x400, RZ ;  /* 0x000004001d1c7824 */ /* 0x040fe200078e00ff */
[C---:B------:R-:W-:Y:S01]  /*19920*/  IADD3 R2, R12.reuse, 0x3, RZ ;  /* 0x000000030c027810 */ /* 0x040fe20007ffe0ff */
[----:B------:R-:W-:Y:S01]  /*19930*/  IMAD.SHL.U32 R29, R29, 0x4, RZ ;  /* 0x000000041d1d7824 */ /* 0x000fe200078e00ff */
[----:B------:R-:W-:-:S02]  /*19940*/  IADD3 R3, R12, 0x4, RZ ;  /* 0x000000040c037810 */ /* 0x000fc40007ffe0ff */
[----:B------:R-:W3:Y:S01]  /*19950*/  LDL.LU R12, [R1+0xb00] ;  /* 0x000b0000010c7983 */ /* 0x000ee20000300800 */
[----:B------:R-:W-:Y:S02]  /*19960*/  LOP3.LUT R28, R28, 0x1800, RZ, 0xc0, !PT ;  /* 0x000018001c1c7812 */ /* 0x000fe400078ec0ff */
[----:B------:R-:W-:Y:S01]  /*19970*/  LOP3.LUT R0, R0, 0x70, R29, 0x78, !PT ;  /* 0x0000007000007812 */ /* 0x000fe200078e781d */
[----:B------:R0:W-:Y:S01]  /*19980*/  STL [R1+0x9c0], R29 ;  /* 0x0009c01d01007387 */ /* 0x0001e20000100800 */
[----:B------:R-:W-:Y:S02]  /*19990*/  ISETP.GE.AND P6, PT, R3, c[0x0][0x17c], PT ;  /* 0x00005f0003007a0c */ /* 0x000fe40003fc6270 */
[----:B------:R-:W-:Y:S01]  /*199a0*/  ISETP.GE.AND P0, PT, R2, c[0x0][0x17c], PT ;  /* 0x00005f0002007a0c */ /* 0x000fe20003f06270 */
[----:B------:R1:W-:Y:S04]  /*199b0*/  STS.128 [R0], R4 ;  /* 0x0000000400007388 */ /* 0x0003e80000000c00 */
[----:B------:R2:W-:Y:S04]  /*199c0*/  STS.128 [R0+0x80], R8 ;  /* 0x0000800800007388 */ /* 0x0005e80000000c00 */
[----:B------:R4:W-:Y:S04]  /*199d0*/  STS.128 [R0+0x100], R16 ;  /* 0x0001001000007388 */ /* 0x0009e80000000c00 */
[----:B0-----:R-:W0:Y:S04]  /*199e0*/  S2R R29, SR_TID.X ;  /* 0x00000000001d7919 */ /* 0x001e280000002100 */
[----:B-1----:R-:W3:Y:S04]  /*199f0*/  LDL.LU.64 R6, [R1+0xaf8] ;  /* 0x000af80001067983 */ /* 0x002ee80000300a00 */
[----:B------:R-:W3:Y:S04]  /*19a00*/  LDL.LU.64 R4, [R1+0xaf0] ;  /* 0x000af00001047983 */ /* 0x000ee80000300a00 */
[----:B--2---:R-:W2:Y:S04]  /*19a10*/  LDL.LU.64 R10, [R1+0xae8] ;  /* 0x000ae800010a7983 */ /* 0x004ea80000300a00 */
[----:B------:R-:W2:Y:S04]  /*19a20*/  LDL.LU.64 R8, [R1+0xae0] ;  /* 0x000ae00001087983 */ /* 0x000ea80000300a00 */
[----:B----4-:R-:W4:Y:S04]  /*19a30*/  LDL.LU.64 R18, [R1+0xad8] ;  /* 0x000ad80001127983 */ /* 0x010f280000300a00 */
[----:B------:R-:W4:Y:S01]  /*19a40*/  LDL.LU.64 R16, [R1+0xad0] ;  /* 0x000ad00001107983 */ /* 0x000f220000300a00 */
[----:B0-----:R-:W-:-:S05]  /*19a50*/  LOP3.LUT R29, R29, 0x3f, RZ, 0xc0, !PT ;  /* 0x0000003f1d1d7812 */ /* 0x001fca00078ec0ff */
[----:B------:R-:W-:Y:S01]  /*19a60*/  IMAD R29, R29, 0x10, R28 ;  /* 0x000000101d1d7824 */ /* 0x000fe200078e021c */
[----:B---3--:R0:W-:Y:S04]  /*19a70*/  STS.128 [R0+0x180], R12 ;  /* 0x0001800c00007388 */ /* 0x0081e80000000c00 */
[----:B0-----:R-:W3:Y:S04]  /*19a80*/  LDL.LU.64 R14, [R1+0xac8] ;  /* 0x000ac800010e7983 */ /* 0x001ee80000300a00 */
[----:B------:R-:W3:Y:S04]  /*19a90*/  LDL.LU.64 R12, [R1+0xac0] ;  /* 0x000ac000010c7983 */ /* 0x000ee80000300a00 */
[----:B------:R0:W-:Y:S04]  /*19aa0*/  STS.128 [R0+0x200], R4 ;  /* 0x0002000400007388 */ /* 0x0001e80000000c00 */
[----:B--2---:R1:W-:Y:S04]  /*19ab0*/  STS.128 [R0+0x280], R8 ;  /* 0x0002800800007388 */ /* 0x0043e80000000c00 */
[----:B----4-:R2:W-:Y:S04]  /*19ac0*/  STS.128 [R0+0x300], R16 ;  /* 0x0003001000007388 */ /* 0x0105e80000000c00 */
[----:B0-----:R-:W4:Y:S04]  /*19ad0*/  LDL.LU.64 R6, [R1+0xab8] ;  /* 0x000ab80001067983 */ /* 0x001f280000300a00 */
[----:B------:R-:W4:Y:S04]  /*19ae0*/  LDL.LU.64 R4, [R1+0xab0] ;  /* 0x000ab00001047983 */ /* 0x000f280000300a00 */
[----:B-1----:R-:W4:Y:S04]  /*19af0*/  LDL.LU.64 R10, [R1+0xaa8] ;  /* 0x000aa800010a7983 */ /* 0x002f280000300a00 */
[----:B------:R-:W4:Y:S01]  /*19b00*/  LDL.LU.64 R8, [R1+0xaa0] ;  /* 0x000aa00001087983 */ /* 0x000f220000300a00 */
[----:B--2---:R-:W-:-:S02]  /*19b10*/  LOP3.LUT R16, R29, 0x20, RZ, 0x3c, !PT ;  /* 0x000000201d107812 */ /* 0x004fc400078e3cff */
[C---:B------:R-:W-:Y:S02]  /*19b20*/  LOP3.LUT R3, R29.reuse, 0x40, RZ, 0x3c, !PT ;  /* 0x000000401d037812 */ /* 0x040fe400078e3cff */
[----:B------:R-:W-:Y:S01]  /*19b30*/  LOP3.LUT R2, R29, 0x60, RZ, 0x3c, !PT ;  /* 0x000000601d027812 */ /* 0x000fe200078e3cff */
[----:B---3--:R-:W-:Y:S04]  /*19b40*/  STS.128 [R0+0x380], R12 ;  /* 0x0003800c00007388 */ /* 0x008fe80000000c00 */
[----:B------:R-:W-:Y:S06]  /*19b50*/  BAR.SYNC.DEFER_BLOCKING 0x0 ;  /* 0x0000000000007b1d */ /* 0x000fec0000010000 */
[----:B------:R-:W0:Y:S04]  /*19b60*/  LDS.128 R12, [R29] ;  /* 0x000000001d0c7984 */ /* 0x000e280000000c00 */
[----:B0-----:R-:W-:Y:S04]  /*19b70*/  STL.64 [R1+0x40], R12 ;  /* 0x0000400c01007387 */ /* 0x001fe80000100a00 */
[----:B------:R-:W-:Y:S04]  /*19b80*/  STL.64 [R1+0x48], R14 ;  /* 0x0000480e01007387 */ /* 0x000fe80000100a00 */
[----:B------:R-:W0:Y:S04]  /*19b90*/  LDS.128 R12, [R29+0x400] ;  /* 0x000400001d0c7984 */ /* 0x000e280000000c00 */
[----:B0-----:R-:W-:Y:S04]  /*19ba0*/  STL.64 [R1+0xe0], R12 ;  /* 0x0000e00c01007387 */ /* 0x001fe80000100a00 */
[----:B------:R-:W-:Y:S04]  /*19bb0*/  STL.64 [R1+0xe8], R14 ;  /* 0x0000e80e01007387 */ /* 0x000fe80000100a00 */
[----:B------:R-:W0:Y:S04]  /*19bc0*/  LDS.128 R12, [R16] ;  /* 0x00000000100c7984 */ /* 0x000e280000000c00 */
[----:B------:R-:W1:Y:S04]  /*19bd0*/  LDS.128 R16, [R16+0x400] ;  /* 0x0004000010107984 */ /* 0x000e680000000c00 */
[----:B0-----:R-:W-:Y:S04]  /*19be0*/  STL.64 [R1+0x50], R12 ;  /* 0x0000500c01007387 */ /* 0x001fe80000100a00 */
[----:B------:R0:W-:Y:S04]  /*19bf0*/  STL.64 [R1+0x58], R14 ;  /* 0x0000580e01007387 */ /* 0x0001e80000100a00 */
[----:B0-----:R-:W2:Y:S04]  /*19c00*/  LDL.LU.64 R14, [R1+0xa98] ;  /* 0x000a9800010e7983 */ /* 0x001ea80000300a00 */
[----:B------:R-:W2:Y:S04]  /*19c10*/  LDL.LU.64 R12, [R1+0xa90] ;  /* 0x000a9000010c7983 */ /* 0x000ea80000300a00 */
[----:B-1----:R-:W-:Y:S04]  /*19c20*/  STL.64 [R1+0x90], R16 ;  /* 0x0000901001007387 */ /* 0x002fe80000100a00 */
[----:B------:R-:W-:Y:S04]  /*19c30*/  STL.64 [R1+0x98], R18 ;  /* 0x0000981201007387 */ /* 0x000fe80000100a00 */
[----:B------:R-:W0:Y:S04]  /*19c40*/  LDS.128 R16, [R3] ;  /* 0x0000000003107984 */ /* 0x000e280000000c00 */
[----:B0-----:R-:W-:Y:S04]  /*19c50*/  STL.64 [R1+0x70], R16 ;  /* 0x0000701001007387 */ /* 0x001fe80000100a00 */
[----:B------:R-:W-:Y:S04]  /*19c60*/  STL.64 [R1+0x78], R18 ;  /* 0x0000781201007387 */ /* 0x000fe80000100a00 */
[----:B------:R-:W0:Y:S04]  /*19c70*/  LDS.128 R16, [R3+0x400] ;  /* 0x0004000003107984 */ /* 0x000e280000000c00 */
[----:B0-----:R-:W-:Y:S04]  /*19c80*/  STL.64 [R1+0x80], R16 ;  /* 0x0000801001007387 */ /* 0x001fe80000100a00 */
[----:B------:R-:W-:Y:S04]  /*19c90*/  STL.64 [R1+0x88], R18 ;  /* 0x0000881201007387 */ /* 0x000fe80000100a00 */
[----:B------:R-:W0:Y:S04]  /*19ca0*/  LDS.128 R16, [R2] ;  /* 0x0000000002107984 */ /* 0x000e280000000c00 */
[----:B0-----:R-:W-:Y:S04]  /*19cb0*/  STL.64 [R1+0x60], R16 ;  /* 0x0000601001007387 */ /* 0x001fe80000100a00 */
[----:B------:R-:W-:Y:S04]  /*19cc0*/  STL.64 [R1+0x68], R18 ;  /* 0x0000681201007387 */ /* 0x000fe80000100a00 */
[----:B------:R-:W0:Y:S04]  /*19cd0*/  LDS.128 R16, [R2+0x400] ;  /* 0x0004000002107984 */ /* 0x000e280000000c00 */
[----:B------:R-:W-:Y:S06]  /*19ce0*/  BAR.SYNC.DEFER_BLOCKING 0x0 ;  /* 0x0000000000007b1d */ /* 0x000fec0000010000 */
[----:B------:R-:W-:Y:S04]  /*19cf0*/  STS.128 [R0], R20 ;  /* 0x0000001400007388 */ /* 0x000fe80000000c00 */
[----:B0-----:R-:W-:Y:S04]  /*19d00*/  STL.64 [R1+0xf0], R16 ;  /* 0x0000f01001007387 */ /* 0x001fe80000100a00 */
[----:B------:R0:W-:Y:S04]  /*19d10*/  STL.64 [R1+0xf8], R18 ;  /* 0x0000f81201007387 */ /* 0x0001e80000100a00 */
[----:B0-----:R-:W3:Y:S04]  /*19d20*/  LDL.LU.64 R18, [R1+0xa88] ;  /* 0x000a880001127983 */ /* 0x001ee80000300a00 */
[----:B------:R-:W3:Y:S04]  /*19d30*/  LDL.LU.64 R16, [R1+0xa80] ;  /* 0x000a800001107983 */ /* 0x000ee80000300a00 */
[----:B------:R-:W2:Y:S04]  /*19d40*/  LDL.LU.64 R22, [R1+0xa78] ;  /* 0x000a780001167983 */ /* 0x000ea80000300a00 */
[----:B------:R-:W2:Y:S04]  /*19d50*/  LDL.LU.64 R20, [R1+0xa70] ;  /* 0x000a700001147983 */ /* 0x000ea80000300a00 */
[----:B------:R0:W-:Y:S04]  /*19d60*/  STS.128 [R0+0x80], R24 ;  /* 0x0000801800007388 */ /* 0x0001e80000000c00 */
[----:B0-----:R-:W3:Y:S04]  /*19d70*/  LDL.LU.64 R26, [R1+0xa68] ;  /* 0x000a6800011a7983 */ /* 0x001ee80000300a00 */
[----:B------:R-:W3:Y:S04]  /*19d80*/  LDL.LU.64 R24, [R1+0xa60] ;  /* 0x000a600001187983 */ /* 0x000ee80000300a00 */
[----:B----4-:R-:W-:Y:S04]  /*19d90*/  STS.128 [R0+0x100], R4 ;  /* 0x0001000400007388 */ /* 0x010fe80000000c00 */
[----:B------:R-:W-:Y:S04]  /*19da0*/  STS.128 [R0+0x180], R8 ;  /* 0x0001800800007388 */ /* 0x000fe80000000c00 */
[----:B--2---:R0:W-:Y:S04]  /*19db0*/  STS.128 [R0+0x300], R20 ;  /* 0x0003001400007388 */ /* 0x0041e80000000c00 */
[----:B0-----:R-:W2:Y:S04]  /*19dc0*/  LDL.LU R20, [R1+0x1d0] ;  /* 0x0001d00001147983 */ /* 0x001ea80000300800 */
[----:B------:R-:W2:Y:S04]  /*19dd0*/  LDL.LU R21, [R1+0x1d4] ;  /* 0x0001d40001157983 */ /* 0x000ea80000300800 */
[----:B------:R-:W4:Y:S04]  /*19de0*/  LDL.LU R22, [R1+0x1d8] ;  /* 0x0001d80001167983 */ /* 0x000f280000300800 */
[----:B------:R-:W4:Y:S04]  /*19df0*/  LDL.LU R23, [R1+0x1dc] ;  /* 0x0001dc0001177983 */ /* 0x000f280000300800 */
[----:B------:R-:W-:Y:S04]  /*19e00*/  STS.128 [R0+0x200], R12 ;  /* 0x0002000c00007388 */ /* 0x000fe80000000c00 */
[----:B---3--:R-:W-:Y:S04]  /*19e10*/  STS.128 [R0+0x280], R16 ;  /* 0x0002801000007388 */ /* 0x008fe80000000c00 */
[----:B------:R-:W-:Y:S04]  /*19e20*/  STS.128 [R0+0x380], R24 ;  /* 0x0003801800007388 */ /* 0x000fe80000000c00 */
[----:B------:R-:W-:Y:S06]  /*19e30*/  BAR.SYNC.DEFER_BLOCKING 0x0 ;  /* 0x0000000000007b1d */ /* 0x000fec0000010000 */
[----:B------:R-:W0:Y:S04]  /*19e40*/  LDS.128 R4, [R29] ;  /* 0x000000001d047984 */ /* 0x000e280000000c00 */
[----:B------:R-:W-:Y:S04]  /*19e50*/  LDS.128 R12, [R29+0x400] ;  /* 0x000400001d0c7984 */ /* 0x000fe80000000c00 */
[----:B------:R-:W-:Y:S01]  /*19e60*/  LDS.128 R16, [R2] ;  /* 0x0000000002107984 */ /* 0x000fe20000000c00 */
[----:B0-----:R-:W-:-:S03]  /*19e70*/  IMAD.MOV.U32 R26, RZ, RZ, R4 ;  /* 0x000000ffff1a7224 */ /* 0x001fc600078e0004 */
[----:B----4-:R-:W-:Y:S04]  /*19e80*/  STL.64 [R1+0xa48], R22 ;  /* 0x000a481601007387 */ /* 0x010fe80000100a00 */
[----:B--2---:R-:W-:Y:S04]  /*19e90*/  STL.64 [R1+0xa40], R20 ;  /* 0x000a401401007387 */ /* 0x004fe80000100a00 */
[----:B------:R-:W-:Y:S04]  /*19ea0*/  STL [R1+0x24], R5 ;  /* 0x0000240501007387 */ /* 0x000fe80000100800 */
[----:B------:R-:W-:Y:S04]  /*19eb0*/  STL.64 [R1+0x28], R6 ;  /* 0x0000280601007387 */ /* 0x000fe80000100a00 */
[----:B------:R0:W-:Y:S04]  /*19ec0*/  STL.64 [R1+0x9e8], R26 ;  /* 0x0009e81a01007387 */ /* 0x0001e80000100a00 */
[----:B------:R-:W2:Y:S04]  /*19ed0*/  LDL.LU R24, [R1+0x1c0] ;  /* 0x0001c00001187983 */ /* 0x000ea80000300800 */
[----:B------:R-:W2:Y:S04]  /*19ee0*/  LDL.LU R25, [R1+0x1c4] ;  /* 0x0001c40001197983 */ /* 0x000ea80000300800 */
[----:B0-----:R-:W3:Y:S04]  /*19ef0*/  LDL.LU R26, [R1+0x1c8] ;  /* 0x0001c800011a7983 */ /* 0x001ee80000300800 */
[----:B------:R-:W3:Y:S04]  /*19f00*/  LDL.LU R27, [R1+0x1cc] ;  /* 0x0001cc00011b7983 */ /* 0x000ee80000300800 */
[----:B------:R-:W0:Y:S02]  /*19f10*/  S2R R7, SR_TID.X ;  /* 0x0000000000077919 */ /* 0x000e240000002100 */
[C---:B0-----:R-:W-:Y:S01]  /*19f20*/  LOP3.LUT R6, R7.reuse, 0x3f, RZ, 0xc0, !PT ;  /* 0x0000003f07067812 */ /* 0x041fe200078ec0ff */
[----:B------:R-:W-:-:S05]  /*19f30*/  IMAD.SHL.U32 R7, R7, 0x400, RZ ;  /* 0x0000040007077824 */ /* 0x000fca00078e00ff */
[----:B------:R-:W-:-:S05]  /*19f40*/  LOP3.LUT R7, R7, 0x1800, RZ, 0xc0, !PT ;  /* 0x0000180007077812 */ /* 0x000fca00078ec0ff */
[----:B------:R-:W-:-:S05]  /*19f50*/  IMAD R7, R6, 0x10, R7 ;  /* 0x0000001006077824 */ /* 0x000fca00078e0207 */
[----:B------:R-:W-:-:S05]  /*19f60*/  LOP3.LUT R7, R7, 0x20, RZ, 0x3c, !PT ;  /* 0x0000002007077812 */ /* 0x000fca00078e3cff */
[----:B------:R-:W0:Y:S04]  /*19f70*/  LDS.128 R8, [R7] ;  /* 0x0000000007087984 */ /* 0x000e280000000c00 */
[----:B------:R-:W1:Y:S04]  /*19f80*/  LDS.128 R4, [R7+0x400] ;  /* 0x0004000007047984 */ /* 0x000e680000000c00 */
[----:B---3--:R-:W-:Y:S04]  /*19f90*/  STL.64 [R1+0xa58], R26 ;  /* 0x000a581a01007387 */ /* 0x008fe80000100a00 */
[----:B--2---:R-:W-:Y:S04]  /*19fa0*/  STL.64 [R1+0xa50], R24 ;  /* 0x000a501801007387 */ /* 0x004fe80000100a00 */
[----:B0-----:R-:W-:Y:S04]  /*19fb0*/  STL [R1+0x4], R9 ;  /* 0x0000040901007387 */ /* 0x001fe80000100800 */
[----:B------:R-:W-:Y:S04]  /*19fc0*/  STL.64 [R1+0x10], R12 ;  /* 0x0000100c01007387 */ /* 0x000fe80000100a00 */
[----:B------:R-:W-:Y:S04]  /*19fd0*/  STL.64 [R1+0x18], R14 ;  /* 0x0000180e01007387 */ /* 0x000fe80000100a00 */
[----:B------:R-:W-:Y:S04]  /*19fe0*/  STL.64 [R1+0x8], R10 ;  /* 0x0000080a01007387 */ /* 0x000fe80000100a00 */
[----:B------:R-:W2:Y:S04]  /*19ff0*/  LDL.LU R20, [R1+0xb0] ;  /* 0x0000b00001147983 */ /* 0x000ea80000300800 */
[----:B------:R-:W2:Y:S04]  /*1a000*/  LDL.LU R21, [R1+0xb4] ;  /* 0x0000b40001157983 */ /* 0x000ea80000300800 */
[----:B------:R-:W2:Y:S04]  /*1a010*/  LDL.LU R22, [R1+0xb8] ;  /* 0x0000b80001167983 */ /* 0x000ea80000300800 */
[----:B------:R-:W2:Y:S01]  /*1a020*/  LDL.LU R23, [R1+0xbc] ;  /* 0x0000bc0001177983 */ /* 0x000ea20000300800 */
[----:B------:R-:W-:-:S03]  /*1a030*/  IMAD.MOV.U32 R29, RZ, RZ, R8 ;  /* 0x000000ffff1d7224 */ /* 0x000fc600078e0008 */
[----:B------:R-:W0:Y:S04]  /*1a040*/  LDS.128 R8, [R3] ;  /* 0x0000000003087984 */ /* 0x000e280000000c00 */
[----:B------:R-:W3:Y:S04]  /*1a050*/  LDS.128 R12, [R3+0x400] ;  /* 0x00040000030c7984 */ /* 0x000ee80000000c00 */
[----:B------:R-:W4:Y:S04]  /*1a060*/  LDS.128 R24, [R2+0x400] ;  /* 0x0004000002187984 */ /* 0x000f280000000c00 */
[----:B-1----:R-:W-:Y:S04]  /*1a070*/  STL [R1+0x9bc], R4 ;  /* 0x0009bc0401007387 */ /* 0x002fe80000100800 */
[----:B------:R-:W-:Y:S04]  /*1a080*/  STL [R1+0x9c4], R4 ;  /* 0x0009c40401007387 */ /* 0x000fe80000100800 */
[----:B------:R-:W-:Y:S04]  /*1a090*/  STL [R1+0x9b8], R5 ;  /* 0x0009b80501007387 */ /* 0x000fe80000100800 */
[----:B------:R1:W-:Y:S04]  /*1a0a0*/  STL [R1+0x9b4], R6 ;  /* 0x0009b40601007387 */ /* 0x0003e80000100800 */
[----:B------:R-:W-:Y:S06]  /*1a0b0*/  BAR.SYNC.DEFER_BLOCKING 0x0 ;  /* 0x0000000000007b1d */ /* 0x000fec0000010000 */
[----:B-1----:R-:W2:Y:S04]  /*1a0c0*/  LDL R6, [R1+0x4f0] ;  /* 0x0004f00001067983 */ /* 0x002ea80000100800 */
[----:B------:R-:W-:Y:S04]  /*1a0d0*/  STL [R1+0x9b0], R7 ;  /* 0x0009b00701007387 */ /* 0x000fe80000100800 */
[----:B0-----:R-:W-:Y:S04]  /*1a0e0*/  STL.64 [R1+0x9d0], R10 ;  /* 0x0009d00a01007387 */ /* 0x001fe80000100a00 */
[----:B------:R0:W-:Y:S04]  /*1a0f0*/  STL.64 [R1+0x9c8], R8 ;  /* 0x0009c80801007387 */ /* 0x0001e80000100a00 */
[----:B0-----:R-:W2:Y:S04]  /*1a100*/  LDL.LU R8, [R1+0x130] ;  /* 0x0001300001087983 */ /* 0x001ea80000300800 */
[----:B------:R-:W2:Y:S04]  /*1a110*/  LDL.LU R9, [R1+0x134] ;  /* 0x0001340001097983 */ /* 0x000ea80000300800 */
[----:B------:R-:W2:Y:S04]  /*1a120*/  LDL.LU R10, [R1+0x138] ;  /* 0x00013800010a7983 */ /* 0x000ea80000300800 */
[----:B------:R-:W2:Y:S04]  /*1a130*/  LDL.LU R11, [R1+0x13c] ;  /* 0x00013c00010b7983 */ /* 0x000ea80000300800 */
[----:B---3--:R-:W-:Y:S04]  /*1a140*/  STL.64 [R1+0x9e0], R14 ;  /* 0x0009e00e01007387 */ /* 0x008fe80000100a00 */
[----:B------:R0:W-:Y:S04]  /*1a150*/  STL.64 [R1+0x9d8], R12 ;  /* 0x0009d80c01007387 */ /* 0x0001e80000100a00 */
[----:B0-----:R-:W3:Y:S04]  /*1a160*/  LDL.LU R12, [R1+0xd0] ;  /* 0x0000d000010c7983 */ /* 0x001ee80000300800 */
[----:B------:R-:W3:Y:S04]  /*1a170*/  LDL.LU R13, [R1+0xd4] ;  /* 0x0000d400010d7983 */ /* 0x000ee80000300800 */
[----:B------:R-:W3:Y:S04]  /*1a180*/  LDL.LU R14, [R1+0xd8] ;  /* 0x0000d800010e7983 */ /* 0x000ee80000300800 */
[----:B------:R-:W3:Y:S04]  /*1a190*/  LDL.LU R15, [R1+0xdc] ;  /* 0x0000dc00010f7983 */ /* 0x000ee80000300800 */
[----:B------:R-:W-:Y:S04]  /*1a1a0*/  STL.64 [R1+0x9f8], R18 ;  /* 0x0009f81201007387 */ /* 0x000fe80000100a00 */
[----:B------:R0:W-:Y:S04]  /*1a1b0*/  STL.64 [R1+0x9f0], R16 ;  /* 0x0009f01001007387 */ /* 0x0001e80000100a00 */
[----:B0-----:R-:W3:Y:S04]  /*1a1c0*/  LDL.LU R16, [R1+0xc0] ;  /* 0x0000c00001107983 */ /* 0x001ee80000300800 */
[----:B------:R-:W3:Y:S04]  /*1a1d0*/  LDL.LU R17, [R1+0xc4] ;  /* 0x0000c40001117983 */ /* 0x000ee80000300800 */
[----:B------:R-:W3:Y:S04]  /*1a1e0*/  LDL.LU R18, [R1+0xc8] ;  /* 0x0000c80001127983 */ /* 0x000ee80000300800 */
[----:B------:R-:W3:Y:S04]  /*1a1f0*/  LDL.LU R19, [R1+0xcc] ;  /* 0x0000cc0001137983 */ /* 0x000ee80000300800 */
[----:B----4-:R-:W-:Y:S04]  /*1a200*/  STL.64 [R1+0x30], R24 ;  /* 0x0000301801007387 */ /* 0x010fe80000100a00 */
[----:B------:R0:W-:Y:S04]  /*1a210*/  STL.64 [R1+0x38], R26 ;  /* 0x0000381a01007387 */ /* 0x0001e80000100a00 */
[----:B0-----:R-:W4:Y:S04]  /*1a220*/  LDL.LU.64 R26, [R1+0xa58] ;  /* 0x000a5800011a7983 */ /* 0x001f280000300a00 */
[----:B------:R-:W4:Y:S04]  /*1a230*/  LDL.LU.64 R24, [R1+0xa50] ;  /* 0x000a500001187983 */ /* 0x000f280000300a00 */
[----:B--2---:R0:W-:Y:S04]  /*1a240*/  STS.128 [R0], R20 ;  /* 0x0000001400007388 */ /* 0x0041e80000000c00 */
[----:B0-----:R-:W2:Y:S04]  /*1a250*/  LDL.LU.64 R22, [R1+0xa48] ;  /* 0x000a480001167983 */ /* 0x001ea80000300a00 */
[----:B------:R-:W2:Y:S04]  /*1a260*/  LDL.LU.64 R20, [R1+0xa40] ;  /* 0x000a400001147983 */ /* 0x000ea80000300a00 */
[----:B------:R-:W-:Y:S04]  /*1a270*/  STS.128 [R0+0x180], R8 ;  /* 0x0001800800007388 */ /* 0x000fe80000000c00 */
[----:B----4-:R0:W-:Y:S04]  /*1a280*/  STS.128 [R0+0x200], R24 ;  /* 0x0002001800007388 */ /* 0x0101e80000000c00 */
[----:B0-----:R-:W4:Y:S04]  /*1a290*/  LDL.LU R24, [R1+0x2e0] ;  /* 0x0002e00001187983 */ /* 0x001f280000300800 */
[----:B------:R-:W4:Y:S04]  /*1a2a0*/  LDL.LU R25, [R1+0x2e4] ;  /* 0x0002e40001197983 */ /* 0x000f280000300800 */
[----:B------:R-:W4:Y:S04]  /*1a2b0*/  LDL.LU R26, [R1+0x2e8] ;  /* 0x0002e800011a7983 */ /* 0x000f280000300800 */
[----:B------:R-:W4:Y:S04]  /*1a2c0*/  LDL.LU R27, [R1+0x2ec] ;  /* 0x0002ec00011b7983 */ /* 0x000f280000300800 */
[----:B------:R-:W3:Y:S04]  /*1a2d0*/  LDL.LU R8, [R1+0x1e0] ;  /* 0x0001e00001087983 */ /* 0x000ee80000300800 */
[----:B------:R-:W3:Y:S04]  /*1a2e0*/  LDL.LU R9, [R1+0x1e4] ;  /* 0x0001e40001097983 */ /* 0x000ee80000300800 */
[----:B------:R-:W3:Y:S04]  /*1a2f0*/  LDL.LU R10, [R1+0x1e8] ;  /* 0x0001e800010a7983 */ /* 0x000ee80000300800 */
[----:B------:R-:W3:Y:S04]  /*1a300*/  LDL.LU R11, [R1+0x1ec] ;  /* 0x0001ec00010b7983 */ /* 0x000ee80000300800 */
[----:B--2---:R0:W-:Y:S04]  /*1a310*/  STS.128 [R0+0x280], R20 ;  /* 0x0002801400007388 */ /* 0x0041e80000000c00 */
        /* <DEDUP_REMOVED lines=16> */
[----:B------:R-:W0:Y:S04]  /*1a420*/  S2R R4, SR_TID.X ;  /* 0x0000000000047919 */ /* 0x000e280000002100 */
[----:B---3--:R-:W-:Y:S04]  /*1a430*/  STS.128 [R0+0x80], R16 ;  /* 0x0000801000007388 */ /* 0x008fe80000000c00 */
[----:B------:R-:W-:Y:S04]  /*1a440*/  STS.128 [R0+0x100], R12 ;  /* 0x0001000c00007388 */ /* 0x000fe80000000c00 */
[----:B------:R-:W-:Y:S04]  /*1a450*/  STS.128 [R0+0x300], R8 ;  /* 0x0003000800007388 */ /* 0x000fe80000000c00 */
[----:B----4-:R-:W-:Y:S01]  /*1a460*/  STS.128 [R0+0x380], R24 ;  /* 0x0003801800007388 */ /* 0x010fe20000000c00 */
[C---:B0-----:R-:W-:Y:S01]  /*1a470*/  LOP3.LUT R5, R4.reuse, 0x3f, RZ, 0xc0, !PT ;  /* 0x0000003f04057812 */ /* 0x041fe200078ec0ff */
[----:B------:R-:W-:-:S05]  /*1a480*/  IMAD.SHL.U32 R4, R4, 0x400, RZ ;  /* 0x0000040004047824 */ /* 0x000fca00078e00ff */
[----:B------:R-:W-:Y:S01]  /*1a490*/  LOP3.LUT R4, R4, 0x1800, RZ, 0xc0, !PT ;  /* 0x0000180004047812 */ /* 0x000fe200078ec0ff */
[----:B--2---:R-:W-:Y:S04]  /*1a4a0*/  STL.64 [R1+0xa28], R22 ;  /* 0x000a281601007387 */ /* 0x004fe80000100a00 */
[----:B------:R0:W-:Y:S04]  /*1a4b0*/  STL.64 [R1+0xa20], R20 ;  /* 0x000a201401007387 */ /* 0x0001e80000100a00 */
[----:B0-----:R-:W2:Y:S04]  /*1a4c0*/  LDL.LU R20, [R1+0x300] ;  /* 0x0003000001147983 */ /* 0x001ea80000300800 */
[----:B------:R-:W2:Y:S04]  /*1a4d0*/  LDL.LU R21, [R1+0x304] ;  /* 0x0003040001157983 */ /* 0x000ea80000300800 */
[----:B------:R-:W3:Y:S04]  /*1a4e0*/  LDL.LU R22, [R1+0x308] ;  /* 0x0003080001167983 */ /* 0x000ee80000300800 */
[----:B------:R-:W3:Y:S01]  /*1a4f0*/  LDL.LU R23, [R1+0x30c] ;  /* 0x00030c0001177983 */ /* 0x000ee20000300800 */
[----:B------:R-:W-:-:S03]  /*1a500*/  IMAD R4, R5, 0x10, R4 ;  /* 0x0000001005047824 */ /* 0x000fc600078e0204 */
[----:B------:R-:W-:Y:S06]  /*1a510*/  BAR.SYNC.DEFER_BLOCKING 0x0 ;  /* 0x0000000000007b1d */ /* 0x000fec0000010000 */
[----:B------:R-:W0:Y:S04]  /*1a520*/  LDS.128 R8, [R4] ;  /* 0x0000000004087984 */ /* 0x000e280000000c00 */
[----:B---3--:R-:W-:Y:S04]  /*1a530*/  STL.64 [R1+0xa38], R22 ;  /* 0x000a381601007387 */ /* 0x008fe80000100a00 */
[----:B--2---:R-:W-:Y:S04]  /*1a540*/  STL.64 [R1+0xa30], R20 ;  /* 0x000a301401007387 */ /* 0x004fe80000100a00 */
[----:B------:R-:W2:Y:S04]  /*1a550*/  LDL.LU R16, [R1+0x360] ;  /* 0x0003600001107983 */ /* 0x000ea80000300800 */
[----:B------:R-:W2:Y:S04]  /*1a560*/  LDL.LU R17, [R1+0x364] ;  /* 0x0003640001117983 */ /* 0x000ea80000300800 */
[----:B------:R-:W2:Y:S04]  /*1a570*/  LDL.LU R18, [R1+0x368] ;  /* 0x0003680001127983 */ /* 0x000ea80000300800 */
[----:B------:R-:W2:Y:S04]  /*1a580*/  LDL.LU R19, [R1+0x36c] ;  /* 0x00036c0001137983 */ /* 0x000ea80000300800 */
[----:B------:R-:W3:Y:S04]  /*1a590*/  LDL R7, [R1+0x528] ;  /* 0x0005280001077983 */ /* 0x000ee80000100800 */
[----:B------:R-:W4:Y:S04]  /*1a5a0*/  LDL.LU R24, [R1+0x440] ;  /* 0x0004400001187983 */ /* 0x000f280000300800 */
[----:B0-----:R-:W-:Y:S04]  /*1a5b0*/  STL.64 [R1+0xb0], R8 ;  /* 0x0000b00801007387 */ /* 0x001fe80000100a00 */
[----:B------:R-:W-:Y:S04]  /*1a5c0*/  STL.64 [R1+0xb8], R10 ;  /* 0x0000b80a01007387 */ /* 0x000fe80000100a00 */
[----:B------:R0:W1:Y:S04]  /*1a5d0*/  LDS.128 R8, [R4+0x400] ;  /* 0x0004000004087984 */ /* 0x0000680000000c00 */
[----:B------:R-:W4:Y:S04]  /*1a5e0*/  LDL.LU R25, [R1+0x444] ;  /* 0x0004440001197983 */ /* 0x000f280000300800 */
[----:B0-----:R-:W0:Y:S04]  /*1a5f0*/  S2R R4, SR_TID.X ;  /* 0x0000000000047919 */ /* 0x001e280000002100 */
[----:B------:R-:W4:Y:S04]  /*1a600*/  LDL.LU R26, [R1+0x448] ;  /* 0x00044800011a7983 */ /* 0x000f280000300800 */
[----:B------:R-:W4:Y:S04]  /*1a610*/  LDL.LU R27, [R1+0x44c] ;  /* 0x00044c00011b7983 */ /* 0x000f280000300800 */
[----:B------:R-:W2:Y:S01]  /*1a620*/  LDL.LU R12, [R1+0x480] ;  /* 0x00048000010c7983 */ /* 0x000ea20000300800 */
[C---:B0-----:R-:W-:Y:S01]  /*1a630*/  LOP3.LUT R5, R4.reuse, 0x3f, RZ, 0xc0, !PT ;  /* 0x0000003f04057812 */ /* 0x041fe200078ec0ff */
[----:B------:R-:W-:-:S05]  /*1a640*/  IMAD.SHL.U32 R4, R4, 0x400, RZ ;  /* 0x0000040004047824 */ /* 0x000fca00078e00ff */
[----:B------:R-:W-:-:S05]  /*1a650*/  LOP3.LUT R4, R4, 0x1800, RZ, 0xc0, !PT ;  /* 0x0000180004047812 */ /* 0x000fca00078ec0ff */
[----:B------:R-:W-:-:S05]  /*1a660*/  IMAD R4, R5, 0x10, R4 ;  /* 0x0000001005047824 */ /* 0x000fca00078e0204 */
[----:B------:R-:W-:-:S05]  /*1a670*/  LOP3.LUT R4, R4, 0x20, RZ, 0x3c, !PT ;  /* 0x0000002004047812 */ /* 0x000fca00078e3cff */
[----:B------:R-:W0:Y:S04]  /*1a680*/  LDS.128 R20, [R4] ;  /* 0x0000000004147984 */ /* 0x000e280000000c00 */
[----:B-1----:R1:W-:Y:S04]  /*1a690*/  STL.64 [R1+0x140], R8 ;  /* 0x0001400801007387 */ /* 0x0023e80000100a00 */
[----:B------:R1:W-:Y:S04]  /*1a6a0*/  STL.64 [R1+0x148], R10 ;  /* 0x0001480a01007387 */ /* 0x0003e80000100a00 */
[----:B------:R-:W2:Y:S04]  /*1a6b0*/  LDL.LU R13, [R1+0x484] ;  /* 0x00048400010d7983 */ /* 0x000ea80000300800 */
[----:B------:R-:W2:Y:S04]  /*1a6c0*/  LDL.LU R14, [R1+0x488] ;  /* 0x00048800010e7983 */ /* 0x000ea80000300800 */
[----:B------:R-:W2:Y:S04]  /*1a6d0*/  LDL.LU R15, [R1+0x48c] ;  /* 0x00048c00010f7983 */ /* 0x000ea80000300800 */
[----:B-1----:R-:W2:Y:S04]  /*1a6e0*/  LDL.LU R8, [R1+0x490] ;  /* 0x0004900001087983 */ /* 0x002ea80000300800 */
[----:B------:R-:W2:Y:S04]  /*1a6f0*/  LDL.LU R9, [R1+0x494] ;  /* 0x0004940001097983 */ /* 0x000ea80000300800 */
[----:B------:R-:W2:Y:S04]  /*1a700*/  LDL.LU R10, [R1+0x498] ;  /* 0x00049800010a7983 */ /* 0x000ea80000300800 */
[----:B------:R-:W2:Y:S04]  /*1a710*/  LDL.LU R11, [R1+0x49c] ;  /* 0x00049c00010b7983 */ /* 0x000ea80000300800 */
        /* <DEDUP_REMOVED lines=16> */
[----:B0-----:R-:W-:Y:S04]  /*1a820*/  STL.64 [R1+0xc0], R20 ;  /* 0x0000c01401007387 */ /* 0x001fe80000100a00 */
[----:B------:R0:W-:Y:S04]  /*1a830*/  STL.64 [R1+0xc8], R22 ;  /* 0x0000c81601007387 */ /* 0x0001e80000100a00 */
[----:B0-----:R-:W2:Y:S04]  /*1a840*/  LDL.LU.64 R22, [R1+0xa38] ;  /* 0x000a380001167983 */ /* 0x001ea80000300a00 */
[----:B------:R-:W2:Y:S04]  /*1a850*/  LDL.LU.64 R20, [R1+0xa30] ;  /* 0x000a300001147983 */ /* 0x000ea80000300a00 */
[----:B------:R-:W3:Y:S04]  /*1a860*/  LDL R5, [R1+0x53c] ;  /* 0x00053c0001057983 */ /* 0x000ee80000100800 */
[----:B--2---:R0:W-:Y:S04]  /*1a870*/  STS.128 [R0], R20 ;  /* 0x0000001400007388 */ /* 0x0041e80000000c00 */
[----:B0-----:R-:W2:Y:S04]  /*1a880*/  LDL.LU.64 R22, [R1+0xa28] ;  /* 0x000a280001167983 */ /* 0x001ea80000300a00 */
[----:B------:R-:W2:Y:S04]  /*1a890*/  LDL.LU.64 R20, [R1+0xa20] ;  /* 0x000a200001147983 */ /* 0x000ea80000300a00 */
[----:B--2---:R0:W-:Y:S04]  /*1a8a0*/  STS.128 [R0+0x80], R20 ;  /* 0x0000801400007388 */ /* 0x0041e80000000c00 */
[----:B0-----:R-:W2:Y:S04]  /*1a8b0*/  LDL.LU.64 R22, [R1+0xa18] ;  /* 0x000a180001167983 */ /* 0x001ea80000300a00 */
[----:B------:R-:W2:Y:S04]  /*1a8c0*/  LDL.LU.64 R20, [R1+0xa10] ;  /* 0x000a100001147983 */ /* 0x000ea80000300a00 */
[----:B--2---:R0:W-:Y:S04]  /*1a8d0*/  STS.128 [R0+0x100], R20 ;  /* 0x0001001400007388 */ /* 0x0041e80000000c00 */
[----:B0-----:R-:W2:Y:S04]  /*1a8e0*/  LDL.LU.64 R22, [R1+0xa08] ;  /* 0x000a080001167983 */ /* 0x001ea80000300a00 */
[----:B------:R-:W2:Y:S01]  /*1a8f0*/  LDL.LU.64 R20, [R1+0xa00] ;  /* 0x000a000001147983 */ /* 0x000ea20000300a00 */
[----:B---3--:R-:W-:-:S05]  /*1a900*/  IMAD R3, R7, c[0x0][0x194], RZ ;  /* 0x0000650007037a24 */ /* 0x008fca00078e02ff */
[----:B------:R-:W-:Y:S01]  /*1a910*/  LEA R2, P5, R3, c[0x0][0x170], 0x1 ;  /* 0x00005c0003027a11 */ /* 0x000fe200078a08ff */
[----:B------:R0:W-:Y:S04]  /*1a920*/  STS.128 [R0+0x180], R16 ;  /* 0x0001801000007388 */ /* 0x0001e80000000c00 */
[----:B----4-:R1:W-:Y:S04]  /*1a930*/  STS.128 [R0+0x280], R24 ;  /* 0x0002801800007388 */ /* 0x0103e80000000c00 */
[----:B------:R3:W-:Y:S04]  /*1a940*/  STS.128 [R0+0x300], R12 ;  /* 0x0003000c00007388 */ /* 0x0007e80000000c00 */
[----:B0-----:R-:W4:Y:S04]  /*1a950*/  LDL.LU.64 R18, [R1+0x9f8] ;  /* 0x0009f80001127983 */ /* 0x001f280000300a00 */
[----:B------:R-:W4:Y:S04]  /*1a960*/  LDL.LU.64 R16, [R1+0x9f0] ;  /* 0x0009f00001107983 */ /* 0x000f280000300a00 */
[----:B-1----:R-:W4:Y:S04]  /*1a970*/  LDL.LU.64 R26, [R1+0x9e8] ;  /* 0x0009e800011a7983 */ /* 0x002f280000300a00 */
[----:B------:R-:W4:Y:S04]  /*1a980*/  LDL.LU R4, [R1+0x50] ;  /* 0x0000500001047983 */ /* 0x000f280000300800 */
[----:B---3--:R-:W3:Y:S04]  /*1a990*/  LDL.LU.64 R14, [R1+0x9e0] ;  /* 0x0009e000010e7983 */ /* 0x008ee80000300a00 */
[----:B------:R-:W3:Y:S04]  /*1a9a0*/  LDL.LU.64 R12, [R1+0x9d8] ;  /* 0x0009d800010c7983 */ /* 0x000ee80000300a00 */
[----:B--2---:R0:W-:Y:S02]  /*1a9b0*/  STS.128 [R0+0x200], R20 ;  /* 0x0002001400007388 */ /* 0x0041e40000000c00 */
[----:B0-----:R-:W-:-:S04]  /*1a9c0*/  IMAD.MOV.U32 R23, RZ, RZ, c[0x0][0x194] ;  /* 0x00006500ff177624 */ /* 0x001fc800078e00ff */
[----:B------:R-:W-:Y:S01]  /*1a9d0*/  IMAD R23, R23, 0x40, R3 ;  /* 0x0000004017177824 */ /* 0x000fe200078e0203 */
[----:B------:R-:W-:-:S04]  /*1a9e0*/  LEA.HI.X.SX32 R3, R3, c[0x0][0x174], 0x1, P5 ;  /* 0x00005d0003037a11 */ /* 0x000fc800028f0eff */
[----:B------:R-:W-:-:S04]  /*1a9f0*/  LEA R24, P5, R23, c[0x0][0x170], 0x1 ;  /* 0x00005c0017187a11 */ /* 0x000fc800078a08ff */
[----:B------:R-:W-:Y:S02]  /*1aa00*/  LEA.HI.X.SX32 R25, R23, c[0x0][0x174], 0x1, P5 ;  /* 0x00005d0017197a11 */ /* 0x000fe400028f0eff */
[----:B------:R-:W2:Y:S04]  /*1aa10*/  LDL.LU R23, [R1+0x40] ;  /* 0x0000400001177983 */ /* 0x000ea80000300800 */
[----:B------:R0:W-:Y:S04]  /*1aa20*/  STS.128 [R0+0x380], R8 ;  /* 0x0003800800007388 */ /* 0x0001e80000000c00 */
[----:B------:R-:W-:Y:S01]  /*1aa30*/  BAR.SYNC.DEFER_BLOCKING 0x0 ;  /* 0x0000000000007b1d */ /* 0x000fe20000010000 */
[----:B------:R-:W-:-:S04]  /*1aa40*/  ISETP.GE.AND P4, PT, R7, c[0x0][0x178], PT ;  /* 0x00005e0007007a0c */ /* 0x000fc80003f86270 */
[C---:B------:R-:W-:Y:S01]  /*1aa50*/  ISETP.LT.AND P4, PT, R6.reuse, c[0x0][0x17c], !P4 ;  /* 0x00005f0006007a0c */ /* 0x040fe20006781270 */
[C---:B------:R-:W-:Y:S01]  /*1aa60*/  IMAD R22, R6.reuse, c[0x0][0x198], RZ ;  /* 0x0000660006167a24 */ /* 0x040fe200078e02ff */
[----:B------:R-:W-:-:S03]  /*1aa70*/  ISETP.GE.AND P2, PT, R6, c[0x0][0x17c], PT ;  /* 0x00005f0006007a0c */ /* 0x000fc60003f46270 */
[----:B------:R-:W-:Y:S01]  /*1aa80*/  IMAD.WIDE R20, R22, 0x2, R2 ;  /* 0x0000000216147825 */ /* 0x000fe200078e0202 */
[----:B------:R-:W-:Y:S01]  /*1aa90*/  ISETP.LT.AND P2, PT, R5, c[0x0][0x178], !P2 ;  /* 0x00005e0005007a0c */ /* 0x000fe20005741270 */
[----:B0-----:R-:W3:Y:S01]  /*1aaa0*/  LDL.LU.64 R10, [R1+0x9d0] ;  /* 0x0009d000010a7983 */ /* 0x001ee20000300a00 */
[----:B------:R-:W-:-:S03]  /*1aab0*/  IADD3 R0, R6, 0x5, RZ ;  /* 0x0000000506007810 */ /* 0x000fc60007ffe0ff */
[----:B------:R-:W3:Y:S01]  /*1aac0*/  LDL.LU.64 R8, [R1+0x9c8] ;  /* 0x0009c80001087983 */ /* 0x000ee20000300a00 */
[----:B------:R-:W-:Y:S02]  /*1aad0*/  ISETP.GE.AND P5, PT, R0, c[0x0][0x17c], PT ;  /* 0x00005f0000007a0c */ /* 0x000fe40003fa6270 */
[C---:B------:R-:W-:Y:S01]  /*1aae0*/  IADD3 R0, R22.reuse, c[0x0][0x198], RZ ;  /* 0x0000660016007a10 */ /* 0x040fe20007ffe0ff */
[----:B--2---:R0:W-:Y:S01]  /*1aaf0*/  @P4 STG.E.U16 [R20.64], R23 ;  /* 0x0000001714004986 */ /* 0x0041e2000c101504 */
[----:B------:R-:W-:Y:S02]  /*1ab00*/  ISETP.LT.AND P4, PT, R7, c[0x0][0x178], !P3 ;  /* 0x00005e0007007a0c */ /* 0x000fe40005f81270 */
[----:B------:R-:W-:Y:S01]  /*1ab10*/  PRMT R28, R23, 0x7632, R28 ;  /* 0x00007632171c7816 */ /* 0x000fe2000000001c */
[----:B0-----:R-:W-:-:S05]  /*1ab20*/  IMAD.WIDE R20, R22, 0x2, R24 ;  /* 0x0000000216147825 */ /* 0x001fca00078e0218 */
[----:B----4-:R0:W-:Y:S02]  /*1ab30*/  @P2 STG.E.U16 [R20.64], R26 ;  /* 0x0000001a14002986 */ /* 0x0101e4000c101504 */
[----:B0-----:R-:W-:-:S05]  /*1ab40*/  IMAD.WIDE R20, R0, 0x2, R2 ;  /* 0x0000000200147825 */ /* 0x001fca00078e0202 */
[----:B------:R0:W-:Y:S04]  /*1ab50*/  @P4 STG.E.U16 [R20.64], R28 ;  /* 0x0000001c14004986 */ /* 0x0001e8000c101504 */
[----:B0-----:R-:W2:Y:S01]  /*1ab60*/  LDL.LU R28, [R1+0x70] ;  /* 0x00007000011c7983 */ /* 0x001ea20000300800 */
[----:B------:R-:W-:Y:S01]  /*1ab70*/  ISETP.LT.AND P3, PT, R5, c[0x0][0x178], !P3 ;  /* 0x00005e0005007a0c */ /* 0x000fe20005f61270 */
[----:B------:R-:W-:Y:S01]  /*1ab80*/  IMAD.WIDE R22, R0, 0x2, R24 ;  /* 0x0000000200167825 */ /* 0x000fe200078e0218 */
[----:B------:R-:W-:Y:S02]  /*1ab90*/  ISETP.LT.AND P2, PT, R7, c[0x0][0x178], !P1 ;  /* 0x00005e0007007a0c */ /* 0x000fe40004f41270 */
[----:B------:R-:W-:Y:S02]  /*1aba0*/  PRMT R27, R26, 0x7632, R27 ;  /* 0x000076321a1b7816 */ /* 0x000fe4000000001b */
[----:B------:R-:W-:-:S02]  /*1abb0*/  ISETP.LT.AND P1, PT, R5, c[0x0][0x178], !P1 ;  /* 0x00005e0005007a0c */ /* 0x000fc40004f21270 */
[----:B------:R-:W-:Y:S02]  /*1abc0*/  IADD3 R0, R0, c[0x0][0x198], RZ ;  /* 0x0000660000007a10 */ /* 0x000fe40007ffe0ff */
[----:B------:R-:W-:-:S03]  /*1abd0*/  IADD3 R26, R6, 0x6, RZ ;  /* 0x00000006061a7810 */ /* 0x000fc60007ffe0ff */
[----:B------:R0:W-:Y:S01]  /*1abe0*/  @P3 STG.E.U16 [R22.64], R27 ;  /* 0x0000001b16003986 */ /* 0x0001e2000c101504 */
[----:B------:R-:W-:Y:S01]  /*1abf0*/  ISETP.LT.AND P3, PT, R7, c[0x0][0x178], !P0 ;  /* 0x00005e0007007a0c */ /* 0x000fe20004761270 */
[----:B------:R-:W-:Y:S01]  /*1ac00*/  IMAD.WIDE R20, R0, 0x2, R2 ;  /* 0x0000000200147825 */ /* 0x000fe200078e0202 */
[----:B------:R-:W-:Y:S02]  /*1ac10*/  ISETP.LT.AND P0, PT, R5, c[0x0][0x178], !P0 ;  /* 0x00005e0005007a0c */ /* 0x000fe40004701270 */
[----:B------:R-:W-:Y:S02]  /*1ac20*/  ISETP.GE.AND P4, PT, R26, c[0x0][0x17c], PT ;  /* 0x00005f001a007a0c */ /* 0x000fe40003f86270 */
[----:B------:R-:W-:Y:S01]  /*1ac30*/  IADD3 R26, R6, 0x7, RZ ;  /* 0x00000007061a7810 */ /* 0x000fe20007ffe0ff */
[----:B------:R1:W-:Y:S01]  /*1ac40*/  @P2 STG.E.U16 [R20.64], R4 ;  /* 0x0000000414002986 */ /* 0x0003e2000c101504 */
[C---:B0-----:R-:W-:Y:S01]  /*1ac50*/  IMAD.WIDE R22, R0.reuse, 0x2, R24 ;  /* 0x0000000200167825 */ /* 0x041fe200078e0218 */
[----:B------:R-:W-:-:S02]  /*1ac60*/  IADD3 R0, R0, c[0x0][0x198], RZ ;  /* 0x0000660000007a10 */ /* 0x000fc40007ffe0ff */
[----:B------:R-:W-:Y:S02]  /*1ac70*/  ISETP.GE.AND P2, PT, R26, c[0x0][0x17c], PT ;  /* 0x00005f001a007a0c */ /* 0x000fe40003f46270 */
[----:B------:R0:W-:Y:S01]  /*1ac80*/  @P1 STG.E.U16 [R22.64], R29 ;  /* 0x0000001d16001986 */ /* 0x0001e2000c101504 */
[----:B------:R-:W-:Y:S02]  /*1ac90*/  PRMT R26, R4, 0x7632, R26 ;  /* 0x00007632041a7816 */ /* 0x000fe4000000001a */
[----:B------:R-:W-:Y:S01]  /*1aca0*/  ISETP.LT.AND P1, PT, R7, c[0x0][0x178], !P6 ;  /* 0x00005e0007007a0c */ /* 0x000fe20007721270 */
[C---:B-1----:R-:W-:Y:S01]  /*1acb0*/  IMAD.WIDE R20, R0.reuse, 0x2, R24 ;  /* 0x0000000200147825 */ /* 0x042fe200078e0218 */
[----:B------:R-:W-:Y:S01]  /*1acc0*/  PRMT R27, R29, 0x7632, R27 ;  /* 0x000076321d1b7816 */ /* 0x000fe2000000001b */
[----:B------:R-:W4:Y:S02]  /*1acd0*/  LDL.LU R4, [R1+0x9c4] ;  /* 0x0009c40001047983 */ /* 0x000f240000300800 */
[C---:B0-----:R-:W-:Y:S01]  /*1ace0*/  IMAD.WIDE R22, R0.reuse, 0x2, R2 ;  /* 0x0000000200167825 */ /* 0x041fe200078e0202 */
[----:B------:R-:W-:Y:S01]  /*1acf0*/  IADD3 R0, R0, c[0x0][0x198], RZ ;  /* 0x0000660000007a10 */ /* 0x000fe20007ffe0ff */
[----:B------:R-:W4:Y:S01]  /*1ad00*/  LDL.LU R29, [R1+0x9c0] ;  /* 0x0009c000011d7983 */ /* 0x000f220000300800 */
[----:B------:R-:W-:-:S03]  /*1ad10*/  ISETP.LT.AND P6, PT, R5, c[0x0][0x178], !P6 ;  /* 0x00005e0005007a0c */ /* 0x000fc600077c1270 */
[----:B------:R0:W-:Y:S04]  /*1ad20*/  @P3 STG.E.U16 [R22.64], R26 ;  /* 0x0000001a16003986 */ /* 0x0001e8000c101504 */
[----:B------:R1:W-:Y:S01]  /*1ad30*/  @P0 STG.E.U16 [R20.64], R27 ;  /* 0x0000001b14000986 */ /* 0x0003e2000c101504 */
[----:B------:R-:W-:Y:S01]  /*1ad40*/  ISETP.LT.AND P0, PT, R7, c[0x0][0x178], !P5 ;  /* 0x00005e0007007a0c */ /* 0x000fe20006f01270 */
[----:B0-----:R-:W-:Y:S01]  /*1ad50*/  IMAD.WIDE R22, R0, 0x2, R2 ;  /* 0x0000000200167825 */ /* 0x001fe200078e0202 */
[----:B------:R-:W-:Y:S02]  /*1ad60*/  IADD3 R26, R6, 0x8, RZ ;  /* 0x00000008061a7810 */ /* 0x000fe40007ffe0ff */
[----:B-1----:R-:W-:Y:S02]  /*1ad70*/  IADD3 R20, R0, c[0x0][0x198], RZ ;  /* 0x0000660000147a10 */ /* 0x002fe40007ffe0ff */
[----:B------:R-:W-:-:S03]  /*1ad80*/  ISETP.GE.AND P3, PT, R26, c[0x0][0x17c], PT ;  /* 0x00005f001a007a0c */ /* 0x000fc60003f66270 */
[----:B------:R-:W-:Y:S01]  /*1ad90*/  IMAD.WIDE R26, R20, 0x2, R2 ;  /* 0x00000002141a7825 */ /* 0x000fe200078e0202 */
[----:B--2---:R0:W-:Y:S03]  /*1ada0*/  @P1 STG.E.U16 [R22.64], R28 ;  /* 0x0000001c16001986 */ /* 0x0041e6000c101504 */
[----:B0-----:R-:W-:Y:S01]  /*1adb0*/  IMAD.WIDE R22, R0, 0x2, R24 ;  /* 0x0000000200167825 */ /* 0x001fe200078e0218 */
[----:B------:R-:W-:Y:S02]  /*1adc0*/  PRMT R0, R28, 0x7632, R0 ;  /* 0x000076321c007816 */ /* 0x000fe40000000000 */
[----:B------:R-:W-:Y:S02]  /*1add0*/  IADD3 R28, R6, 0xa, RZ ;  /* 0x0000000a061c7810 */ /* 0x000fe40007ffe0ff */
[----:B---3--:R-:W-:Y:S04]  /*1ade0*/  @P6 STG.E.U16 [R22.64], R8 ;  /* 0x0000000816006986 */ /* 0x008fe8000c101504 */
[----:B------:R0:W-:Y:S01]  /*1adf0*/  @P0 STG.E.U16 [R26.64], R0 ;  /* 0x000000001a000986 */ /* 0x0001e2000c101504 */
[----:B------:R-:W-:-:S03]  /*1ae00*/  ISETP.GE.AND P0, PT, R28, c[0x0][0x17c], PT ;  /* 0x00005f001c007a0c */ /* 0x000fc60003f06270 */
[----:B------:R-:W2:Y:S01]  /*1ae10*/  LDL.LU R28, [R1+0x60] ;  /* 0x00006000011c7983 */ /* 0x000ea20000300800 */
[----:B------:R-:W-:Y:S02]  /*1ae20*/  ISETP.LT.AND P5, PT, R5, c[0x0][0x178], !P5 ;  /* 0x00005e0005007a0c */ /* 0x000fe40006fa1270 */
[----:B------:R-:W-:Y:S02]  /*1ae30*/  ISETP.LT.AND P6, PT, R7, c[0x0][0x178], !P4 ;  /* 0x00005e0007007a0c */ /* 0x000fe400067c1270 */
[----:B------:R-:W-:Y:S02]  /*1ae40*/  ISETP.LT.AND P4, PT, R5, c[0x0][0x178], !P4 ;  /* 0x00005e0005007a0c */ /* 0x000fe40006781270 */
[----:B------:R-:W-:Y:S02]  /*1ae50*/  IADD3 R21, R6, 0x9, RZ ;  /* 0x0000000906157810 */ /* 0x000fe40007ffe0ff */
[C---:B0-----:R-:W-:Y:S02]  /*1ae60*/  IADD3 R0, R20.reuse, c[0x0][0x198], RZ ;  /* 0x0000660014007a10 */ /* 0x041fe40007ffe0ff */
[----:B------:R-:W-:Y:S01]  /*1ae70*/  ISETP.GE.AND P1, PT, R21, c[0x0][0x17c], PT ;  /* 0x00005f0015007a0c */ /* 0x000fe20003f26270 */
[----:B------:R-:W-:-:S04]  /*1ae80*/  IMAD.WIDE R20, R20, 0x2, R24 ;  /* 0x0000000214147825 */ /* 0x000fc800078e0218 */
[----:B------:R-:W-:Y:S01]  /*1ae90*/  IMAD.WIDE R22, R0, 0x2, R2 ;  /* 0x0000000200167825 */ /* 0x000fe200078e0202 */
[----:B----4-:R-:W-:-:S03]  /*1aea0*/  PRMT R29, R8, 0x7632, R29 ;  /* 0x00007632081d7816 */ /* 0x010fc6000000001d */
[----:B------:R-:W-:Y:S02]  /*1aeb0*/  IMAD.WIDE R26, R0, 0x2, R24 ;  /* 0x00000002001a7825 */ /* 0x000fe400078e0218 */
[----:B------:R-:W-:Y:S04]  /*1aec0*/  @P5 STG.E.U16 [R20.64], R29 ;  /* 0x0000001d14005986 */ /* 0x000fe8000c101504 */
[----:B--2---:R0:W-:Y:S04]  /*1aed0*/  @P6 STG.E.U16 [R22.64], R28 ;  /* 0x0000001c16006986 */ /* 0x0041e8000c101504 */
[----:B------:R-:W-:Y:S01]  /*1aee0*/  @P4 STG.E.U16 [R26.64], R16 ;  /* 0x000000101a004986 */ /* 0x000fe2000c101504 */
[----:B------:R-:W-:-:S02]  /*1aef0*/  ISETP.LT.AND P4, PT, R7, c[0x0][0x178], !P2 ;  /* 0x00005e0007007a0c */ /* 0x000fc40005781270 */
[----:B------:R-:W-:Y:S02]  /*1af00*/  PRMT R4, R28, 0x7632, R4 ;  /* 0x000076321c047816 */ /* 0x000fe40000000004 */
[----:B0-----:R-:W-:-:S05]  /*1af10*/  IADD3 R22, R0, c[0x0][0x198], RZ ;  /* 0x0000660000167a10 */ /* 0x001fca0007ffe0ff */
[----:B------:R-:W-:-:S05]  /*1af20*/  IMAD.WIDE R20, R22, 0x2, R2 ;  /* 0x0000000216147825 */ /* 0x000fca00078e0202 */
[----:B------:R0:W-:Y:S04]  /*1af30*/  @P4 STG.E.U16 [R20.64], R4 ;  /* 0x0000000414004986 */ /* 0x0001e8000c101504 */
[----:B0-----:R-:W2:Y:S04]  /*1af40*/  LDL.LU R4, [R1+0x9bc] ;  /* 0x0009bc0001047983 */ /* 0x001ea80000300800 */
[----:B------:R-:W3:Y:S04]  /*1af50*/  LDL.LU R20, [R1+0xe0] ;  /* 0x0000e00001147983 */ /* 0x000ee80000300800 */
[----:B------:R-:W4:Y:S01]  /*1af60*/  LDL.LU R21, [R1+0x10] ;  /* 0x0000100001157983 */ /* 0x000f220000300800 */
[----:B------:R-:W-:-:S02]  /*1af70*/  ISETP.LT.AND P2, PT, R5, c[0x0][0x178], !P2 ;  /* 0x00005e0005007a0c */ /* 0x000fc40005741270 */
[----:B------:R-:W-:Y:S02]  /*1af80*/  ISETP.LT.AND P6, PT, R7, c[0x0][0x178], !P3 ;  /* 0x00005e0007007a0c */ /* 0x000fe40005fc1270 */
[C---:B------:R-:W-:Y:S01]  /*1af90*/  IADD3 R0, R22.reuse, c[0x0][0x198], RZ ;  /* 0x0000660016007a10 */ /* 0x040fe20007ffe0ff */
[----:B------:R-:W-:Y:S01]  /*1afa0*/  IMAD.WIDE R22, R22, 0x2, R24 ;  /* 0x0000000216167825 */ /* 0x000fe200078e0218 */
[----:B------:R-:W-:Y:S02]  /*1afb0*/  ISETP.LT.AND P3, PT, R5, c[0x0][0x178], !P3 ;  /* 0x00005e0005007a0c */ /* 0x000fe40005f61270 */
[----:B------:R-:W-:Y:S01]  /*1afc0*/  PRMT R16, R16, 0x7632, R16 ;  /* 0x0000763210107816 */ /* 0x000fe20000000010 */
[----:B------:R-:W-:-:S04]  /*1afd0*/  IMAD.WIDE R26, R0, 0x2, R2 ;  /* 0x00000002001a7825 */ /* 0x000fc800078e0202 */
[----:B------:R0:W-:Y:S01]  /*1afe0*/  @P2 STG.E.U16 [R22.64], R16 ;  /* 0x0000001016002986 */ /* 0x0001e2000c101504 */
[C---:B------:R-:W-:Y:S01]  /*1aff0*/  IMAD.WIDE R28, R0.reuse, 0x2, R24 ;  /* 0x00000002001c7825 */ /* 0x040fe200078e0218 */
[----:B0-----:R-:W-:-:S04]  /*1b000*/  IADD3 R22, R0, c[0x0][0x198], RZ ;  /* 0x0000660000167a10 */ /* 0x001fc80007ffe0ff */
[----:B------:R-:W-:Y:S01]  /*1b010*/  IADD3 R0, R22, c[0x0][0x198], RZ ;  /* 0x0000660016007a10 */ /* 0x000fe20007ffe0ff */
[----:B---3--:R-:W-:Y:S01]  /*1b020*/  @P6 STG.E.U16 [R26.64], R20 ;  /* 0x000000141a006986 */ /* 0x008fe2000c101504 */
[----:B------:R-:W-:Y:S02]  /*1b030*/  ISETP.LT.AND P6, PT, R7, c[0x0][0x178], !P1 ;  /* 0x00005e0007007a0c */ /* 0x000fe40004fc1270 */
[----:B------:R-:W-:Y:S01]  /*1b040*/  ISETP.LT.AND P1, PT, R5, c[0x0][0x178], !P1 ;  /* 0x00005e0005007a0c */ /* 0x000fe20004f21270 */
[----:B----4-:R0:W-:Y:S02]  /*1b050*/  @P3 STG.E.U16 [R28.64], R21 ;  /* 0x000000151c003986 */ /* 0x0101e4000c101504 */
[----:B0-----:R-:W-:Y:S02]  /*1b060*/  PRMT R29, R20, 0x7632, R29 ;  /* 0x00007632141d7816 */ /* 0x001fe4000000001d */
[----:B------:R-:W-:Y:S01]  /*1b070*/  PRMT R28, R21, 0x7632, R28 ;  /* 0x00007632151c7816 */ /* 0x000fe2000000001c */
[----:B------:R-:W-:-:S04]  /*1b080*/  IMAD.WIDE R20, R22, 0x2, R2 ;  /* 0x0000000216147825 */ /* 0x000fc800078e0202 */
[----:B------:R-:W-:Y:S01]  /*1b090*/  IMAD.WIDE R22, R22, 0x2, R24 ;  /* 0x0000000216167825 */ /* 0x000fe200078e0218 */
[----:B------:R0:W-:Y:S04]  /*1b0a0*/  @P6 STG.E.U16 [R20.64], R29 ;  /* 0x0000001d14006986 */ /* 0x0001e8000c101504 */
[----:B------:R1:W-:Y:S04]  /*1b0b0*/  @P1 STG.E.U16 [R22.64], R28 ;  /* 0x0000001c16001986 */ /* 0x0003e8000c101504 */
[----:B0-----:R-:W3:Y:S04]  /*1b0c0*/  LDL.LU R29, [R1+0x80] ;  /* 0x00008000011d7983 */ /* 0x001ee80000300800 */
[----:B-1----:R-:W4:Y:S01]  /*1b0d0*/  LDL.LU R23, [R1+0x90] ;  /* 0x0000900001177983 */ /* 0x002f220000300800 */
[----:B------:R-:W-:Y:S01]  /*1b0e0*/  ISETP.LT.AND P3, PT, R7, c[0x0][0x178], !P0 ;  /* 0x00005e0007007a0c */ /* 0x000fe20004761270 */
[----:B------:R-:W-:Y:S01]  /*1b0f0*/  IMAD.WIDE R26, R0, 0x2, R2 ;  /* 0x00000002001a7825 */ /* 0x000fe200078e0202 */
[----:B------:R-:W-:-:S02]  /*1b100*/  IADD3 R8, R6, 0xb, RZ ;  /* 0x0000000b06087810 */ /* 0x000fc40007ffe0ff */
[----:B------:R-:W-:Y:S02]  /*1b110*/  ISETP.LT.AND P0, PT, R5, c[0x0][0x178], !P0 ;  /* 0x00005e0005007a0c */ /* 0x000fe40004701270 */
[----:B------:R-:W-:Y:S02]  /*1b120*/  ISETP.GE.AND P5, PT, R8, c[0x0][0x17c], PT ;  /* 0x00005f0008007a0c */ /* 0x000fe40003fa6270 */
[----:B------:R-:W-:Y:S01]  /*1b130*/  IADD3 R8, R6, 0xc, RZ ;  /* 0x0000000c06087810 */ /* 0x000fe20007ffe0ff */
[----:B------:R-:W-:Y:S01]  /*1b140*/  IMAD.WIDE R20, R0, 0x2, R24 ;  /* 0x0000000200147825 */ /* 0x000fe200078e0218 */
[----:B------:R-:W-:Y:S02]  /*1b150*/  ISETP.LT.AND P1, PT, R7, c[0x0][0x178], !P5 ;  /* 0x00005e0007007a0c */ /* 0x000fe40006f21270 */
[----:B------:R-:W-:Y:S02]  /*1b160*/  ISETP.GE.AND P4, PT, R8, c[0x0][0x17c], PT ;  /* 0x00005f0008007a0c */ /* 0x000fe40003f86270 */
[----:B------:R-:W-:-:S02]  /*1b170*/  IADD3 R16, R6, 0xd, RZ ;  /* 0x0000000d06107810 */ /* 0x000fc40007ffe0ff */
[----:B------:R-:W-:Y:S02]  /*1b180*/  IADD3 R0, R0, c[0x0][0x198], RZ ;  /* 0x0000660000007a10 */ /* 0x000fe40007ffe0ff */
[----:B------:R-:W-:Y:S02]  /*1b190*/  IADD3 R8, R6, 0xe, RZ ;  /* 0x0000000e06087810 */ /* 0x000fe40007ffe0ff */
[----:B------:R-:W-:Y:S02]  /*1b1a0*/  ISETP.LT.AND P5, PT, R5, c[0x0][0x178], !P5 ;  /* 0x00005e0005007a0c */ /* 0x000fe40006fa1270 */
[----:B------:R-:W-:Y:S02]  /*1b1b0*/  ISETP.GE.AND P2, PT, R16, c[0x0][0x17c], PT ;  /* 0x00005f0010007a0c */ /* 0x000fe40003f46270 */
[----:B------:R-:W-:Y:S02]  /*1b1c0*/  ISETP.GE.AND P6, PT, R8, c[0x0][0x17c], PT ;  /* 0x00005f0008007a0c */ /* 0x000fe40003fc6270 */
[----:B------:R-:W-:Y:S01]  /*1b1d0*/  IADD3 R8, R6, 0xf, RZ ;  /* 0x0000000f06087810 */ /* 0x000fe20007ffe0ff */
[----:B----4-:R0:W-:Y:S01]  /*1b1e0*/  @P3 STG.E.U16 [R26.64], R23 ;  /* 0x000000171a003986 */ /* 0x0101e2000c101504 */
[----:B------:R-:W-:-:S03]  /*1b1f0*/  PRMT R16, R23, 0x7632, R16 ;  /* 0x0000763217107816 */ /* 0x000fc60000000010 */
[----:B--2---:R1:W-:Y:S01]  /*1b200*/  @P0 STG.E.U16 [R20.64], R4 ;  /* 0x0000000414000986 */ /* 0x0043e2000c101504 */
[----:B------:R-:W-:-:S03]  /*1b210*/  ISETP.LT.AND P0, PT, R7, c[0x0][0x178], !P4 ;  /* 0x00005e0007007a0c */ /* 0x000fc60006701270 */
[----:B0-----:R-:W2:Y:S01]  /*1b220*/  LDL.LU R26, [R1+0xf0] ;  /* 0x0000f000011a7983 */ /* 0x001ea20000300800 */
[----:B------:R-:W-:-:S03]  /*1b230*/  IMAD.WIDE R22, R0, 0x2, R24 ;  /* 0x0000000200167825 */ /* 0x000fc600078e0218 */
[----:B------:R-:W4:Y:S01]  /*1b240*/  LDL.LU R27, [R1+0x30] ;  /* 0x00003000011b7983 */ /* 0x000f220000300800 */
[C---:B-1----:R-:W-:Y:S01]  /*1b250*/  IMAD.WIDE R20, R0.reuse, 0x2, R2 ;  /* 0x0000000200147825 */ /* 0x042fe200078e0202 */
[----:B------:R-:W-:Y:S02]  /*1b260*/  IADD3 R0, R0, c[0x0][0x198], RZ ;  /* 0x0000660000007a10 */ /* 0x000fe40007ffe0ff */
[----:B------:R-:W-:Y:S01]  /*1b270*/  ISETP.GE.AND P3, PT, R8, c[0x0][0x17c], PT ;  /* 0x00005f0008007a0c */ /* 0x000fe20003f66270 */
[----:B------:R-:W4:Y:S01]  /*1b280*/  LDL.LU R28, [R1+0x44] ;  /* 0x00004400011c7983 */ /* 0x000f220000300800 */
[----:B------:R-:W-:Y:S02]  /*1b290*/  PRMT R4, R4, 0x7632, R4 ;  /* 0x0000763204047816 */ /* 0x000fe40000000004 */
[----:B------:R-:W-:Y:S01]  /*1b2a0*/  IADD3 R8, R6, 0x10, RZ ;  /* 0x0000001006087810 */ /* 0x000fe20007ffe0ff */
[----:B------:R0:W-:Y:S03]  /*1b2b0*/  @P1 STG.E.U16 [R20.64], R16 ;  /* 0x0000001014001986 */ /* 0x0001e6000c101504 */
[----:B------:R-:W-:Y:S01]  /*1b2c0*/  ISETP.GE.AND P1, PT, R8, c[0x0][0x17c], PT ;  /* 0x00005f0008007a0c */ /* 0x000fe20003f26270 */
[----:B------:R-:W-:Y:S01]  /*1b2d0*/  @P5 STG.E.U16 [R22.64], R4 ;  /* 0x0000000416005986 */ /* 0x000fe2000c101504 */
[----:B---3--:R-:W-:Y:S01]  /*1b2e0*/  PRMT R8, R29, 0x7632, R8 ;  /* 0x000076321d087816 */ /* 0x008fe20000000008 */
[----:B0-----:R-:W-:-:S05]  /*1b2f0*/  IMAD.WIDE R20, R0, 0x2, R2 ;  /* 0x0000000200147825 */ /* 0x001fca00078e0202 */
[----:B------:R0:W-:Y:S04]  /*1b300*/  @P0 STG.E.U16 [R20.64], R29 ;  /* 0x0000001d14000986 */ /* 0x0001e8000c101504 */
[----:B0-----:R-:W3:Y:S01]  /*1b310*/  LDL.LU R29, [R1+0x24] ;  /* 0x00002400011d7983 */ /* 0x001ee20000300800 */
[----:B------:R-:W-:Y:S01]  /*1b320*/  ISETP.LT.AND P4, PT, R5, c[0x0][0x178], !P4 ;  /* 0x00005e0005007a0c */ /* 0x000fe20006781270 */
[C---:B------:R-:W-:Y:S01]  /*1b330*/  IMAD.WIDE R22, R0.reuse, 0x2, R24 ;  /* 0x0000000200167825 */ /* 0x040fe200078e0218 */
[----:B------:R-:W-:Y:S02]  /*1b340*/  ISETP.LT.AND P5, PT, R7, c[0x0][0x178], !P2 ;  /* 0x00005e0007007a0c */ /* 0x000fe400057a1270 */
[----:B------:R-:W-:Y:S02]  /*1b350*/  ISETP.LT.AND P2, PT, R5, c[0x0][0x178], !P2 ;  /* 0x00005e0005007a0c */ /* 0x000fe40005741270 */
[----:B------:R-:W-:-:S02]  /*1b360*/  IADD3 R0, R0, c[0x0][0x198], RZ ;  /* 0x0000660000007a10 */ /* 0x000fc40007ffe0ff */
[----:B------:R-:W-:-:S03]  /*1b370*/  IADD3 R4, R6, 0x11, RZ ;  /* 0x0000001106047810 */ /* 0x000fc60007ffe0ff */
[----:B------:R-:W-:Y:S02]  /*1b380*/  IMAD.WIDE R20, R0, 0x2, R2 ;  /* 0x0000000200147825 */ /* 0x000fe400078e0202 */
[----:B------:R0:W-:Y:S01]  /*1b390*/  @P4 STG.E.U16 [R22.64], R12 ;  /* 0x0000000c16004986 */ /* 0x0001e2000c101504 */
[----:B------:R-:W-:Y:S02]  /*1b3a0*/  ISETP.LT.AND P4, PT, R7, c[0x0][0x178], !P6 ;  /* 0x00005e0007007a0c */ /* 0x000fe40007781270 */
[----:B------:R-:W-:Y:S02]  /*1b3b0*/  ISETP.GE.AND P0, PT, R4, c[0x0][0x17c], PT ;  /* 0x00005f0004007a0c */ /* 0x000fe40003f06270 */
[----:B------:R-:W-:Y:S01]  /*1b3c0*/  PRMT R4, R12, 0x7632, R4 ;  /* 0x000076320c047816 */ /* 0x000fe20000000004 */
[----:B------:R1:W-:Y:S01]  /*1b3d0*/  @P5 STG.E.U16 [R20.64], R8 ;  /* 0x0000000814005986 */ /* 0x0003e2000c101504 */
[----:B------:R-:W-:Y:S01]  /*1b3e0*/  ISETP.LT.AND P6, PT, R5, c[0x0][0x178], !P6 ;  /* 0x00005e0005007a0c */ /* 0x000fe200077c1270 */
[C---:B0-----:R-:W-:Y:S01]  /*1b3f0*/  IMAD.WIDE R22, R0.reuse, 0x2, R24 ;  /* 0x0000000200167825 */ /* 0x041fe200078e0218 */
[----:B------:R-:W-:-:S04]  /*1b400*/  IADD3 R0, R0, c[0x0][0x198], RZ ;  /* 0x0000660000007a10 */ /* 0x000fc80007ffe0ff */
[----:B------:R0:W-:Y:S01]  /*1b410*/  @P2 STG.E.U16 [R22.64], R4 ;  /* 0x0000000416002986 */ /* 0x0001e2000c101504 */
[----:B-1----:R-:W-:Y:S01]  /*1b420*/  IADD3 R8, R6, 0x12, RZ ;  /* 0x0000001206087810 */ /* 0x002fe20007ffe0ff */
[----:B------:R-:W-:Y:S01]  /*1b430*/  IMAD.WIDE R20, R0, 0x2, R2 ;  /* 0x0000000200147825 */ /* 0x000fe200078e0202 */
[----:B------:R-:W-:Y:S02]  /*1b440*/  ISETP.LT.AND P2, PT, R7, c[0x0][0x178], !P3 ;  /* 0x00005e0007007a0c */ /* 0x000fe40005f41270 */
[----:B------:R-:W-:Y:S02]  /*1b450*/  ISETP.GE.AND P5, PT, R8, c[0x0][0x17c], PT ;  /* 0x00005f0008007a0c */ /* 0x000fe40003fa6270 */
[----:B------:R-:W-:Y:S02]  /*1b460*/  IADD3 R8, R0, c[0x0][0x198], RZ ;  /* 0x0000660000087a10 */ /* 0x000fe40007ffe0ff */
[----:B------:R-:W-:-:S03]  /*1b470*/  ISETP.LT.AND P3, PT, R5, c[0x0][0x178], !P3 ;  /* 0x00005e0005007a0c */ /* 0x000fc60005f61270 */
[----:B0-----:R-:W-:Y:S01]  /*1b480*/  IMAD.WIDE R22, R8, 0x2, R2 ;  /* 0x0000000208167825 */ /* 0x001fe200078e0202 */
[----:B--2---:R0:W-:Y:S03]  /*1b490*/  @P4 STG.E.U16 [R20.64], R26 ;  /* 0x0000001a14004986 */ /* 0x0041e6000c101504 */
[----:B0-----:R-:W-:Y:S01]  /*1b4a0*/  IMAD.WIDE R20, R0, 0x2, R24 ;  /* 0x0000000200147825 */ /* 0x001fe200078e0218 */
[----:B------:R-:W-:-:S04]  /*1b4b0*/  PRMT R0, R26, 0x7632, R0 ;  /* 0x000076321a007816 */ /* 0x000fc80000000000 */
[----:B----4-:R0:W-:Y:S01]  /*1b4c0*/  @P6 STG.E.U16 [R20.64], R27 ;  /* 0x0000001b14006986 */ /* 0x0101e2000c101504 */
[----:B------:R-:W-:Y:S02]  /*1b4d0*/  ISETP.LT.AND P6, PT, R7, c[0x0][0x178], !P1 ;  /* 0x00005e0007007a0c */ /* 0x000fe40004fc1270 */
[----:B------:R-:W-:Y:S01]  /*1b4e0*/  ISETP.LT.AND P1, PT, R5, c[0x0][0x178], !P1 ;  /* 0x00005e0005007a0c */ /* 0x000fe20004f21270 */
[----:B------:R1:W-:Y:S01]  /*1b4f0*/  @P2 STG.E.U16 [R22.64], R0 ;  /* 0x0000000016002986 */ /* 0x0003e2000c101504 */
[----:B------:R-:W-:Y:S01]  /*1b500*/  PRMT R12, R27, 0x7632, R12 ;  /* 0x000076321b0c7816 */ /* 0x000fe2000000000c */
[C---:B0-----:R-:W-:Y:S01]  /*1b510*/  IMAD.WIDE R20, R8.reuse, 0x2, R24 ;  /* 0x0000000208147825 */ /* 0x041fe200078e0218 */
[----:B-1----:R-:W-:-:S04]  /*1b520*/  IADD3 R0, R8, c[0x0][0x198], RZ ;  /* 0x0000660008007a10 */ /* 0x002fc80007ffe0ff */
[----:B------:R0:W-:Y:S01]  /*1b530*/  @P3 STG.E.U16 [R20.64], R12 ;  /* 0x0000000c14003986 */ /* 0x0001e2000c101504 */
[----:B------:R-:W-:-:S04]  /*1b540*/  IMAD.WIDE R22, R0, 0x2, R2 ;  /* 0x0000000200167825 */ /* 0x000fc800078e0202 */
[C---:B------:R-:W-:Y:S01]  /*1b550*/  IMAD.WIDE R26, R0.reuse, 0x2, R24 ;  /* 0x00000002001a7825 */ /* 0x040fe200078e0218 */
[----:B------:R1:W-:Y:S04]  /*1b560*/  @P6 STG.E.U16 [R22.64], R28 ;  /* 0x0000001c16006986 */ /* 0x0003e8000c101504 */
[----:B---3--:R-:W-:Y:S01]  /*1b570*/  @P1 STG.E.U16 [R26.64], R29 ;  /* 0x0000001d1a001986 */ /* 0x008fe2000c101504 */
[----:B------:R-:W-:Y:S02]  /*1b580*/  ISETP.LT.AND P1, PT, R7, c[0x0][0x178], !P0 ;  /* 0x00005e0007007a0c */ /* 0x000fe40004721270 */
[----:B------:R-:W-:Y:S02]  /*1b590*/  IADD3 R16, R0, c[0x0][0x198], RZ ;  /* 0x0000660000107a10 */ /* 0x000fe40007ffe0ff */
[----:B0-----:R-:W-:-:S03]  /*1b5a0*/  PRMT R12, R28, 0x7632, R12 ;  /* 0x000076321c0c7816 */ /* 0x001fc6000000000c */
[C---:B------:R-:W-:Y:S01]  /*1b5b0*/  IMAD.WIDE R20, R16.reuse, 0x2, R2 ;  /* 0x0000000210147825 */ /* 0x040fe200078e0202 */
[----:B------:R-:W-:-:S03]  /*1b5c0*/  IADD3 R0, R16, c[0x0][0x198], RZ ;  /* 0x0000660010007a10 */ /* 0x000fc60007ffe0ff */
[----:B-1----:R-:W-:Y:S02]  /*1b5d0*/  IMAD.WIDE R22, R16, 0x2, R24 ;  /* 0x0000000210167825 */ /* 0x002fe400078e0218 */
[----:B------:R-:W2:Y:S04]  /*1b5e0*/  LDL.LU R16, [R1+0x4] ;  /* 0x0000040001107983 */ /* 0x000ea80000300800 */
[----:B------:R0:W-:Y:S04]  /*1b5f0*/  @P1 STG.E.U16 [R20.64], R12 ;  /* 0x0000000c14001986 */ /* 0x0001e8000c101504 */
[----:B0-----:R-:W3:Y:S01]  /*1b600*/  LDL.LU R21, [R1+0x54] ;  /* 0x0000540001157983 */ /* 0x001ee20000300800 */
[----:B------:R-:W-:-:S02]  /*1b610*/  ISETP.LT.AND P0, PT, R5, c[0x0][0x178], !P0 ;  /* 0x00005e0005007a0c */ /* 0x000fc40004701270 */
[----:B------:R-:W-:Y:S02]  /*1b620*/  ISETP.LT.AND P6, PT, R7, c[0x0][0x178], !P5 ;  /* 0x00005e0007007a0c */ /* 0x000fe40006fc1270 */
[----:B------:R-:W-:Y:S02]  /*1b630*/  ISETP.LT.AND P5, PT, R5, c[0x0][0x178], !P5 ;  /* 0x00005e0005007a0c */ /* 0x000fe40006fa1270 */
[----:B------:R-:W-:Y:S01]  /*1b640*/  IADD3 R8, R6, 0x15, RZ ;  /* 0x0000001506087810 */ /* 0x000fe20007ffe0ff */
[----:B------:R-:W-:-:S03]  /*1b650*/  IMAD.WIDE R26, R0, 0x2, R2 ;  /* 0x00000002001a7825 */ /* 0x000fc600078e0202 */
[----:B------:R-:W-:Y:S02]  /*1b660*/  ISETP.GE.AND P3, PT, R8, c[0x0][0x17c], PT ;  /* 0x00005f0008007a0c */ /* 0x000fe40003f66270 */
[----:B------:R-:W-:Y:S01]  /*1b670*/  PRMT R8, R29, 0x7632, R8 ;  /* 0x000076321d087816 */ /* 0x000fe20000000008 */
[----:B------:R-:W-:-:S04]  /*1b680*/  IMAD.WIDE R28, R0, 0x2, R24 ;  /* 0x00000002001c7825 */ /* 0x000fc800078e0218 */
[----:B------:R-:W-:Y:S01]  /*1b690*/  @P0 STG.E.U16 [R22.64], R8 ;  /* 0x0000000816000986 */ /* 0x000fe2000c101504 */
[----:B------:R-:W-:-:S03]  /*1b6a0*/  IADD3 R4, R6, 0x13, RZ ;  /* 0x0000001306047810 */ /* 0x000fc60007ffe0ff */
[----:B---3--:R-:W-:Y:S04]  /*1b6b0*/  @P6 STG.E.U16 [R26.64], R21 ;  /* 0x000000151a006986 */ /* 0x008fe8000c101504 */
[----:B--2---:R0:W-:Y:S04]  /*1b6c0*/  @P5 STG.E.U16 [R28.64], R16 ;  /* 0x000000101c005986 */ /* 0x0041e8000c101504 */
[----:B0-----:R-:W2:Y:S01]  /*1b6d0*/  LDL.LU R28, [R1+0x74] ;  /* 0x00007400011c7983 */ /* 0x001ea20000300800 */
[----:B------:R-:W-:Y:S02]  /*1b6e0*/  ISETP.GE.AND P4, PT, R4, c[0x0][0x17c], PT ;  /* 0x00005f0004007a0c */ /* 0x000fe40003f86270 */
[----:B------:R-:W-:-:S02]  /*1b6f0*/  IADD3 R4, R6, 0x14, RZ ;  /* 0x0000001406047810 */ /* 0x000fc40007ffe0ff */
[----:B------:R-:W-:Y:S02]  /*1b700*/  ISETP.LT.AND P6, PT, R7, c[0x0][0x178], !P4 ;  /* 0x00005e0007007a0c */ /* 0x000fe400067c1270 */
[----:B------:R-:W-:Y:S02]  /*1b710*/  ISETP.GE.AND P2, PT, R4, c[0x0][0x17c], PT ;  /* 0x00005f0004007a0c */ /* 0x000fe40003f46270 */
[----:B------:R-:W-:Y:S02]  /*1b720*/  ISETP.LT.AND P4, PT, R5, c[0x0][0x178], !P4 ;  /* 0x00005e0005007a0c */ /* 0x000fe40006781270 */
[----:B------:R-:W-:Y:S02]  /*1b730*/  IADD3 R22, R0, c[0x0][0x198], RZ ;  /* 0x0000660000167a10 */ /* 0x000fe40007ffe0ff */
[----:B------:R-:W-:Y:S02]  /*1b740*/  ISETP.LT.AND P5, PT, R7, c[0x0][0x178], !P2 ;  /* 0x00005e0007007a0c */ /* 0x000fe400057a1270 */
[----:B------:R-:W-:-:S02]  /*1b750*/  IADD3 R4, R6, 0x16, RZ ;  /* 0x0000001606047810 */ /* 0x000fc40007ffe0ff */
[C---:B------:R-:W-:Y:S02]  /*1b760*/  IADD3 R0, R22.reuse, c[0x0][0x198], RZ ;  /* 0x0000660016007a10 */ /* 0x040fe40007ffe0ff */
[----:B------:R-:W-:Y:S01]  /*1b770*/  PRMT R12, R21, 0x7632, R12 ;  /* 0x00007632150c7816 */ /* 0x000fe2000000000c */
[----:B------:R-:W-:Y:S01]  /*1b780*/  IMAD.WIDE R20, R22, 0x2, R2 ;  /* 0x0000000216147825 */ /* 0x000fe200078e0202 */
[----:B------:R-:W-:Y:S02]  /*1b790*/  ISETP.GE.AND P1, PT, R4, c[0x0][0x17c], PT ;  /* 0x00005f0004007a0c */ /* 0x000fe40003f26270 */
[----:B------:R-:W-:Y:S01]  /*1b7a0*/  PRMT R4, R16, 0x7632, R4 ;  /* 0x0000763210047816 */ /* 0x000fe20000000004 */
[----:B------:R-:W-:Y:S01]  /*1b7b0*/  IMAD.WIDE R22, R22, 0x2, R24 ;  /* 0x0000000216167825 */ /* 0x000fe200078e0218 */
[----:B------:R-:W-:-:S03]  /*1b7c0*/  ISETP.LT.AND P2, PT, R5, c[0x0][0x178], !P2 ;  /* 0x00005e0005007a0c */ /* 0x000fc60005741270 */
[----:B------:R-:W-:Y:S01]  /*1b7d0*/  IMAD.WIDE R26, R0, 0x2, R2 ;  /* 0x00000002001a7825 */ /* 0x000fe200078e0202 */
[----:B------:R-:W-:Y:S04]  /*1b7e0*/  @P6 STG.E.U16 [R20.64], R12 ;  /* 0x0000000c14006986 */ /* 0x000fe8000c101504 */
[----:B------:R-:W3:Y:S04]  /*1b7f0*/  LDL.LU R5, [R1+0x9b8] ;  /* 0x0009b80001057983 */ /* 0x000ee80000300800 */
[----:B------:R-:W-:Y:S04]  /*1b800*/  @P4 STG.E.U16 [R22.64], R4 ;  /* 0x0000000416004986 */ /* 0x000fe8000c101504 */
[----:B------:R-:W4:Y:S04]  /*1b810*/  LDL.LU R29, [R1+0x64] ;  /* 0x00006400011d7983 */ /* 0x000f280000300800 */
[----:B--2---:R0:W-:Y:S04]  /*1b820*/  @P5 STG.E.U16 [R26.64], R28 ;  /* 0x0000001c1a005986 */ /* 0x0041e8000c101504 */
[----:B0-----:R-:W2:Y:S01]  /*1b830*/  LDL R27, [R1+0x53c] ;  /* 0x00053c00011b7983 */ /* 0x001ea20000100800 */
[----:B------:R-:W-:Y:S01]  /*1b840*/  IADD3 R4, R6, 0x19, RZ ;  /* 0x0000001906047810 */ /* 0x000fe20007ffe0ff */
[----:B------:R-:W-:Y:S01]  /*1b850*/  IMAD.WIDE R20, R0, 0x2, R24 ;  /* 0x0000000200147825 */ /* 0x000fe200078e0218 */
[----:B------:R-:W-:-:S02]  /*1b860*/  ISETP.LT.AND P4, PT, R7, c[0x0][0x178], !P3 ;  /* 0x00005e0007007a0c */ /* 0x000fc40005f81270 */
[----:B------:R-:W-:Y:S02]  /*1b870*/  ISETP.GE.AND P5, PT, R4, c[0x0][0x17c], PT ;  /* 0x00005f0004007a0c */ /* 0x000fe40003fa6270 */
[----:B------:R-:W-:Y:S02]  /*1b880*/  PRMT R4, R28, 0x7632, R4 ;  /* 0x000076321c047816 */ /* 0x000fe40000000004 */
[----:B------:R-:W3:Y:S01]  /*1b890*/  LDL.LU R28, [R1+0xe4] ;  /* 0x0000e400011c7983 */ /* 0x000ee20000300800 */
[----:B------:R-:W-:Y:S02]  /*1b8a0*/  IADD3 R8, R6, 0x18, RZ ;  /* 0x0000001806087810 */ /* 0x000fe40007ffe0ff */
[----:B------:R-:W-:Y:S01]  /*1b8b0*/  IADD3 R0, R0, c[0x0][0x198], RZ ;  /* 0x0000660000007a10 */ /* 0x000fe20007ffe0ff */
[----:B------:R0:W-:Y:S01]  /*1b8c0*/  @P2 STG.E.U16 [R20.64], R9 ;  /* 0x0000000914002986 */ /* 0x0001e2000c101504 */
[----:B------:R-:W-:Y:S02]  /*1b8d0*/  ISETP.LT.AND P2, PT, R7, c[0x0][0x178], !P1 ;  /* 0x00005e0007007a0c */ /* 0x000fe40004f41270 */
[----:B------:R-:W-:Y:S01]  /*1b8e0*/  ISETP.GE.AND P6, PT, R8, c[0x0][0x17c], PT ;  /* 0x00005f0008007a0c */ /* 0x000fe20003fc6270 */
[----:B------:R-:W3:Y:S01]  /*1b8f0*/  LDL.LU R23, [R1+0x14] ;  /* 0x0000140001177983 */ /* 0x000ee20000300800 */
[----:B------:R-:W-:Y:S01]  /*1b900*/  PRMT R12, R9, 0x7632, R12 ;  /* 0x00007632090c7816 */ /* 0x000fe2000000000c */
[----:B0-----:R-:W-:-:S04]  /*1b910*/  IMAD.WIDE R8, R0, 0x2, R2 ;  /* 0x0000000200087825 */ /* 0x001fc800078e0202 */
[C---:B------:R-:W-:Y:S01]  /*1b920*/  IMAD.WIDE R20, R0.reuse, 0x2, R24 ;  /* 0x0000000200147825 */ /* 0x040fe200078e0218 */
[----:B------:R-:W-:Y:S01]  /*1b930*/  IADD3 R0, R0, c[0x0][0x198], RZ ;  /* 0x0000660000007a10 */ /* 0x000fe20007ffe0ff */
[----:B------:R0:W-:Y:S04]  /*1b940*/  @P4 STG.E.U16 [R8.64], R4 ;  /* 0x0000000408004986 */ /* 0x0001e8000c101504 */
[----:B0-----:R-:W-:Y:S01]  /*1b950*/  IMAD.WIDE R8, R0, 0x2, R2 ;  /* 0x0000000200087825 */ /* 0x001fe200078e0202 */
[----:B--2---:R-:W-:-:S13]  /*1b960*/  ISETP.LT.AND P3, PT, R27, c[0x0][0x178], !P3 ;  /* 0x00005e001b007a0c */ /* 0x004fda0005f61270 */
[----:B------:R0:W-:Y:S04]  /*1b970*/  @P3 STG.E.U16 [R20.64], R12 ;  /* 0x0000000c14003986 */ /* 0x0001e8000c101504 */
[----:B----4-:R1:W-:Y:S01]  /*1b980*/  @P2 STG.E.U16 [R8.64], R29 ;  /* 0x0000001d08002986 */ /* 0x0103e2000c101504 */
[----:B0-----:R-:W-:-:S03]  /*1b990*/  PRMT R12, R29, 0x7632, R12 ;  /* 0x000076321d0c7816 */ /* 0x001fc6000000000c */
[----:B-1----:R-:W2:Y:S01]  /*1b9a0*/  LDL.LU R29, [R1+0x94] ;  /* 0x00009400011d7983 */ /* 0x002ea20000300800 */
[----:B------:R-:W-:Y:S02]  /*1b9b0*/  IADD3 R16, R6, 0x17, RZ ;  /* 0x0000001706107810 */ /* 0x000fe40007ffe0ff */
[----:B------:R-:W-:Y:S02]  /*1b9c0*/  ISETP.LT.AND P1, PT, R27, c[0x0][0x178], !P1 ;  /* 0x00005e001b007a0c */ /* 0x000fe40004f21270 */
[----:B------:R-:W-:Y:S01]  /*1b9d0*/  ISETP.GE.AND P0, PT, R16, c[0x0][0x17c], PT ;  /* 0x00005f0010007a0c */ /* 0x000fe20003f06270 */
[----:B------:R-:W-:Y:S01]  /*1b9e0*/  IMAD.WIDE R20, R0, 0x2, R24 ;  /* 0x0000000200147825 */ /* 0x000fe200078e0218 */
[----:B------:R-:W-:Y:S02]  /*1b9f0*/  IADD3 R4, R6, 0x1b, RZ ;  /* 0x0000001b06047810 */ /* 0x000fe40007ffe0ff */
[----:B------:R-:W-:Y:S02]  /*1ba00*/  ISETP.LT.AND P3, PT, R7, c[0x0][0x178], !P0 ;  /* 0x00005e0007007a0c */ /* 0x000fe40004761270 */
[----:B------:R-:W-:-:S02]  /*1ba10*/  ISETP.LT.AND P0, PT, R27, c[0x0][0x178], !P0 ;  /* 0x00005e001b007a0c */ /* 0x000fc40004701270 */
[----:B------:R-:W-:Y:S02]  /*1ba20*/  IADD3 R16, R6, 0x1a, RZ ;  /* 0x0000001a06107810 */ /* 0x000fe40007ffe0ff */
[----:B------:R-:W-:Y:S01]  /*1ba30*/  IADD3 R0, R0, c[0x0][0x198], RZ ;  /* 0x0000660000007a10 */ /* 0x000fe20007ffe0ff */
[----:B------:R0:W-:Y:S01]  /*1ba40*/  @P1 STG.E.U16 [R20.64], R17 ;  /* 0x0000001114001986 */ /* 0x0001e2000c101504 */
[----:B------:R-:W-:Y:S02]  /*1ba50*/  ISETP.GE.AND P2, PT, R4, c[0x0][0x17c], PT ;  /* 0x00005f0004007a0c */ /* 0x000fe40003f46270 */
[----:B------:R-:W-:Y:S01]  /*1ba60*/  ISETP.LT.AND P1, PT, R7, c[0x0][0x178], !P6 ;  /* 0x00005e0007007a0c */ /* 0x000fe20007721270 */
[----:B------:R-:W-:Y:S01]  /*1ba70*/  IMAD.WIDE R8, R0, 0x2, R2 ;  /* 0x0000000200087825 */ /* 0x000fe200078e0202 */
[----:B------:R-:W-:Y:S02]  /*1ba80*/  ISETP.GE.AND P4, PT, R16, c[0x0][0x17c], PT ;  /* 0x00005f0010007a0c */ /* 0x000fe40003f86270 */
[----:B------:R-:W-:Y:S01]  /*1ba90*/  PRMT R4, R17, 0x7632, R4 ;  /* 0x0000763211047816 */ /* 0x000fe20000000004 */
[C---:B0-----:R-:W-:Y:S01]  /*1baa0*/  IMAD.WIDE R16, R0.reuse, 0x2, R24 ;  /* 0x0000000200107825 */ /* 0x041fe200078e0218 */
[----:B------:R-:W-:Y:S01]  /*1bab0*/  IADD3 R0, R0, c[0x0][0x198], RZ ;  /* 0x0000660000007a10 */ /* 0x000fe20007ffe0ff */
[----:B------:R0:W-:Y:S01]  /*1bac0*/  @P3 STG.E.U16 [R8.64], R12 ;  /* 0x0000000c08003986 */ /* 0x0001e2000c101504 */
[----:B------:R-:W-:-:S03]  /*1bad0*/  ISETP.LT.AND P6, PT, R27, c[0x0][0x178], !P6 ;  /* 0x00005e001b007a0c */ /* 0x000fc600077c1270 */
[----:B------:R1:W-:Y:S01]  /*1bae0*/  @P0 STG.E.U16 [R16.64], R4 ;  /* 0x0000000410000986 */ /* 0x0003e2000c101504 */
[----:B------:R-:W-:Y:S02]  /*1baf0*/  ISETP.LT.AND P0, PT, R7, c[0x0][0x178], !P5 ;  /* 0x00005e0007007a0c */ /* 0x000fe40006f01270 */
[C---:B------:R-:W-:Y:S01]  /*1bb00*/  IADD3 R20, R0.reuse, c[0x0][0x198], RZ ;  /* 0x0000660000147a10 */ /* 0x040fe20007ffe0ff */
[----:B0-----:R-:W-:-:S05]  /*1bb10*/  IMAD.WIDE R8, R0, 0x2, R2 ;  /* 0x0000000200087825 */ /* 0x001fca00078e0202 */
[----:B---3--:R0:W-:Y:S01]  /*1bb20*/  @P1 STG.E.U16 [R8.64], R28 ;  /* 0x0000001c08001986 */ /* 0x0081e2000c101504 */
[----:B-1----:R-:W-:Y:S01]  /*1bb30*/  IMAD.WIDE R16, R20, 0x2, R2 ;  /* 0x0000000214107825 */ /* 0x002fe200078e0202 */
[----:B------:R-:W-:Y:S02]  /*1bb40*/  ISETP.LT.AND P5, PT, R27, c[0x0][0x178], !P5 ;  /* 0x00005e001b007a0c */ /* 0x000fe40006fa1270 */
[----:B------:R-:W-:Y:S01]  /*1bb50*/  IADD3 R4, R6, 0x1d, RZ ;  /* 0x0000001d06047810 */ /* 0x000fe20007ffe0ff */
[----:B0-----:R-:W-:Y:S01]  /*1bb60*/  IMAD.WIDE R8, R0, 0x2, R24 ;  /* 0x0000000200087825 */ /* 0x001fe200078e0218 */
[----:B------:R-:W-:Y:S02]  /*1bb70*/  PRMT R0, R28, 0x7632, R0 ;  /* 0x000076321c007816 */ /* 0x000fe40000000000 */
[----:B------:R-:W-:Y:S01]  /*1bb80*/  ISETP.GE.AND P1, PT, R4, c[0x0][0x17c], PT ;  /* 0x00005f0004007a0c */ /* 0x000fe20003f26270 */
[----:B------:R-:W3:Y:S04]  /*1bb90*/  LDL.LU R28, [R1+0x84] ;  /* 0x00008400011c7983 */ /* 0x000ee80000300800 */
[----:B------:R0:W-:Y:S01]  /*1bba0*/  @P6 STG.E.U16 [R8.64], R23 ;  /* 0x0000001708006986 */ /* 0x0001e2000c101504 */
[----:B------:R-:W-:-:S02]  /*1bbb0*/  ISETP.LT.AND P6, PT, R7, c[0x0][0x178], !P4 ;  /* 0x00005e0007007a0c */ /* 0x000fc400067c1270 */
[----:B------:R-:W-:Y:S01]  /*1bbc0*/  ISETP.LT.AND P4, PT, R27, c[0x0][0x178], !P4 ;  /* 0x00005e001b007a0c */ /* 0x000fe20006781270 */
[----:B------:R1:W-:Y:S01]  /*1bbd0*/  @P0 STG.E.U16 [R16.64], R0 ;  /* 0x0000000010000986 */ /* 0x0003e2000c101504 */
[----:B------:R-:W-:Y:S01]  /*1bbe0*/  PRMT R4, R23, 0x7632, R4 ;  /* 0x0000763217047816 */ /* 0x000fe20000000004 */
[C---:B0-----:R-:W-:Y:S01]  /*1bbf0*/  IMAD.WIDE R8, R20.reuse, 0x2, R24 ;  /* 0x0000000214087825 */ /* 0x041fe200078e0218 */
[----:B-1----:R-:W-:-:S04]  /*1bc00*/  IADD3 R0, R20, c[0x0][0x198], RZ ;  /* 0x0000660014007a10 */ /* 0x002fc80007ffe0ff */
[----:B------:R0:W-:Y:S01]  /*1bc10*/  @P5 STG.E.U16 [R8.64], R4 ;  /* 0x0000000408005986 */ /* 0x0001e2000c101504 */
[----:B------:R-:W-:-:S04]  /*1bc20*/  IMAD.WIDE R16, R0, 0x2, R2 ;  /* 0x0000000200107825 */ /* 0x000fc800078e0202 */
[----:B------:R-:W-:Y:S01]  /*1bc30*/  IMAD.WIDE R20, R0, 0x2, R24 ;  /* 0x0000000200147825 */ /* 0x000fe200078e0218 */
[C---:B------:R-:W-:Y:S02]  /*1bc40*/  IADD3 R12, R6.reuse, 0x1c, RZ ;  /* 0x0000001c060c7810 */ /* 0x040fe40007ffe0ff */
[----:B------:R-:W-:Y:S02]  /*1bc50*/  IADD3 R22, R6, 0x1f, RZ ;  /* 0x0000001f06167810 */ /* 0x000fe40007ffe0ff */
[----:B------:R-:W-:Y:S02]  /*1bc60*/  ISETP.GE.AND P3, PT, R12, c[0x0][0x17c], PT ;  /* 0x00005f000c007a0c */ /* 0x000fe40003f66270 */
[----:B------:R-:W-:Y:S02]  /*1bc70*/  IADD3 R12, R6, 0x1e, RZ ;  /* 0x0000001e060c7810 */ /* 0x000fe40007ffe0ff */
[----:B0-----:R-:W-:Y:S02]  /*1bc80*/  IADD3 R8, R0, c[0x0][0x198], RZ ;  /* 0x0000660000087a10 */ /* 0x001fe40007ffe0ff */
[----:B------:R-:W-:-:S02]  /*1bc90*/  ISETP.GE.AND P5, PT, R22, c[0x0][0x17c], PT ;  /* 0x00005f0016007a0c */ /* 0x000fc40003fa6270 */
[----:B------:R-:W-:Y:S02]  /*1bca0*/  ISETP.GE.AND P0, PT, R12, c[0x0][0x17c], PT ;  /* 0x00005f000c007a0c */ /* 0x000fe40003f06270 */
[----:B------:R-:W-:Y:S02]  /*1bcb0*/  PRMT R22, R5, 0x7632, R22 ;  /* 0x0000763205167816 */ /* 0x000fe40000000016 */
[----:B------:R-:W-:Y:S02]  /*1bcc0*/  IADD3 R23, R6, 0x20, RZ ;  /* 0x0000002006177810 */ /* 0x000fe40007ffe0ff */
[----:B------:R-:W4:Y:S01]  /*1bcd0*/  LDL.LU R6, [R1+0x9b4] ;  /* 0x0009b40001067983 */ /* 0x000f220000300800 */
[----:B------:R-:W-:-:S03]  /*1bce0*/  IADD3 R0, R8, c[0x0][0x198], RZ ;  /* 0x0000660008007a10 */ /* 0x000fc60007ffe0ff */
[----:B--2---:R0:W-:Y:S04]  /*1bcf0*/  @P6 STG.E.U16 [R16.64], R29 ;  /* 0x0000001d10006986 */ /* 0x0041e8000c101504 */
[----:B------:R1:W-:Y:S01]  /*1bd00*/  @P4 STG.E.U16 [R20.64], R5 ;  /* 0x0000000514004986 */ /* 0x0003e2000c101504 */
[----:B------:R-:W-:Y:S02]  /*1bd10*/  ISETP.LT.AND P4, PT, R7, c[0x0][0x178], !P2 ;  /* 0x00005e0007007a0c */ /* 0x000fe40005781270 */
[----:B------:R-:W-:Y:S02]  /*1bd20*/  PRMT R12, R29, 0x7632, R12 ;  /* 0x000076321d0c7816 */ /* 0x000fe4000000000c */
[----:B------:R-:W-:Y:S01]  /*1bd30*/  ISETP.LT.AND P2, PT, R27, c[0x0][0x178], !P2 ;  /* 0x00005e001b007a0c */ /* 0x000fe20005741270 */
[----:B0-----:R-:W2:Y:S01]  /*1bd40*/  LDL.LU R29, [R1+0x34] ;  /* 0x00003400011d7983 */ /* 0x001ea20000300800 */
[----:B-1----:R-:W-:-:S07]  /*1bd50*/  IMAD.WIDE R4, R8, 0x2, R2 ;  /* 0x0000000208047825 */ /* 0x002fce00078e0202 */
[----:B------:R-:W-:Y:S01]  /*1bd60*/  @P4 STG.E.U16 [R4.64], R12 ;  /* 0x0000000c04004986 */ /* 0x000fe2000c101504 */
[----:B------:R-:W-:-:S03]  /*1bd70*/  ISETP.GE.AND P4, PT, R23, c[0x0][0x17c], PT ;  /* 0x00005f0017007a0c */ /* 0x000fc60003f86270 */
[----:B------:R-:W2:Y:S01]  /*1bd80*/  LDL R23, [R1+0x4f0] ;  /* 0x0004f00001177983 */ /* 0x000ea20000100800 */
[----:B------:R-:W-:-:S05]  /*1bd90*/  IMAD.WIDE R8, R8, 0x2, R24 ;  /* 0x0000000208087825 */ /* 0x000fca00078e0218 */
[----:B------:R0:W-:Y:S04]  /*1bda0*/  @P2 STG.E.U16 [R8.64], R22 ;  /* 0x0000001608002986 */ /* 0x0001e8000c101504 */
[----:B0-----:R-:W4:Y:S01]  /*1bdb0*/  LDL.LU R22, [R1+0xf4] ;  /* 0x0000f40001167983 */ /* 0x001f220000300800 */
[----:B------:R-:W-:Y:S02]  /*1bdc0*/  ISETP.LT.AND P6, PT, R7, c[0x0][0x178], !P3 ;  /* 0x00005e0007007a0c */ /* 0x000fe40005fc1270 */
[----:B------:R-:W-:Y:S01]  /*1bdd0*/  ISETP.LT.AND P3, PT, R27, c[0x0][0x178], !P3 ;  /* 0x00005e001b007a0c */ /* 0x000fe20005f61270 */
[----:B------:R-:W-:-:S04]  /*1bde0*/  IMAD.WIDE R16, R0, 0x2, R2 ;  /* 0x0000000200107825 */ /* 0x000fc800078e0202 */
[C---:B------:R-:W-:Y:S01]  /*1bdf0*/  IMAD.WIDE R20, R0.reuse, 0x2, R24 ;  /* 0x0000000200147825 */ /* 0x040fe200078e0218 */
[----:B------:R-:W-:-:S05]  /*1be00*/  IADD3 R8, R0, c[0x0][0x198], RZ ;  /* 0x0000660000087a10 */ /* 0x000fca0007ffe0ff */
[----:B---3--:R0:W-:Y:S01]  /*1be10*/  @P6 STG.E.U16 [R16.64], R28 ;  /* 0x0000001c10006986 */ /* 0x0081e2000c101504 */
[----:B------:R-:W-:-:S03]  /*1be20*/  ISETP.LT.AND P6, PT, R7, c[0x0][0x178], !P1 ;  /* 0x00005e0007007a0c */ /* 0x000fc60004fc1270 */
[----:B------:R1:W-:Y:S01]  /*1be30*/  @P3 STG.E.U16 [R20.64], R13 ;  /* 0x0000000d14003986 */ /* 0x0003e2000c101504 */
[----:B------:R-:W-:Y:S02]  /*1be40*/  ISETP.LT.AND P1, PT, R27, c[0x0][0x178], !P1 ;  /* 0x00005e001b007a0c */ /* 0x000fe40004f21270 */
[----:B0-----:R-:W-:Y:S01]  /*1be50*/  PRMT R16, R28, 0x7632, R16 ;  /* 0x000076321c107816 */ /* 0x001fe20000000010 */
[----:B-1----:R-:W3:Y:S04]  /*1be60*/  LDL.LU R21, [R1+0x48] ;  /* 0x0000480001157983 */ /* 0x002ee80000300800 */
[----:B------:R-:W3:Y:S01]  /*1be70*/  LDL.LU R28, [R1+0x28] ;  /* 0x00002800011c7983 */ /* 0x000ee20000300800 */
[----:B------:R-:W-:Y:S02]  /*1be80*/  ISETP.LT.AND P3, PT, R7, c[0x0][0x178], !P0 ;  /* 0x00005e0007007a0c */ /* 0x000fe40004761270 */
[----:B------:R-:W-:Y:S01]  /*1be90*/  ISETP.LT.AND P0, PT, R27, c[0x0][0x178], !P0 ;  /* 0x00005e001b007a0c */ /* 0x000fe20004701270 */
[C---:B------:R-:W-:Y:S01]  /*1bea0*/  IMAD.WIDE R4, R8.reuse, 0x2, R2 ;  /* 0x0000000208047825 */ /* 0x040fe200078e0202 */
[----:B------:R-:W-:-:S02]  /*1beb0*/  IADD3 R20, R8, c[0x0][0x198], RZ ;  /* 0x0000660008147a10 */ /* 0x000fc40007ffe0ff */
[----:B------:R-:W-:Y:S01]  /*1bec0*/  PRMT R17, R13, 0x7632, R17 ;  /* 0x000076320d117816 */ /* 0x000fe20000000011 */
[--C-:B------:R-:W-:Y:S01]  /*1bed0*/  IMAD.WIDE R8, R8, 0x2, R24.reuse ;  /* 0x0000000208087825 */ /* 0x100fe200078e0218 */
[----:B------:R0:W-:Y:S04]  /*1bee0*/  @P6 STG.E.U16 [R4.64], R16 ;  /* 0x0000001004006986 */ /* 0x0001e8000c101504 */
[----:B------:R-:W-:Y:S01]  /*1bef0*/  @P1 STG.E.U16 [R8.64], R17 ;  /* 0x0000001108001986 */ /* 0x000fe2000c101504 */
[----:B0-----:R-:W-:Y:S01]  /*1bf00*/  IMAD.WIDE R4, R20, 0x2, R24 ;  /* 0x0000000214047825 */ /* 0x001fe200078e0218 */
[----:B--2---:R-:W-:-:S04]  /*1bf10*/  IADD3 R12, R23, 0x21, RZ ;  /* 0x00000021170c7810 */ /* 0x004fc80007ffe0ff */
[----:B------:R-:W-:Y:S01]  /*1bf20*/  ISETP.GE.AND P2, PT, R12, c[0x0][0x17c], PT ;  /* 0x00005f000c007a0c */ /* 0x000fe20003f46270 */
[----:B------:R-:W-:-:S05]  /*1bf30*/  IMAD.WIDE R12, R20, 0x2, R2 ;  /* 0x00000002140c7825 */ /* 0x000fca00078e0202 */
[----:B----4-:R0:W-:Y:S04]  /*1bf40*/  @P3 STG.E.U16 [R12.64], R22 ;  /* 0x000000160c003986 */ /* 0x0101e8000c101504 */
[----:B------:R1:W-:Y:S01]  /*1bf50*/  @P0 STG.E.U16 [R4.64], R29 ;  /* 0x0000001d04000986 */ /* 0x0003e2000c101504 */
[----:B0-----:R-:W-:-:S03]  /*1bf60*/  PRMT R13, R29, 0x7632, R13 ;  /* 0x000076321d0d7816 */ /* 0x001fc6000000000d */
[----:B-1----:R-:W2:Y:S01]  /*1bf70*/  LDL.LU R29, [R1+0x58] ;  /* 0x00005800011d7983 */ /* 0x002ea20000300800 */
[----:B------:R-:W-:-:S04]  /*1bf80*/  IADD3 R0, R23, 0x22, RZ ;  /* 0x0000002217007810 */ /* 0x000fc80007ffe0ff */
[----:B------:R-:W-:Y:S02]  /*1bf90*/  ISETP.GE.AND P6, PT, R0, c[0x0][0x17c], PT ;  /* 0x00005f0000007a0c */ /* 0x000fe40003fc6270 */
[----:B------:R-:W-:Y:S02]  /*1bfa0*/  IADD3 R0, R23, 0x23, RZ ;  /* 0x0000002317007810 */ /* 0x000fe40007ffe0ff */
[----:B------:R-:W-:Y:S02]  /*1bfb0*/  ISETP.LT.AND P1, PT, R7, c[0x0][0x178], !P5 ;  /* 0x00005e0007007a0c */ /* 0x000fe40006f21270 */
[----:B------:R-:W-:Y:S02]  /*1bfc0*/  ISETP.LT.AND P5, PT, R27, c[0x0][0x178], !P5 ;  /* 0x00005e001b007a0c */ /* 0x000fe40006fa1270 */
[----:B------:R-:W-:Y:S02]  /*1bfd0*/  ISETP.GE.AND P3, PT, R0, c[0x0][0x17c], PT ;  /* 0x00005f0000007a0c */ /* 0x000fe40003f66270 */
[----:B------:R-:W-:-:S02]  /*1bfe0*/  IADD3 R0, R20, c[0x0][0x198], RZ ;  /* 0x0000660014007a10 */ /* 0x000fc40007ffe0ff */
[----:B------:R-:W-:Y:S02]  /*1bff0*/  ISETP.LT.AND P0, PT, R7, c[0x0][0x178], !P4 ;  /* 0x00005e0007007a0c */ /* 0x000fe40006701270 */
[----:B------:R-:W-:Y:S01]  /*1c000*/  PRMT R12, R22, 0x7632, R12 ;  /* 0x00007632160c7816 */ /* 0x000fe2000000000c */
[C---:B------:R-:W-:Y:S01]  /*1c010*/  IMAD.WIDE R8, R0.reuse, 0x2, R2 ;  /* 0x0000000200087825 */ /* 0x040fe200078e0202 */
[----:B------:R-:W4:Y:S01]  /*1c020*/  LDL.LU R22, [R1+0x8] ;  /* 0x0000080001167983 */ /* 0x000f220000300800 */
[----:B------:R-:W-:Y:S02]  /*1c030*/  ISETP.LT.AND P4, PT, R27, c[0x0][0x178], !P4 ;  /* 0x00005e001b007a0c */ /* 0x000fe40006781270 */
[C---:B------:R-:W-:Y:S01]  /*1c040*/  IMAD.WIDE R4, R0.reuse, 0x2, R24 ;  /* 0x0000000200047825 */ /* 0x040fe200078e0218 */
[----:B------:R-:W-:Y:S01]  /*1c050*/  IADD3 R0, R0, c[0x0][0x198], RZ ;  /* 0x0000660000007a10 */ /* 0x000fe20007ffe0ff */
[----:B------:R0:W-:Y:S04]  /*1c060*/  @P1 STG.E.U16 [R8.64], R12 ;  /* 0x0000000c08001986 */ /* 0x0001e8000c101504 */
[----:B------:R1:W-:Y:S01]  /*1c070*/  @P5 STG.E.U16 [R4.64], R13 ;  /* 0x0000000d04005986 */ /* 0x0003e2000c101504 */
[----:B------:R-:W-:-:S02]  /*1c080*/  ISETP.LT.AND P5, PT, R7, c[0x0][0x178], !P2 ;  /* 0x00005e0007007a0c */ /* 0x000fc400057a1270 */
[----:B0-----:R-:W-:Y:S01]  /*1c090*/  IADD3 R12, R23, 0x25, RZ ;  /* 0x00000025170c7810 */ /* 0x001fe20007ffe0ff */
[----:B------:R-:W-:-:S04]  /*1c0a0*/  IMAD.WIDE R8, R0, 0x2, R24 ;  /* 0x0000000200087825 */ /* 0x000fc800078e0218 */
[----:B-1----:R-:W-:-:S05]  /*1c0b0*/  IMAD.WIDE R4, R0, 0x2, R2 ;  /* 0x0000000200047825 */ /* 0x002fca00078e0202 */
[----:B---3--:R-:W-:Y:S01]  /*1c0c0*/  @P0 STG.E.U16 [R4.64], R21 ;  /* 0x0000001504000986 */ /* 0x008fe2000c101504 */
[----:B------:R-:W-:Y:S02]  /*1c0d0*/  ISETP.GE.AND P0, PT, R12, c[0x0][0x17c], PT ;  /* 0x00005f000c007a0c */ /* 0x000fe40003f06270 */
[----:B------:R-:W-:Y:S01]  /*1c0e0*/  PRMT R12, R28, 0x7632, R12 ;  /* 0x000076321c0c7816 */ /* 0x000fe2000000000c */
[----:B------:R0:W-:Y:S01]  /*1c0f0*/  @P4 STG.E.U16 [R8.64], R28 ;  /* 0x0000001c08004986 */ /* 0x0001e2000c101504 */
[----:B------:R-:W-:Y:S02]  /*1c100*/  IADD3 R0, R0, c[0x0][0x198], RZ ;  /* 0x0000660000007a10 */ /* 0x000fe40007ffe0ff */
[----:B------:R-:W-:Y:S02]  /*1c110*/  ISETP.LT.AND P2, PT, R27, c[0x0][0x178], !P2 ;  /* 0x00005e001b007a0c */ /* 0x000fe40005741270 */
[----:B------:R-:W-:Y:S01]  /*1c120*/  ISETP.LT.AND P4, PT, R7, c[0x0][0x178], !P6 ;  /* 0x00005e0007007a0c */ /* 0x000fe20007781270 */
[----:B0-----:R-:W3:Y:S01]  /*1c130*/  LDL.LU R28, [R1+0x78] ;  /* 0x00007800011c7983 */ /* 0x001ee20000300800 */
[----:B------:R-:W-:Y:S01]  /*1c140*/  PRMT R13, R21, 0x7632, R13 ;  /* 0x00007632150d7816 */ /* 0x000fe2000000000d */
[----:B------:R-:W-:-:S04]  /*1c150*/  IMAD.WIDE R4, R0, 0x2, R2 ;  /* 0x0000000200047825 */ /* 0x000fc800078e0202 */
[C---:B------:R-:W-:Y:S01]  /*1c160*/  IMAD.WIDE R8, R0.reuse, 0x2, R24 ;  /* 0x0000000200087825 */ /* 0x040fe200078e0218 */
[----:B------:R-:W-:Y:S01]  /*1c170*/  IADD3 R0, R0, c[0x0][0x198], RZ ;  /* 0x0000660000007a10 */ /* 0x000fe20007ffe0ff */
[----:B------:R0:W-:Y:S04]  /*1c180*/  @P5 STG.E.U16 [R4.64], R13 ;  /* 0x0000000d04005986 */ /* 0x0001e8000c101504 */
[----:B------:R1:W-:Y:S01]  /*1c190*/  @P2 STG.E.U16 [R8.64], R12 ;  /* 0x0000000c08002986 */ /* 0x0003e2000c101504 */
[C---:B0-----:R-:W-:Y:S01]  /*1c1a0*/  IMAD.WIDE R4, R0.reuse, 0x2, R2 ;  /* 0x0000000200047825 */ /* 0x041fe200078e0202 */
[----:B-1----:R-:W-:-:S04]  /*1c1b0*/  IADD3 R12, R0, c[0x0][0x198], RZ ;  /* 0x00006600000c7a10 */ /* 0x002fc80007ffe0ff */
[----:B--2---:R0:W-:Y:S02]  /*1c1c0*/  @P4 STG.E.U16 [R4.64], R29 ;  /* 0x0000001d04004986 */ /* 0x0041e4000c101504 */
[----:B0-----:R-:W-:Y:S01]  /*1c1d0*/  IMAD.WIDE R4, R0, 0x2, R24 ;  /* 0x0000000200047825 */ /* 0x001fe200078e0218 */
[----:B------:R-:W-:Y:S02]  /*1c1e0*/  PRMT R0, R29, 0x7632, R0 ;  /* 0x000076321d007816 */ /* 0x000fe40000000000 */
[----:B------:R-:W2:Y:S01]  /*1c1f0*/  LDL.LU R29, [R1+0x68] ;  /* 0x00006800011d7983 */ /* 0x000ea20000300800 */
[----:B------:R-:W-:Y:S02]  /*1c200*/  ISETP.LT.AND P6, PT, R27, c[0x0][0x178], !P6 ;  /* 0x00005e001b007a0c */ /* 0x000fe400077c1270 */
[----:B------:R-:W-:Y:S02]  /*1c210*/  ISETP.LT.AND P2, PT, R7, c[0x0][0x178], !P3 ;  /* 0x00005e0007007a0c */ /* 0x000fe40005f41270 */
[----:B------:R-:W-:-:S02]  /*1c220*/  IADD3 R16, R23, 0x24, RZ ;  /* 0x0000002417107810 */ /* 0x000fc40007ffe0ff */
[----:B------:R-:W-:Y:S02]  /*1c230*/  IADD3 R8, R23, 0x27, RZ ;  /* 0x0000002717087810 */ /* 0x000fe40007ffe0ff */
[----:B------:R-:W-:Y:S02]  /*1c240*/  ISETP.GE.AND P1, PT, R16, c[0x0][0x17c], PT ;  /* 0x00005f0010007a0c */ /* 0x000fe40003f26270 */
[----:B------:R-:W-:Y:S01]  /*1c250*/  ISETP.GE.AND P4, PT, R8, c[0x0][0x17c], PT ;  /* 0x00005f0008007a0c */ /* 0x000fe20003f86270 */
[----:B------:R-:W-:Y:S01]  /*1c260*/  IMAD.WIDE R8, R12, 0x2, R2 ;  /* 0x000000020c087825 */ /* 0x000fe200078e0202 */
[----:B------:R-:W-:Y:S01]  /*1c270*/  ISETP.LT.AND P3, PT, R27, c[0x0][0x178], !P3 ;  /* 0x00005e001b007a0c */ /* 0x000fe20005f61270 */
[----:B----4-:R0:W-:Y:S01]  /*1c280*/  @P6 STG.E.U16 [R4.64], R22 ;  /* 0x0000001604006986 */ /* 0x0101e2000c101504 */
[----:B------:R-:W-:Y:S02]  /*1c290*/  ISETP.LT.AND P6, PT, R7, c[0x0][0x178], !P1 ;  /* 0x00005e0007007a0c */ /* 0x000fe40004fc1270 */
[----:B------:R-:W-:Y:S01]  /*1c2a0*/  ISETP.LT.AND P1, PT, R27, c[0x0][0x178], !P1 ;  /* 0x00005e001b007a0c */ /* 0x000fe20004f21270 */
[----:B------:R1:W-:Y:S01]  /*1c2b0*/  @P2 STG.E.U16 [R8.64], R0 ;  /* 0x0000000008002986 */ /* 0x0003e2000c101504 */
[----:B------:R-:W-:-:S02]  /*1c2c0*/  IADD3 R13, R23, 0x26, RZ ;  /* 0x00000026170d7810 */ /* 0x000fc40007ffe0ff */
[----:B------:R-:W-:Y:S02]  /*1c2d0*/  PRMT R16, R22, 0x7632, R16 ;  /* 0x0000763216107816 */ /* 0x000fe40000000010 */
[----:B------:R-:W-:Y:S01]  /*1c2e0*/  ISETP.GE.AND P5, PT, R13, c[0x0][0x17c], PT ;  /* 0x00005f000d007a0c */ /* 0x000fe20003fa6270 */
[C---:B0-----:R-:W-:Y:S01]  /*1c2f0*/  IMAD.WIDE R4, R12.reuse, 0x2, R24 ;  /* 0x000000020c047825 */ /* 0x041fe200078e0218 */
[----:B------:R-:W4:Y:S01]  /*1c300*/  LDL.LU R22, [R1+0xe8] ;  /* 0x0000e80001167983 */ /* 0x000f220000300800 */
[----:B-1----:R-:W-:-:S03]  /*1c310*/  IADD3 R0, R12, c[0x0][0x198], RZ ;  /* 0x000066000c007a10 */ /* 0x002fc60007ffe0ff */
[----:B------:R-:W-:Y:S02]  /*1c320*/  @P3 STG.E.U16 [R4.64], R16 ;  /* 0x0000001004003986 */ /* 0x000fe4000c101504 */
[----:B------:R-:W-:-:S04]  /*1c330*/  IMAD.WIDE R8, R0, 0x2, R2 ;  /* 0x0000000200087825 */ /* 0x000fc800078e0202 */
[----:B------:R-:W-:Y:S01]  /*1c340*/  IMAD.WIDE R12, R0, 0x2, R24 ;  /* 0x00000002000c7825 */ /* 0x000fe200078e0218 */
[----:B---3--:R-:W-:Y:S04]  /*1c350*/  @P6 STG.E.U16 [R8.64], R28 ;  /* 0x0000001c08006986 */ /* 0x008fe8000c101504 */
[----:B------:R0:W-:Y:S01]  /*1c360*/  @P1 STG.E.U16 [R12.64], R10 ;  /* 0x0000000a0c001986 */ /* 0x0001e2000c101504 */
[----:B------:R-:W-:Y:S02]  /*1c370*/  ISETP.LT.AND P1, PT, R7, c[0x0][0x178], !P0 ;  /* 0x00005e0007007a0c */ /* 0x000fe40004721270 */
[----:B------:R-:W-:Y:S02]  /*1c380*/  ISETP.LT.AND P0, PT, R27, c[0x0][0x178], !P0 ;  /* 0x00005e001b007a0c */ /* 0x000fe40004701270 */
[----:B------:R-:W-:-:S02]  /*1c390*/  ISETP.LT.AND P6, PT, R7, c[0x0][0x178], !P5 ;  /* 0x00005e0007007a0c */ /* 0x000fc40006fc1270 */
[----:B0-----:R-:W-:Y:S02]  /*1c3a0*/  PRMT R10, R28, 0x7632, R10 ;  /* 0x000076321c0a7816 */ /* 0x001fe4000000000a */
[----:B------:R-:W3:Y:S01]  /*1c3b0*/  LDL.LU R28, [R1+0x18] ;  /* 0x00001800011c7983 */ /* 0x000ee20000300800 */
[----:B------:R-:W-:Y:S02]  /*1c3c0*/  IADD3 R8, R0, c[0x0][0x198], RZ ;  /* 0x0000660000087a10 */ /* 0x000fe40007ffe0ff */
[----:B------:R-:W-:Y:S02]  /*1c3d0*/  IADD3 R20, R23, 0x29, RZ ;  /* 0x0000002917147810 */ /* 0x000fe40007ffe0ff */
[C---:B------:R-:W-:Y:S01]  /*1c3e0*/  IADD3 R0, R8.reuse, c[0x0][0x198], RZ ;  /* 0x0000660008007a10 */ /* 0x040fe20007ffe0ff */
[----:B------:R-:W-:Y:S01]  /*1c3f0*/  IMAD.WIDE R4, R8, 0x2, R2 ;  /* 0x0000000208047825 */ /* 0x000fe200078e0202 */
[----:B------:R-:W-:Y:S02]  /*1c400*/  ISETP.GE.AND P3, PT, R20, c[0x0][0x17c], PT ;  /* 0x00005f0014007a0c */ /* 0x000fe40003f66270 */
[----:B------:R-:W-:Y:S01]  /*1c410*/  PRMT R20, R10, 0x7632, R20 ;  /* 0x000076320a147816 */ /* 0x000fe20000000014 */
[----:B------:R-:W-:Y:S01]  /*1c420*/  IMAD.WIDE R8, R8, 0x2, R24 ;  /* 0x0000000208087825 */ /* 0x000fe200078e0218 */
[----:B------:R0:W-:Y:S03]  /*1c430*/  @P1 STG.E.U16 [R4.64], R10 ;  /* 0x0000000a04001986 */ /* 0x0001e6000c101504 */
[----:B------:R-:W-:Y:S01]  /*1c440*/  IMAD.WIDE R12, R0, 0x2, R2 ;  /* 0x00000002000c7825 */ /* 0x000fe200078e0202 */
[----:B------:R-:W-:Y:S04]  /*1c450*/  @P0 STG.E.U16 [R8.64], R20 ;  /* 0x0000001408000986 */ /* 0x000fe8000c101504 */
[----:B--2---:R1:W-:Y:S01]  /*1c460*/  @P6 STG.E.U16 [R12.64], R29 ;  /* 0x0000001d0c006986 */ /* 0x0043e2000c101504 */
[----:B0-----:R-:W-:-:S03]  /*1c470*/  PRMT R10, R29, 0x7632, R10 ;  /* 0x000076321d0a7816 */ /* 0x001fc6000000000a */
[----:B-1----:R-:W2:Y:S01]  /*1c480*/  LDL.LU R29, [R1+0x98] ;  /* 0x00009800011d7983 */ /* 0x002ea20000300800 */
[----:B------:R-:W-:Y:S02]  /*1c490*/  ISETP.LT.AND P5, PT, R27, c[0x0][0x178], !P5 ;  /* 0x00005e001b007a0c */ /* 0x000fe40006fa1270 */
[----:B------:R-:W-:Y:S02]  /*1c4a0*/  IADD3 R17, R23, 0x28, RZ ;  /* 0x0000002817117810 */ /* 0x000fe40007ffe0ff */
[----:B------:R-:W-:Y:S02]  /*1c4b0*/  ISETP.LT.AND P6, PT, R7, c[0x0][0x178], !P4 ;  /* 0x00005e0007007a0c */ /* 0x000fe400067c1270 */
[----:B------:R-:W-:Y:S01]  /*1c4c0*/  ISETP.GE.AND P2, PT, R17, c[0x0][0x17c], PT ;  /* 0x00005f0011007a0c */ /* 0x000fe20003f46270 */
[C---:B------:R-:W-:Y:S01]  /*1c4d0*/  IMAD.WIDE R16, R0.reuse, 0x2, R24 ;  /* 0x0000000200107825 */ /* 0x040fe200078e0218 */
[----:B------:R-:W-:Y:S02]  /*1c4e0*/  IADD3 R8, R0, c[0x0][0x198], RZ ;  /* 0x0000660000087a10 */ /* 0x000fe40007ffe0ff */
[----:B------:R-:W-:-:S03]  /*1c4f0*/  ISETP.LT.AND P4, PT, R27, c[0x0][0x178], !P4 ;  /* 0x00005e001b007a0c */ /* 0x000fc60006781270 */
[----:B------:R0:W-:Y:S01]  /*1c500*/  @P5 STG.E.U16 [R16.64], R18 ;  /* 0x0000001210005986 */ /* 0x0001e2000c101504 */
[----:B------:R-:W-:Y:S02]  /*1c510*/  ISETP.LT.AND P5, PT, R7, c[0x0][0x178], !P2 ;  /* 0x00005e0007007a0c */ /* 0x000fe400057a1270 */
[----:B------:R-:W-:Y:S01]  /*1c520*/  ISETP.LT.AND P2, PT, R27, c[0x0][0x178], !P2 ;  /* 0x00005e001b007a0c */ /* 0x000fe20005741270 */
[C---:B------:R-:W-:Y:S01]  /*1c530*/  IMAD.WIDE R4, R8.reuse, 0x2, R2 ;  /* 0x0000000208047825 */ /* 0x040fe200078e0202 */
[C---:B------:R-:W-:Y:S02]  /*1c540*/  IADD3 R12, R23.reuse, 0x2b, RZ ;  /* 0x0000002b170c7810 */ /* 0x040fe40007ffe0ff */
[C---:B------:R-:W-:Y:S01]  /*1c550*/  IADD3 R0, R8.reuse, c[0x0][0x198], RZ ;  /* 0x0000660008007a10 */ /* 0x040fe20007ffe0ff */
[----:B------:R-:W-:Y:S01]  /*1c560*/  IMAD.WIDE R8, R8, 0x2, R24 ;  /* 0x0000000208087825 */ /* 0x000fe200078e0218 */
[----:B------:R-:W-:Y:S01]  /*1c570*/  ISETP.GE.AND P0, PT, R12, c[0x0][0x17c], PT ;  /* 0x00005f000c007a0c */ /* 0x000fe20003f06270 */
[----:B------:R1:W-:Y:S01]  /*1c580*/  @P6 STG.E.U16 [R4.64], R10 ;  /* 0x0000000a04006986 */ /* 0x0003e2000c101504 */
[----:B0-----:R-:W-:Y:S01]  /*1c590*/  PRMT R18, R18, 0x7632, R18 ;  /* 0x0000763212127816 */ /* 0x001fe20000000012 */
[----:B------:R-:W-:Y:S01]  /*1c5a0*/  IMAD.WIDE R12, R0, 0x2, R2 ;  /* 0x00000002000c7825 */ /* 0x000fe200078e0202 */
[----:B------:R-:W-:-:S03]  /*1c5b0*/  IADD3 R21, R23, 0x2a, RZ ;  /* 0x0000002a17157810 */ /* 0x000fc60007ffe0ff */
[----:B------:R0:W-:Y:S01]  /*1c5c0*/  @P4 STG.E.U16 [R8.64], R18 ;  /* 0x0000001208004986 */ /* 0x0001e2000c101504 */
[----:B-1----:R-:W-:-:S03]  /*1c5d0*/  IMAD.WIDE R4, R0, 0x2, R24 ;  /* 0x0000000200047825 */ /* 0x002fc600078e0218 */
[----:B----4-:R1:W-:Y:S01]  /*1c5e0*/  @P5 STG.E.U16 [R12.64], R22 ;  /* 0x000000160c005986 */ /* 0x0103e2000c101504 */
[----:B------:R-:W-:Y:S02]  /*1c5f0*/  ISETP.LT.AND P4, PT, R7, c[0x0][0x178], !P3 ;  /* 0x00005e0007007a0c */ /* 0x000fe40005f81270 */
[----:B------:R-:W-:Y:S02]  /*1c600*/  ISETP.LT.AND P3, PT, R27, c[0x0][0x178], !P3 ;  /* 0x00005e001b007a0c */ /* 0x000fe40005f61270 */
[----:B------:R-:W-:Y:S02]  /*1c610*/  ISETP.GE.AND P1, PT, R21, c[0x0][0x17c], PT ;  /* 0x00005f0015007a0c */ /* 0x000fe40003f26270 */
[----:B0-----:R-:W-:Y:S02]  /*1c620*/  IADD3 R8, R23, 0x2d, RZ ;  /* 0x0000002d17087810 */ /* 0x001fe40007ffe0ff */
[----:B------:R-:W-:Y:S01]  /*1c630*/  IADD3 R0, R0, c[0x0][0x198], RZ ;  /* 0x0000660000007a10 */ /* 0x000fe20007ffe0ff */
[----:B---3--:R0:W-:Y:S01]  /*1c640*/  @P2 STG.E.U16 [R4.64], R28 ;  /* 0x0000001c04002986 */ /* 0x0081e2000c101504 */
[----:B-1----:R-:W-:-:S02]  /*1c650*/  PRMT R12, R28, 0x7632, R12 ;  /* 0x000076321c0c7816 */ /* 0x002fc4000000000c */
[----:B------:R-:W-:Y:S02]  /*1c660*/  ISETP.LT.AND P2, PT, R7, c[0x0][0x178], !P1 ;  /* 0x00005e0007007a0c */ /* 0x000fe40004f41270 */
[----:B------:R-:W-:Y:S01]  /*1c670*/  ISETP.GE.AND P5, PT, R8, c[0x0][0x17c], PT ;  /* 0x00005f0008007a0c */ /* 0x000fe20003fa6270 */
[----:B0-----:R-:W3:Y:S01]  /*1c680*/  LDL.LU R28, [R1+0x88] ;  /* 0x00008800011c7983 */ /* 0x001ee20000300800 */
[----:B------:R-:W-:Y:S01]  /*1c690*/  ISETP.LT.AND P1, PT, R27, c[0x0][0x178], !P1 ;  /* 0x00005e001b007a0c */ /* 0x000fe20004f21270 */
[----:B------:R-:W-:Y:S01]  /*1c6a0*/  IMAD.WIDE R4, R0, 0x2, R2 ;  /* 0x0000000200047825 */ /* 0x000fe200078e0202 */
[----:B------:R-:W-:Y:S02]  /*1c6b0*/  PRMT R10, R22, 0x7632, R10 ;  /* 0x00007632160a7816 */ /* 0x000fe4000000000a */
[----:B------:R-:W4:Y:S01]  /*1c6c0*/  LDL.LU R22, [R1+0xf8] ;  /* 0x0000f80001167983 */ /* 0x000f220000300800 */
[C---:B------:R-:W-:Y:S01]  /*1c6d0*/  IMAD.WIDE R8, R0.reuse, 0x2, R24 ;  /* 0x0000000200087825 */ /* 0x040fe200078e0218 */
[----:B------:R-:W-:-:S02]  /*1c6e0*/  IADD3 R0, R0, c[0x0][0x198], RZ ;  /* 0x0000660000007a10 */ /* 0x000fc40007ffe0ff */
[----:B------:R0:W-:Y:S04]  /*1c6f0*/  @P4 STG.E.U16 [R4.64], R10 ;  /* 0x0000000a04004986 */ /* 0x0001e8000c101504 */
[----:B------:R1:W-:Y:S01]  /*1c700*/  @P3 STG.E.U16 [R8.64], R12 ;  /* 0x0000000c08003986 */ /* 0x0003e2000c101504 */
[----:B0-----:R-:W-:-:S04]  /*1c710*/  IMAD.WIDE R4, R0, 0x2, R2 ;  /* 0x0000000200047825 */ /* 0x001fc800078e0202 */
[----:B-1----:R-:W-:Y:S01]  /*1c720*/  IMAD.WIDE R8, R0, 0x2, R24 ;  /* 0x0000000200087825 */ /* 0x002fe200078e0218 */
[----:B--2---:R-:W-:Y:S04]  /*1c730*/  @P2 STG.E.U16 [R4.64], R29 ;  /* 0x0000001d04002986 */ /* 0x004fe8000c101504 */
[----:B------:R0:W-:Y:S02]  /*1c740*/  @P1 STG.E.U16 [R8.64], R6 ;  /* 0x0000000608001986 */ /* 0x0001e4000c101504 */
[----:B0-----:R-:W-:Y:S02]  /*1c750*/  PRMT R6, R29, 0x7632, R6 ;  /* 0x000076321d067816 */ /* 0x001fe40000000006 */
[----:B------:R-:W2:Y:S01]  /*1c760*/  LDL.LU R29, [R1+0x38] ;  /* 0x00003800011d7983 */ /* 0x000ea20000300800 */
[----:B------:R-:W-:-:S02]  /*1c770*/  IADD3 R16, R23, 0x2c, RZ ;  /* 0x0000002c17107810 */ /* 0x000fc40007ffe0ff */
[----:B------:R-:W-:Y:S01]  /*1c780*/  ISETP.LT.AND P3, PT, R7, c[0x0][0x178], !P0 ;  /* 0x00005e0007007a0c */ /* 0x000fe20004761270 */
[----:B------:R-:W2:Y:S01]  /*1c790*/  LDL.LU R20, [R1+0x4c] ;  /* 0x00004c0001147983 */ /* 0x000ea20000300800 */
[----:B------:R-:W-:Y:S02]  /*1c7a0*/  ISETP.GE.AND P6, PT, R16, c[0x0][0x17c], PT ;  /* 0x00005f0010007a0c */ /* 0x000fe40003fc6270 */
[----:B------:R-:W-:Y:S02]  /*1c7b0*/  ISETP.LT.AND P0, PT, R27, c[0x0][0x178], !P0 ;  /* 0x00005e001b007a0c */ /* 0x000fe40004701270 */
[----:B------:R-:W-:Y:S02]  /*1c7c0*/  IADD3 R0, R0, c[0x0][0x198], RZ ;  /* 0x0000660000007a10 */ /* 0x000fe40007ffe0ff */
[----:B------:R-:W-:Y:S02]  /*1c7d0*/  IADD3 R10, R23, 0x2f, RZ ;  /* 0x0000002f170a7810 */ /* 0x000fe40007ffe0ff */
[----:B------:R-:W-:Y:S01]  /*1c7e0*/  ISETP.LT.AND P1, PT, R7, c[0x0][0x178], !P6 ;  /* 0x00005e0007007a0c */ /* 0x000fe20007721270 */
[----:B------:R-:W-:Y:S01]  /*1c7f0*/  IMAD.WIDE R4, R0, 0x2, R2 ;  /* 0x0000000200047825 */ /* 0x000fe200078e0202 */
[----:B------:R-:W-:-:S03]  /*1c800*/  ISETP.GE.AND P2, PT, R10, c[0x0][0x17c], PT ;  /* 0x00005f000a007a0c */ /* 0x000fc60003f46270 */
[C---:B------:R-:W-:Y:S01]  /*1c810*/  IMAD.WIDE R8, R0.reuse, 0x2, R24 ;  /* 0x0000000200087825 */ /* 0x040fe200078e0218 */
[----:B------:R-:W-:Y:S02]  /*1c820*/  IADD3 R0, R0, c[0x0][0x198], RZ ;  /* 0x0000660000007a10 */ /* 0x000fe40007ffe0ff */
[----:B------:R-:W-:Y:S01]  /*1c830*/  PRMT R10, R6, 0x7632, R10 ;  /* 0x00007632060a7816 */ /* 0x000fe2000000000a */
[----:B------:R0:W-:Y:S01]  /*1c840*/  @P3 STG.E.U16 [R4.64], R6 ;  /* 0x0000000604003986 */ /* 0x0001e2000c101504 */
[----:B------:R-:W-:-:S03]  /*1c850*/  ISETP.LT.AND P6, PT, R27, c[0x0][0x178], !P6 ;  /* 0x00005e001b007a0c */ /* 0x000fc600077c1270 */
[----:B------:R1:W-:Y:S01]  /*1c860*/  @P0 STG.E.U16 [R8.64], R10 ;  /* 0x0000000a08000986 */ /* 0x0003e2000c101504 */
[----:B------:R-:W-:Y:S02]  /*1c870*/  ISETP.LT.AND P0, PT, R7, c[0x0][0x178], !P5 ;  /* 0x00005e0007007a0c */ /* 0x000fe40006f01270 */
[C---:B------:R-:W-:Y:S02]  /*1c880*/  IADD3 R13, R23.reuse, 0x2e, RZ ;  /* 0x0000002e170d7810 */ /* 0x040fe40007ffe0ff */
[----:B0-----:R-:W-:Y:S01]  /*1c890*/  IADD3 R6, R23, 0x30, RZ ;  /* 0x0000003017067810 */ /* 0x001fe20007ffe0ff */
[----:B------:R-:W-:-:S03]  /*1c8a0*/  IMAD.WIDE R4, R0, 0x2, R2 ;  /* 0x0000000200047825 */ /* 0x000fc600078e0202 */
[----:B------:R-:W-:Y:S02]  /*1c8b0*/  ISETP.GE.AND P3, PT, R6, c[0x0][0x17c], PT ;  /* 0x00005f0006007a0c */ /* 0x000fe40003f66270 */
[----:B-1----:R-:W-:Y:S02]  /*1c8c0*/  IADD3 R8, R23, 0x31, RZ ;  /* 0x0000003117087810 */ /* 0x002fe40007ffe0ff */
[----:B------:R-:W-:Y:S02]  /*1c8d0*/  IADD3 R6, R0, c[0x0][0x198], RZ ;  /* 0x0000660000067a10 */ /* 0x000fe40007ffe0ff */
[----:B------:R-:W-:Y:S01]  /*1c8e0*/  ISETP.GE.AND P4, PT, R13, c[0x0][0x17c], PT ;  /* 0x00005f000d007a0c */ /* 0x000fe20003f86270 */
[----:B---3--:R0:W-:Y:S01]  /*1c8f0*/  @P1 STG.E.U16 [R4.64], R28 ;  /* 0x0000001c04001986 */ /* 0x0081e2000c101504 */
[----:B------:R-:W-:Y:S01]  /*1c900*/  ISETP.GE.AND P1, PT, R8, c[0x0][0x17c], PT ;  /* 0x00005f0008007a0c */ /* 0x000fe20003f26270 */
[----:B------:R-:W-:Y:S01]  /*1c910*/  IMAD.WIDE R8, R6, 0x2, R2 ;  /* 0x0000000206087825 */ /* 0x000fe200078e0202 */
[----:B------:R-:W-:-:S03]  /*1c920*/  ISETP.LT.AND P5, PT, R27, c[0x0][0x178], !P5 ;  /* 0x00005e001b007a0c */ /* 0x000fc60006fa1270 */
[----:B0-----:R-:W-:Y:S01]  /*1c930*/  IMAD.WIDE R4, R0, 0x2, R24 ;  /* 0x0000000200047825 */ /* 0x001fe200078e0218 */
[----:B------:R-:W-:Y:S02]  /*1c940*/  PRMT R0, R28, 0x7632, R0 ;  /* 0x000076321c007816 */ /* 0x000fe40000000000 */
[----:B------:R-:W3:Y:S04]  /*1c950*/  LDL.LU R28, [R1+0x2c] ;  /* 0x00002c00011c7983 */ /* 0x000ee80000300800 */
[----:B------:R0:W-:Y:S01]  /*1c960*/  @P6 STG.E.U16 [R4.64], R14 ;  /* 0x0000000e04006986 */ /* 0x0001e2000c101504 */
[----:B------:R-:W-:Y:S02]  /*1c970*/  ISETP.LT.AND P6, PT, R7, c[0x0][0x178], !P4 ;  /* 0x00005e0007007a0c */ /* 0x000fe400067c1270 */
[----:B------:R-:W-:Y:S01]  /*1c980*/  ISETP.LT.AND P4, PT, R27, c[0x0][0x178], !P4 ;  /* 0x00005e001b007a0c */ /* 0x000fe20006781270 */
[----:B------:R1:W-:Y:S01]  /*1c990*/  @P0 STG.E.U16 [R8.64], R0 ;  /* 0x0000000008000986 */ /* 0x0003e2000c101504 */
[----:B------:R-:W-:-:S02]  /*1c9a0*/  IADD3 R10, R23, 0x32, RZ ;  /* 0x00000032170a7810 */ /* 0x000fc40007ffe0ff */
[----:B0-----:R-:W-:Y:S01]  /*1c9b0*/  PRMT R14, R14, 0x7632, R14 ;  /* 0x000076320e0e7816 */ /* 0x001fe2000000000e */
[C---:B------:R-:W-:Y:S01]  /*1c9c0*/  IMAD.WIDE R4, R6.reuse, 0x2, R24 ;  /* 0x0000000206047825 */ /* 0x040fe200078e0218 */
[----:B-1----:R-:W-:Y:S02]  /*1c9d0*/  IADD3 R0, R6, c[0x0][0x198], RZ ;  /* 0x0000660006007a10 */ /* 0x002fe40007ffe0ff */
[----:B------:R-:W-:-:S03]  /*1c9e0*/  IADD3 R6, R23, 0x33, RZ ;  /* 0x0000003317067810 */ /* 0x000fc60007ffe0ff */
[C---:B------:R-:W-:Y:S01]  /*1c9f0*/  IMAD.WIDE R8, R0.reuse, 0x2, R2 ;  /* 0x0000000200087825 */ /* 0x040fe200078e0202 */
[----:B------:R-:W-:Y:S03]  /*1ca00*/  @P5 STG.E.U16 [R4.64], R14 ;  /* 0x0000000e04005986 */ /* 0x000fe6000c101504 */
[----:B------:R-:W-:Y:S01]  /*1ca10*/  IMAD.WIDE R12, R0, 0x2, R24 ;  /* 0x00000002000c7825 */ /* 0x000fe200078e0218 */
[----:B------:R-:W-:Y:S01]  /*1ca20*/  ISETP.GE.AND P5, PT, R6, c[0x0][0x17c], PT ;  /* 0x00005f0006007a0c */ /* 0x000fe20003fa6270 */
[----:B----4-:R0:W-:Y:S01]  /*1ca30*/  @P6 STG.E.U16 [R8.64], R22 ;  /* 0x0000001608006986 */ /* 0x0101e2000c101504 */
[----:B------:R-:W-:Y:S02]  /*1ca40*/  ISETP.GE.AND P0, PT, R10, c[0x0][0x17c], PT ;  /* 0x00005f000a007a0c */ /* 0x000fe40003f06270 */
[----:B------:R-:W-:Y:S02]  /*1ca50*/  PRMT R6, R22, 0x7632, R6 ;  /* 0x0000763216067816 */ /* 0x000fe40000000006 */
[----:B0-----:R-:W4:Y:S04]  /*1ca60*/  LDL.LU R22, [R1+0x5c] ;  /* 0x00005c0001167983 */ /* 0x001f280000300800 */
[----:B--2---:R0:W-:Y:S01]  /*1ca70*/  @P4 STG.E.U16 [R12.64], R29 ;  /* 0x0000001d0c004986 */ /* 0x0041e2000c101504 */
[----:B------:R-:W-:-:S03]  /*1ca80*/  PRMT R10, R29, 0x7632, R10 ;  /* 0x000076321d0a7816 */ /* 0x000fc6000000000a */
[----:B0-----:R-:W2:Y:S01]  /*1ca90*/  LDL.LU R29, [R1+0xc] ;  /* 0x00000c00011d7983 */ /* 0x001ea20000300800 */
[----:B------:R-:W-:Y:S02]  /*1caa0*/  ISETP.LT.AND P4, PT, R7, c[0x0][0x178], !P2 ;  /* 0x00005e0007007a0c */ /* 0x000fe40005781270 */
[----:B------:R-:W-:Y:S02]  /*1cab0*/  ISETP.LT.AND P2, PT, R27, c[0x0][0x178], !P2 ;  /* 0x00005e001b007a0c */ /* 0x000fe40005741270 */
[----:B------:R-:W-:Y:S02]  /*1cac0*/  IADD3 R8, R0, c[0x0][0x198], RZ ;  /* 0x0000660000087a10 */ /* 0x000fe40007ffe0ff */
[----:B------:R-:W-:Y:S02]  /*1cad0*/  ISETP.LT.AND P6, PT, R7, c[0x0][0x178], !P3 ;  /* 0x00005e0007007a0c */ /* 0x000fe40005fc1270 */
[----:B------:R-:W-:Y:S01]  /*1cae0*/  ISETP.LT.AND P3, PT, R27, c[0x0][0x178], !P3 ;  /* 0x00005e001b007a0c */ /* 0x000fe20005f61270 */
[C---:B------:R-:W-:Y:S01]  /*1caf0*/  IMAD.WIDE R4, R8.reuse, 0x2, R2 ;  /* 0x0000000208047825 */ /* 0x040fe200078e0202 */
[----:B------:R-:W-:-:S03]  /*1cb00*/  IADD3 R0, R8, c[0x0][0x198], RZ ;  /* 0x0000660008007a10 */ /* 0x000fc60007ffe0ff */
[----:B------:R-:W-:Y:S01]  /*1cb10*/  IMAD.WIDE R8, R8, 0x2, R24 ;  /* 0x0000000208087825 */ /* 0x000fe200078e0218 */
[----:B------:R0:W-:Y:S03]  /*1cb20*/  @P4 STG.E.U16 [R4.64], R6 ;  /* 0x0000000604004986 */ /* 0x0001e6000c101504 */
[C---:B------:R-:W-:Y:S01]  /*1cb30*/  IMAD.WIDE R12, R0.reuse, 0x2, R2 ;  /* 0x00000002000c7825 */ /* 0x040fe200078e0202 */
[----:B------:R-:W-:Y:S04]  /*1cb40*/  @P2 STG.E.U16 [R8.64], R10 ;  /* 0x0000000a08002986 */ /* 0x000fe8000c101504 */
[----:B------:R1:W-:Y:S01]  /*1cb50*/  @P6 STG.E.U16 [R12.64], R20 ;  /* 0x000000140c006986 */ /* 0x0003e2000c101504 */
[----:B0-----:R-:W-:Y:S01]  /*1cb60*/  IMAD.WIDE R4, R0, 0x2, R24 ;  /* 0x0000000200047825 */ /* 0x001fe200078e0218 */
[----:B------:R-:W-:-:S02]  /*1cb70*/  ISETP.LT.AND P6, PT, R7, c[0x0][0x178], !P1 ;  /* 0x00005e0007007a0c */ /* 0x000fc40004fc1270 */
[----:B------:R-:W-:Y:S02]  /*1cb80*/  ISETP.LT.AND P1, PT, R27, c[0x0][0x178], !P1 ;  /* 0x00005e001b007a0c */ /* 0x000fe40004f21270 */
[----:B-1----:R-:W-:Y:S02]  /*1cb90*/  IADD3 R12, R0, c[0x0][0x198], RZ ;  /* 0x00006600000c7a10 */ /* 0x002fe40007ffe0ff */
[----:B------:R-:W-:Y:S02]  /*1cba0*/  PRMT R10, R20, 0x7632, R10 ;  /* 0x00007632140a7816 */ /* 0x000fe4000000000a */
[C---:B------:R-:W-:Y:S01]  /*1cbb0*/  IADD3 R6, R12.reuse, c[0x0][0x198], RZ ;  /* 0x000066000c067a10 */ /* 0x040fe20007ffe0ff */
[----:B------:R-:W-:Y:S01]  /*1cbc0*/  IMAD.WIDE R8, R12, 0x2, R2 ;  /* 0x000000020c087825 */ /* 0x000fe200078e0202 */
[----:B---3--:R-:W-:Y:S01]  /*1cbd0*/  PRMT R0, R28, 0x7632, R0 ;  /* 0x000076321c007816 */ /* 0x008fe20000000000 */
[----:B------:R0:W-:Y:S01]  /*1cbe0*/  @P3 STG.E.U16 [R4.64], R28 ;  /* 0x0000001c04003986 */ /* 0x0001e2000c101504 */
[----:B------:R-:W-:-:S02]  /*1cbf0*/  ISETP.LT.AND P3, PT, R7, c[0x0][0x178], !P0 ;  /* 0x00005e0007007a0c */ /* 0x000fc40004761270 */
[----:B------:R-:W-:Y:S01]  /*1cc00*/  ISETP.LT.AND P0, PT, R27, c[0x0][0x178], !P0 ;  /* 0x00005e001b007a0c */ /* 0x000fe20004701270 */
[----:B0-----:R-:W3:Y:S01]  /*1cc10*/  LDL.LU R28, [R1+0x7c] ;  /* 0x00007c00011c7983 */ /* 0x001ee20000300800 */
[----:B------:R-:W-:-:S03]  /*1cc20*/  IMAD.WIDE R4, R12, 0x2, R24 ;  /* 0x000000020c047825 */ /* 0x000fc600078e0218 */
[----:B------:R0:W-:Y:S04]  /*1cc30*/  @P6 STG.E.U16 [R8.64], R10 ;  /* 0x0000000a08006986 */ /* 0x0001e8000c101504 */
[----:B------:R1:W-:Y:S01]  /*1cc40*/  @P1 STG.E.U16 [R4.64], R0 ;  /* 0x0000000004001986 */ /* 0x0003e2000c101504 */
[----:B0-----:R-:W-:Y:S01]  /*1cc50*/  IMAD.WIDE R8, R6, 0x2, R2 ;  /* 0x0000000206087825 */ /* 0x001fe200078e0202 */
[----:B------:R-:W-:-:S03]  /*1cc60*/  IADD3 R10, R23, 0x37, RZ ;  /* 0x00000037170a7810 */ /* 0x000fc60007ffe0ff */
[----:B-1----:R-:W-:Y:S01]  /*1cc70*/  IMAD.WIDE R4, R6, 0x2, R24 ;  /* 0x0000000206047825 */ /* 0x002fe200078e0218 */
[----:B------:R-:W-:Y:S01]  /*1cc80*/  ISETP.GE.AND P1, PT, R10, c[0x0][0x17c], PT ;  /* 0x00005f000a007a0c */ /* 0x000fe20003f26270 */
[----:B----4-:R-:W-:Y:S01]  /*1cc90*/  @P3 STG.E.U16 [R8.64], R22 ;  /* 0x0000001608003986 */ /* 0x010fe2000c101504 */
[----:B------:R-:W-:-:S03]  /*1cca0*/  PRMT R0, R22, 0x7632, R0 ;  /* 0x0000763216007816 */ /* 0x000fc60000000000 */
[----:B--2---:R0:W-:Y:S01]  /*1ccb0*/  @P0 STG.E.U16 [R4.64], R29 ;  /* 0x0000001d04000986 */ /* 0x0041e2000c101504 */
[----:B------:R-:W-:-:S03]  /*1ccc0*/  PRMT R10, R29, 0x7632, R10 ;  /* 0x000076321d0a7816 */ /* 0x000fc6000000000a */
[----:B0-----:R-:W2:Y:S04]  /*1ccd0*/  LDL.LU R29, [R1+0x6c] ;  /* 0x00006c00011d7983 */ /* 0x001ea80000300800 */
[----:B------:R-:W4:Y:S01]  /*1cce0*/  LDL.LU R22, [R1+0xec] ;  /* 0x0000ec0001167983 */ /* 0x000f220000300800 */
[----:B------:R-:W-:Y:S02]  /*1ccf0*/  IADD3 R14, R23, 0x34, RZ ;  /* 0x00000034170e7810 */ /* 0x000fe40007ffe0ff */
[----:B------:R-:W-:Y:S02]  /*1cd00*/  ISETP.LT.AND P3, PT, R7, c[0x0][0x178], !P5 ;  /* 0x00005e0007007a0c */ /* 0x000fe40006f61270 */
[----:B------:R-:W-:Y:S02]  /*1cd10*/  ISETP.GE.AND P4, PT, R14, c[0x0][0x17c], PT ;  /* 0x00005f000e007a0c */ /* 0x000fe40003f86270 */
[----:B------:R-:W-:-:S02]  /*1cd20*/  ISETP.LT.AND P5, PT, R27, c[0x0][0x178], !P5 ;  /* 0x00005e001b007a0c */ /* 0x000fc40006fa1270 */
[----:B------:R-:W-:Y:S02]  /*1cd30*/  IADD3 R8, R6, c[0x0][0x198], RZ ;  /* 0x0000660006087a10 */ /* 0x000fe40007ffe0ff */
[----:B------:R-:W-:Y:S02]  /*1cd40*/  ISETP.LT.AND P0, PT, R7, c[0x0][0x178], !P4 ;  /* 0x00005e0007007a0c */ /* 0x000fe40006701270 */
[C---:B------:R-:W-:Y:S02]  /*1cd50*/  IADD3 R13, R23.reuse, 0x36, RZ ;  /* 0x00000036170d7810 */ /* 0x040fe40007ffe0ff */
[C---:B------:R-:W-:Y:S01]  /*1cd60*/  IADD3 R6, R8.reuse, c[0x0][0x198], RZ ;  /* 0x0000660008067a10 */ /* 0x040fe20007ffe0ff */
[C---:B------:R-:W-:Y:S01]  /*1cd70*/  IMAD.WIDE R4, R8.reuse, 0x2, R2 ;  /* 0x0000000208047825 */ /* 0x040fe200078e0202 */
[----:B------:R-:W-:Y:S02]  /*1cd80*/  IADD3 R16, R23, 0x35, RZ ;  /* 0x0000003517107810 */ /* 0x000fe40007ffe0ff */
[----:B------:R-:W-:Y:S01]  /*1cd90*/  ISETP.LT.AND P4, PT, R27, c[0x0][0x178], !P4 ;  /* 0x00005e001b007a0c */ /* 0x000fe20006781270 */
[----:B------:R-:W-:Y:S01]  /*1cda0*/  IMAD.WIDE R8, R8, 0x2, R24 ;  /* 0x0000000208087825 */ /* 0x000fe200078e0218 */
[----:B------:R-:W-:-:S03]  /*1cdb0*/  ISETP.GE.AND P6, PT, R13, c[0x0][0x17c], PT ;  /* 0x00005f000d007a0c */ /* 0x000fc60003fc6270 */
[----:B------:R-:W-:Y:S01]  /*1cdc0*/  IMAD.WIDE R12, R6, 0x2, R2 ;  /* 0x00000002060c7825 */ /* 0x000fe200078e0202 */
[----:B------:R-:W-:Y:S01]  /*1cdd0*/  ISETP.GE.AND P2, PT, R16, c[0x0][0x17c], PT ;  /* 0x00005f0010007a0c */ /* 0x000fe20003f46270 */
[----:B------:R0:W-:Y:S04]  /*1cde0*/  @P3 STG.E.U16 [R4.64], R0 ;  /* 0x0000000004003986 */ /* 0x0001e8000c101504 */
[----:B------:R-:W-:Y:S01]  /*1cdf0*/  @P5 STG.E.U16 [R8.64], R10 ;  /* 0x0000000a08005986 */ /* 0x000fe2000c101504 */
[----:B0-----:R-:W-:Y:S01]  /*1ce00*/  IMAD.WIDE R4, R6, 0x2, R24 ;  /* 0x0000000206047825 */ /* 0x001fe200078e0218 */
[----:B------:R-:W-:Y:S02]  /*1ce10*/  PRMT R0, R11, 0x7632, R0 ;  /* 0x000076320b007816 */ /* 0x000fe40000000000 */
[----:B---3--:R0:W-:Y:S01]  /*1ce20*/  @P0 STG.E.U16 [R12.64], R28 ;  /* 0x0000001c0c000986 */ /* 0x0081e2000c101504 */
[----:B------:R-:W-:-:S02]  /*1ce30*/  ISETP.LT.AND P0, PT, R7, c[0x0][0x178], !P2 ;  /* 0x00005e0007007a0c */ /* 0x000fc40005701270 */
[----:B------:R-:W-:Y:S01]  /*1ce40*/  ISETP.LT.AND P2, PT, R27, c[0x0][0x178], !P2 ;  /* 0x00005e001b007a0c */ /* 0x000fe20005741270 */
[----:B------:R1:W-:Y:S01]  /*1ce50*/  @P4 STG.E.U16 [R4.64], R11 ;  /* 0x0000000b04004986 */ /* 0x0003e2000c101504 */
[----:B------:R-:W-:Y:S02]  /*1ce60*/  ISETP.LT.AND P4, PT, R7, c[0x0][0x178], !P6 ;  /* 0x00005e0007007a0c */ /* 0x000fe40007781270 */
[----:B------:R-:W-:Y:S02]  /*1ce70*/  ISETP.LT.AND P6, PT, R27, c[0x0][0x178], !P6 ;  /* 0x00005e001b007a0c */ /* 0x000fe400077c1270 */
[----:B0-----:R-:W-:Y:S02]  /*1ce80*/  IADD3 R12, R6, c[0x0][0x198], RZ ;  /* 0x00006600060c7a10 */ /* 0x001fe40007ffe0ff */
[----:B------:R-:W-:Y:S02]  /*1ce90*/  PRMT R10, R28, 0x7632, R10 ;  /* 0x000076321c0a7816 */ /* 0x000fe4000000000a */
[C---:B------:R-:W-:Y:S01]  /*1cea0*/  IADD3 R6, R12.reuse, c[0x0][0x198], RZ ;  /* 0x000066000c067a10 */ /* 0x040fe20007ffe0ff */
[C---:B------:R-:W-:Y:S01]  /*1ceb0*/  IMAD.WIDE R8, R12.reuse, 0x2, R2 ;  /* 0x000000020c087825 */ /* 0x040fe200078e0202 */
[----:B------:R-:W-:Y:S01]  /*1cec0*/  IADD3 R14, R23, 0x38, RZ ;  /* 0x00000038170e7810 */ /* 0x000fe20007ffe0ff */
[----:B------:R-:W3:Y:S02]  /*1ced0*/  LDL.LU R28, [R1+0x1c] ;  /* 0x00001c00011c7983 */ /* 0x000ee40000300800 */
[----:B-1----:R-:W-:-:S02]  /*1cee0*/  IMAD.WIDE R4, R12, 0x2, R24 ;  /* 0x000000020c047825 */ /* 0x002fc400078e0218 */
[----:B------:R0:W-:Y:S01]  /*1cef0*/  @P0 STG.E.U16 [R8.64], R10 ;  /* 0x0000000a08000986 */ /* 0x0001e2000c101504 */
[----:B------:R-:W-:-:S03]  /*1cf00*/  ISETP.GE.AND P3, PT, R14, c[0x0][0x17c], PT ;  /* 0x00005f000e007a0c */ /* 0x000fc60003f66270 */
[----:B------:R1:W-:Y:S01]  /*1cf10*/  @P2 STG.E.U16 [R4.64], R0 ;  /* 0x0000000004002986 */ /* 0x0003e2000c101504 */
[----:B0-----:R-:W-:-:S04]  /*1cf20*/  IMAD.WIDE R8, R6, 0x2, R2 ;  /* 0x0000000206087825 */ /* 0x001fc800078e0202 */
[----:B-1----:R-:W-:Y:S01]  /*1cf30*/  IMAD.WIDE R4, R6, 0x2, R24 ;  /* 0x0000000206047825 */ /* 0x002fe200078e0218 */
[----:B------:R-:W-:Y:S02]  /*1cf40*/  PRMT R12, R19, 0x7632, R12 ;  /* 0x00007632130c7816 */ /* 0x000fe4000000000c */
[C---:B------:R-:W-:Y:S02]  /*1cf50*/  IADD3 R11, R23.reuse, 0x3a, RZ ;  /* 0x0000003a170b7810 */ /* 0x040fe40007ffe0ff */
[----:B------:R-:W-:Y:S02]  /*1cf60*/  IADD3 R10, R23, 0x3b, RZ ;  /* 0x0000003b170a7810 */ /* 0x000fe40007ffe0ff */
[----:B------:R-:W-:Y:S02]  /*1cf70*/  ISETP.GE.AND P0, PT, R11, c[0x0][0x17c], PT ;  /* 0x00005f000b007a0c */ /* 0x000fe40003f06270 */
[----:B------:R-:W-:Y:S01]  /*1cf80*/  ISETP.GE.AND P2, PT, R10, c[0x0][0x17c], PT ;  /* 0x00005f000a007a0c */ /* 0x000fe20003f46270 */
[----:B--2---:R0:W-:Y:S01]  /*1cf90*/  @P4 STG.E.U16 [R8.64], R29 ;  /* 0x0000001d08004986 */ /* 0x0041e2000c101504 */
[----:B------:R-:W-:-:S03]  /*1cfa0*/  ISETP.LT.AND P4, PT, R7, c[0x0][0x178], !P1 ;  /* 0x00005e0007007a0c */ /* 0x000fc60004f81270 */
[----:B------:R1:W-:Y:S01]  /*1cfb0*/  @P6 STG.E.U16 [R4.64], R19 ;  /* 0x0000001304006986 */ /* 0x0003e2000c101504 */
[----:B------:R-:W-:Y:S02]  /*1cfc0*/  ISETP.LT.AND P6, PT, R7, c[0x0][0x178], !P3 ;  /* 0x00005e0007007a0c */ /* 0x000fe40005fc1270 */
[----:B------:R-:W-:Y:S01]  /*1cfd0*/  PRMT R0, R29, 0x7632, R0 ;  /* 0x000076321d007816 */ /* 0x000fe20000000000 */
[----:B------:R-:W2:Y:S04]  /*1cfe0*/  LDL.LU R7, [R1+0x9b0] ;  /* 0x0009b00001077983 */ /* 0x000ea80000300800 */
[----:B0-----:R-:W2:Y:S04]  /*1cff0*/  LDL.LU R29, [R1+0x9c] ;  /* 0x00009c00011d7983 */ /* 0x001ea80000300800 */
[----:B-1----:R-:W2:Y:S01]  /*1d000*/  LDL R19, [R1+0x528] ;  /* 0x0005280001137983 */ /* 0x002ea20000100800 */
[----:B------:R-:W-:-:S02]  /*1d010*/  ISETP.LT.AND P1, PT, R27, c[0x0][0x178], !P1 ;  /* 0x00005e001b007a0c */ /* 0x000fc40004f21270 */
[----:B------:R-:W-:Y:S01]  /*1d020*/  IADD3 R8, R6, c[0x0][0x198], RZ ;  /* 0x0000660006087a10 */ /* 0x000fe20007ffe0ff */
[----:B------:R-:W2:Y:S03]  /*1d030*/  LDL.LU R20, [R1+0x8c] ;  /* 0x00008c0001147983 */ /* 0x000ea60000300800 */
[C---:B------:R-:W-:Y:S01]  /*1d040*/  IADD3 R6, R8.reuse, c[0x0][0x198], RZ ;  /* 0x0000660008067a10 */ /* 0x040fe20007ffe0ff */
[----:B------:R-:W-:-:S04]  /*1d050*/  IMAD.WIDE R4, R8, 0x2, R2 ;  /* 0x0000000208047825 */ /* 0x000fc800078e0202 */
[----:B------:R-:W-:Y:S01]  /*1d060*/  IMAD.WIDE R8, R8, 0x2, R24 ;  /* 0x0000000208087825 */ /* 0x000fe200078e0218 */
[----:B------:R-:W-:Y:S03]  /*1d070*/  @P4 STG.E.U16 [R4.64], R0 ;  /* 0x0000000004004986 */ /* 0x000fe6000c101504 */
[----:B------:R-:W-:Y:S01]  /*1d080*/  IMAD.WIDE R10, R6, 0x2, R2 ;  /* 0x00000002060a7825 */ /* 0x000fe200078e0202 */
[----:B------:R-:W-:Y:S04]  /*1d090*/  @P1 STG.E.U16 [R8.64], R12 ;  /* 0x0000000c08001986 */ /* 0x000fe8000c101504 */
[----:B----4-:R0:W-:Y:S02]  /*1d0a0*/  @P6 STG.E.U16 [R10.64], R22 ;  /* 0x000000160a006986 */ /* 0x0101e4000c101504 */
[----:B0-----:R-:W-:-:S02]  /*1d0b0*/  PRMT R10, R22, 0x7632, R10 ;  /* 0x00007632160a7816 */ /* 0x001fc4000000000a */
[----:B------:R-:W4:Y:S01]  /*1d0c0*/  LDL.LU R22, [R1+0xfc] ;  /* 0x0000fc0001167983 */ /* 0x000f220000300800 */
[----:B------:R-:W-:Y:S01]  /*1d0d0*/  ISETP.LT.AND P3, PT, R27, c[0x0][0x178], !P3 ;  /* 0x00005e001b007a0c */ /* 0x000fe20005f61270 */
[----:B------:R-:W-:Y:S01]  /*1d0e0*/  IMAD.WIDE R4, R6, 0x2, R24 ;  /* 0x0000000206047825 */ /* 0x000fe200078e0218 */
[----:B------:R-:W-:-:S04]  /*1d0f0*/  IADD3 R16, R23, 0x39, RZ ;  /* 0x0000003917107810 */ /* 0x000fc80007ffe0ff */
[----:B------:R-:W-:Y:S02]  /*1d100*/  ISETP.GE.AND P5, PT, R16, c[0x0][0x17c], PT ;  /* 0x00005f0010007a0c */ /* 0x000fe40003fa6270 */
[----:B------:R-:W-:Y:S02]  /*1d110*/  IADD3 R11, R6, c[0x0][0x198], RZ ;  /* 0x00006600060b7a10 */ /* 0x000fe40007ffe0ff */
[----:B---3--:R-:W-:-:S03]  /*1d120*/  PRMT R0, R28, 0x7632, R0 ;  /* 0x000076321c007816 */ /* 0x008fc60000000000 */
[----:B------:R0:W-:Y:S01]  /*1d130*/  @P3 STG.E.U16 [R4.64], R28 ;  /* 0x0000001c04003986 */ /* 0x0001e2000c101504 */
[----:B------:R-:W-:-:S03]  /*1d140*/  IMAD.WIDE R8, R11, 0x2, R2 ;  /* 0x000000020b087825 */ /* 0x000fc600078e0202 */
[----:B0-----:R-:W0:Y:S01]  /*1d150*/  S2R R28, SR_TID.X ;  /* 0x00000000001c7919 */ /* 0x001e220000002100 */
[C---:B------:R-:W-:Y:S01]  /*1d160*/  IADD3 R6, R11.reuse, c[0x0][0x198], RZ ;  /* 0x000066000b067a10 */ /* 0x040fe20007ffe0ff */
[----:B------:R-:W-:Y:S01]  /*1d170*/  IMAD.WIDE R4, R11, 0x2, R24 ;  /* 0x000000020b047825 */ /* 0x000fe200078e0218 */
[----:B------:R-:W-:-:S04]  /*1d180*/  IADD3 R13, R23, 0x3c, RZ ;  /* 0x0000003c170d7810 */ /* 0x000fc80007ffe0ff */
[----:B------:R-:W-:Y:S02]  /*1d190*/  ISETP.GE.AND P4, PT, R13, c[0x0][0x17c], PT ;  /* 0x00005f000d007a0c */ /* 0x000fe40003f86270 */
[----:B------:R-:W-:Y:S02]  /*1d1a0*/  IADD3 R12, R23, 0x3e, RZ ;  /* 0x0000003e170c7810 */ /* 0x000fe40007ffe0ff */
[C---:B0-----:R-:W-:Y:S01]  /*1d1b0*/  LOP3.LUT R16, R28.reuse, 0x3f, RZ, 0xc0, !PT ;  /* 0x0000003f1c107812 */ /* 0x041fe200078ec0ff */
[----:B------:R-:W-:-:S05]  /*1d1c0*/  IMAD.SHL.U32 R28, R28, 0x400, RZ ;  /* 0x000004001c1c7824 */ /* 0x000fca00078e00ff */
[----:B------:R-:W-:-:S05]  /*1d1d0*/  LOP3.LUT R28, R28, 0x1800, RZ, 0xc0, !PT ;  /* 0x000018001c1c7812 */ /* 0x000fca00078ec0ff */
[----:B------:R-:W-:Y:S01]  /*1d1e0*/  IMAD R28, R16, 0x10, R28 ;  /* 0x00000010101c7824 */ /* 0x000fe200078e021c */
[C---:B------:R-:W-:Y:S02]  /*1d1f0*/  IADD3 R14, R23.reuse, 0x3d, RZ ;  /* 0x0000003d170e7810 */ /* 0x040fe40007ffe0ff */
[----:B------:R-:W-:Y:S02]  /*1d200*/  IADD3 R13, R23, 0x41, RZ ;  /* 0x00000041170d7810 */ /* 0x000fe40007ffe0ff */
[----:B--2---:R-:W-:Y:S02]  /*1d210*/  ISETP.LT.AND P6, PT, R19, c[0x0][0x178], !P5 ;  /* 0x00005e0013007a0c */ /* 0x004fe40006fc1270 */
[----:B------:R-:W-:Y:S02]  /*1d220*/  ISETP.LT.AND P5, PT, R27, c[0x0][0x178], !P5 ;  /* 0x00005e001b007a0c */ /* 0x000fe40006fa1270 */
[----:B------:R-:W-:Y:S02]  /*1d230*/  ISETP.LT.AND P3, PT, R19, c[0x0][0x178], !P0 ;  /* 0x00005e0013007a0c */ /* 0x000fe40004761270 */
[----:B------:R-:W-:-:S07]  /*1d240*/  ISETP.LT.AND P0, PT, R27, c[0x0][0x178], !P0 ;  /* 0x00005e001b007a0c */ /* 0x000fce0004701270 */
[----:B------:R0:W-:Y:S04]  /*1d250*/  @P6 STG.E.U16 [R8.64], R10 ;  /* 0x0000000a08006986 */ /* 0x0001e8000c101504 */
[----:B------:R1:W-:Y:S01]  /*1d260*/  @P5 STG.E.U16 [R4.64], R0 ;  /* 0x0000000004005986 */ /* 0x0003e2000c101504 */
[----:B0-----:R-:W-:-:S04]  /*1d270*/  IMAD.WIDE R8, R6, 0x2, R2 ;  /* 0x0000000206087825 */ /* 0x001fc800078e0202 */
[C---:B-1----:R-:W-:Y:S01]  /*1d280*/  IMAD.WIDE R4, R6.reuse, 0x2, R24 ;  /* 0x0000000206047825 */ /* 0x042fe200078e0218 */
[----:B------:R-:W-:Y:S01]  /*1d290*/  @P3 STG.E.U16 [R8.64], R29 ;  /* 0x0000001d08003986 */ /* 0x000fe2000c101504 */
[----:B------:R-:W-:Y:S02]  /*1d2a0*/  IADD3 R10, R23, 0x3f, RZ ;  /* 0x0000003f170a7810 */ /* 0x000fe40007ffe0ff */
[----:B------:R-:W-:Y:S01]  /*1d2b0*/  ISETP.LT.AND P3, PT, R19, c[0x0][0x178], !P2 ;  /* 0x00005e0013007a0c */ /* 0x000fe20005761270 */
[----:B------:R0:W-:Y:S01]  /*1d2c0*/  @P0 STG.E.U16 [R4.64], R7 ;  /* 0x0000000704000986 */ /* 0x0001e2000c101504 */
[----:B------:R-:W-:Y:S02]  /*1d2d0*/  ISETP.LT.AND P2, PT, R27, c[0x0][0x178], !P2 ;  /* 0x00005e001b007a0c */ /* 0x000fe40005741270 */
[----:B------:R-:W-:Y:S02]  /*1d2e0*/  IADD3 R6, R6, c[0x0][0x198], RZ ;  /* 0x0000660006067a10 */ /* 0x000fe40007ffe0ff */
[----:B------:R-:W-:-:S02]  /*1d2f0*/  ISETP.LT.AND P0, PT, R19, c[0x0][0x178], !P4 ;  /* 0x00005e0013007a0c */ /* 0x000fc40006701270 */
[----:B------:R-:W-:Y:S02]  /*1d300*/  ISETP.GE.AND P5, PT, R10, c[0x0][0x17c], PT ;  /* 0x00005f000a007a0c */ /* 0x000fe40003fa6270 */
[C---:B------:R-:W-:Y:S02]  /*1d310*/  IADD3 R10, R6.reuse, c[0x0][0x198], RZ ;  /* 0x00006600060a7a10 */ /* 0x040fe40007ffe0ff */
[----:B------:R-:W-:Y:S01]  /*1d320*/  PRMT R0, R29, 0x7632, R0 ;  /* 0x000076321d007816 */ /* 0x000fe20000000000 */
[C---:B0-----:R-:W-:Y:S01]  /*1d330*/  IMAD.WIDE R4, R6.reuse, 0x2, R2 ;  /* 0x0000000206047825 */ /* 0x041fe200078e0202 */
[----:B------:R-:W-:Y:S01]  /*1d340*/  PRMT R11, R7, 0x7632, R11 ;  /* 0x00007632070b7816 */ /* 0x000fe2000000000b */
[----:B------:R-:W2:Y:S02]  /*1d350*/  LDL.LU R29, [R1+0x3c] ;  /* 0x00003c00011d7983 */ /* 0x000ea40000300800 */
[----:B------:R-:W-:-:S04]  /*1d360*/  IMAD.WIDE R6, R6, 0x2, R24 ;  /* 0x0000000206067825 */ /* 0x000fc800078e0218 */
[----:B------:R-:W-:Y:S01]  /*1d370*/  IMAD.WIDE R8, R10, 0x2, R2 ;  /* 0x000000020a087825 */ /* 0x000fe200078e0202 */
[----:B------:R-:W-:Y:S01]  /*1d380*/  @P3 STG.E.U16 [R4.64], R0 ;  /* 0x0000000004003986 */ /* 0x000fe2000c101504 */
[----:B------:R-:W-:-:S03]  /*1d390*/  ISETP.GE.AND P6, PT, R12, c[0x0][0x17c], PT ;  /* 0x00005f000c007a0c */ /* 0x000fc60003fc6270 */
[----:B------:R-:W-:Y:S01]  /*1d3a0*/  @P2 STG.E.U16 [R6.64], R11 ;  /* 0x0000000b06002986 */ /* 0x000fe2000c101504 */
[----:B------:R-:W-:-:S03]  /*1d3b0*/  IADD3 R12, R23, 0x40, RZ ;  /* 0x00000040170c7810 */ /* 0x000fc60007ffe0ff */
[----:B----4-:R-:W-:Y:S04]  /*1d3c0*/  STL.64 [R1+0x9a8], R22 ;  /* 0x0009a81601007387 */ /* 0x010fe80000100a00 */
[----:B------:R0:W-:Y:S04]  /*1d3d0*/  @P0 STG.E.U16 [R8.64], R20 ;  /* 0x0000001408000986 */ /* 0x0001e8000c101504 */
[----:B------:R-:W-:Y:S01]  /*1d3e0*/  STL [R1+0x9a0], R21 ;  /* 0x0009a01501007387 */ /* 0x000fe20000100800 */
[----:B0-----:R-:W-:-:S03]  /*1d3f0*/  PRMT R9, R20, 0x7632, R9 ;  /* 0x0000763214097816 */ /* 0x001fc60000000009 */
[----:B------:R-:W0:Y:S04]  /*1d400*/  LDS.128 R20, [R28] ;  /* 0x000000001c147984 */ /* 0x000e280000000c00 */
[----:B0-----:R-:W-:Y:S04]  /*1d410*/  STL [R1+0x24], R21 ;  /* 0x0000241501007387 */ /* 0x001fe80000100800 */
[----:B------:R0:W-:Y:S04]  /*1d420*/  STL.64 [R1+0x28], R22 ;  /* 0x0000281601007387 */ /* 0x0001e80000100a00 */
[----:B0-----:R-:W3:Y:S01]  /*1d430*/  LDL.LU.64 R22, [R1+0x9a8] ;  /* 0x0009a80001167983 */ /* 0x001ee20000300a00 */
[----:B------:R-:W-:-:S02]  /*1d440*/  ISETP.LT.AND P4, PT, R27, c[0x0][0x178], !P4 ;  /* 0x00005e001b007a0c */ /* 0x000fc40006781270 */
[----:B------:R-:W-:Y:S01]  /*1d450*/  ISETP.GE.AND P1, PT, R14, c[0x0][0x17c], PT ;  /* 0x00005f000e007a0c */ /* 0x000fe20003f26270 */
[C---:B------:R-:W-:Y:S01]  /*1d460*/  IMAD.WIDE R4, R10.reuse, 0x2, R24 ;  /* 0x000000020a047825 */ /* 0x040fe200078e0218 */
[----:B------:R-:W-:Y:S01]  /*1d470*/  IADD3 R6, R10, c[0x0][0x198], RZ ;  /* 0x000066000a067a10 */ /* 0x000fe20007ffe0ff */
[----:B------:R-:W0:Y:S01]  /*1d480*/  S2R R16, SR_TID.X ;  /* 0x0000000000107919 */ /* 0x000e220000002100 */
[----:B------:R-:W-:Y:S02]  /*1d490*/  ISETP.LT.AND P0, PT, R19, c[0x0][0x178], !P1 ;  /* 0x00005e0013007a0c */ /* 0x000fe40004f01270 */
[----:B------:R-:W-:Y:S01]  /*1d4a0*/  ISETP.LT.AND P1, PT, R27, c[0x0][0x178], !P1 ;  /* 0x00005e001b007a0c */ /* 0x000fe20004f21270 */
[----:B------:R-:W4:Y:S04]  /*1d4b0*/  LDL.LU R21, [R1+0x9a0] ;  /* 0x0009a00001157983 */ /* 0x000f280000300800 */
[----:B------:R1:W-:Y:S01]  /*1d4c0*/  @P4 STG.E.U16 [R4.64], R15 ;  /* 0x0000000f04004986 */ /* 0x0003e2000c101504 */
[----:B------:R-:W-:-:S02]  /*1d4d0*/  ISETP.LT.AND P4, PT, R19, c[0x0][0x178], !P6 ;  /* 0x00005e0013007a0c */ /* 0x000fc40007781270 */
[C---:B------:R-:W-:Y:S02]  /*1d4e0*/  IADD3 R0, R6.reuse, c[0x0][0x198], RZ ;  /* 0x0000660006007a10 */ /* 0x040fe40007ffe0ff */
[----:B------:R-:W-:Y:S01]  /*1d4f0*/  PRMT R8, R15, 0x7632, R8 ;  /* 0x000076320f087816 */ /* 0x000fe20000000008 */
[----:B-1----:R-:W-:-:S04]  /*1d500*/  IMAD.WIDE R4, R6, 0x2, R2 ;  /* 0x0000000206047825 */ /* 0x002fc800078e0202 */
[----:B------:R-:W-:Y:S01]  /*1d510*/  IMAD.WIDE R6, R6, 0x2, R24 ;  /* 0x0000000206067825 */ /* 0x000fe200078e0218 */
[----:B------:R1:W-:Y:S04]  /*1d520*/  @P0 STG.E.U16 [R4.64], R9 ;  /* 0x0000000904000986 */ /* 0x0003e8000c101504 */
[----:B------:R0:W-:Y:S01]  /*1d530*/  @P1 STG.E.U16 [R6.64], R8 ;  /* 0x0000000806001986 */ /* 0x0001e2000c101504 */
[----:B-1----:R-:W-:Y:S01]  /*1d540*/  IMAD.WIDE R4, R0, 0x2, R2 ;  /* 0x0000000200047825 */ /* 0x002fe200078e0202 */
[----:B------:R-:W-:Y:S02]  /*1d550*/  ISETP.GE.AND P3, PT, R12, c[0x0][0x17c], PT ;  /* 0x00005f000c007a0c */ /* 0x000fe40003f66270 */
[----:B------:R-:W-:Y:S01]  /*1d560*/  ISETP.GE.AND P2, PT, R13, c[0x0][0x17c], PT ;  /* 0x00005f000d007a0c */ /* 0x000fe20003f46270 */
[----:B------:R-:W-:Y:S01]  /*1d570*/  IMAD.MOV.U32 R13, RZ, RZ, R20 ;  /* 0x000000ffff0d7224 */ /* 0x000fe200078e0014 */
[----:B------:R-:W-:Y:S04]  /*1d580*/  STL [R1+0x99c], R14 ;  /* 0x00099c0e01007387 */ /* 0x000fe80000100800 */
[----:B------:R-:W-:Y:S04]  /*1d590*/  STL [R1+0x998], R13 ;  /* 0x0009980d01007387 */ /* 0x000fe80000100800 */
[----:B------:R-:W2:Y:S01]  /*1d5a0*/  LDL.LU R28, [R1+0xb0] ;  /* 0x0000b000011c7983 */ /* 0x000ea20000300800 */
[----:B------:R-:W-:Y:S01]  /*1d5b0*/  ISETP.LT.AND P6, PT, R27, c[0x0][0x178], !P6 ;  /* 0x00005e001b007a0c */ /* 0x000fe200077c1270 */
[----:B0-----:R-:W-:Y:S01]  /*1d5c0*/  IMAD.WIDE R6, R0, 0x2, R24 ;  /* 0x0000000200067825 */ /* 0x001fe200078e0218 */
[----:B---3--:R-:W-:Y:S01]  /*1d5d0*/  IADD3 R10, R23, 0x42, RZ ;  /* 0x00000042170a7810 */ /* 0x008fe20007ffe0ff */
[----:B------:R0:W-:Y:S03]  /*1d5e0*/  @P4 STG.E.U16 [R4.64], R22 ;  /* 0x0000001604004986 */ /* 0x0001e6000c101504 */
[----:B------:R-:W-:-:S02]  /*1d5f0*/  ISETP.GE.AND P0, PT, R10, c[0x0][0x17c], PT ;  /* 0x00005f000a007a0c */ /* 0x000fc40003f06270 */
[----:B------:R-:W-:Y:S02]  /*1d600*/  PRMT R10, R22, 0x7632, R10 ;  /* 0x00007632160a7816 */ /* 0x000fe4000000000a */
[----:B0-----:R-:W0:Y:S02]  /*1d610*/  S2R R22, SR_TID.X ;  /* 0x0000000000167919 */ /* 0x001e240000002100 */
[----:B0-----:R-:W-:Y:S01]  /*1d620*/  LOP3.LUT R12, R22, 0x3f, RZ, 0xc0, !PT ;  /* 0x0000003f160c7812 */ /* 0x001fe200078ec0ff */
[----:B------:R-:W-:-:S05]  /*1d630*/  IMAD.SHL.U32 R22, R16, 0x400, RZ ;  /* 0x0000040010167824 */ /* 0x000fca00078e00ff */
[----:B------:R-:W-:-:S05]  /*1d640*/  LOP3.LUT R22, R22, 0x1800, RZ, 0xc0, !PT ;  /* 0x0000180016167812 */ /* 0x000fca00078ec0ff */
[----:B------:R-:W-:-:S05]  /*1d650*/  IMAD R22, R12, 0x10, R22 ;  /* 0x000000100c167824 */ /* 0x000fca00078e0216 */
[----:B------:R-:W-:-:S05]  /*1d660*/  LOP3.LUT R22, R22, 0x20, RZ, 0x3c, !PT ;  /* 0x0000002016167812 */ /* 0x000fca00078e3cff */
[----:B------:R-:W0:Y:S04]  /*1d670*/  LDS.128 R12, [R22] ;  /* 0x00000000160c7984 */ /* 0x000e280000000c00 */
[----:B0-----:R-:W-:Y:S04]  /*1d680*/  STL [R1+0x34], R13 ;  /* 0x0000340d01007387 */ /* 0x001fe80000100800 */
[----:B------:R0:W-:Y:S04]  /*1d690*/  STL.64 [R1+0x38], R14 ;  /* 0x0000380e01007387 */ /* 0x0001e80000100a00 */
[----:B0-----:R-:W3:Y:S01]  /*1d6a0*/  LDL.LU R14, [R1+0x99c] ;  /* 0x00099c00010e7983 */ /* 0x001ee20000300800 */
[----:B--2---:R-:W-:-:S03]  /*1d6b0*/  PRMT R11, R29, 0x7632, R11 ;  /* 0x000076321d0b7816 */ /* 0x004fc6000000000b */
[----:B------:R0:W-:Y:S01]  /*1d6c0*/  @P6 STG.E.U16 [R6.64], R29 ;  /* 0x0000001d06006986 */ /* 0x0001e2000c101504 */
[----:B------:R-:W-:-:S03]  /*1d6d0*/  ISETP.LT.AND P4, PT, R19, c[0x0][0x178], !P5 ;  /* 0x00005e0013007a0c */ /* 0x000fc60006f81270 */
[----:B------:R-:W2:Y:S04]  /*1d6e0*/  LDL.LU R13, [R1+0x998] ;  /* 0x00099800010d7983 */ /* 0x000ea80000300800 */
[----:B0-----:R-:W0:Y:S01]  /*1d6f0*/  S2R R29, SR_TID.X ;  /* 0x00000000001d7919 */ /* 0x001e220000002100 */
[----:B------:R-:W-:Y:S02]  /*1d700*/  IADD3 R6, R0, c[0x0][0x198], RZ ;  /* 0x0000660000067a10 */ /* 0x000fe40007ffe0ff */
[----:B------:R-:W-:Y:S01]  /*1d710*/  ISETP.LT.AND P5, PT, R27, c[0x0][0x178], !P5 ;  /* 0x00005e001b007a0c */ /* 0x000fe20006fa1270 */
[----:B------:R-:W4:Y:S02]  /*1d720*/  LDL.LU R20, [R1+0xd0] ;  /* 0x0000d00001147983 */ /* 0x000f240000300800 */
[C---:B------:R-:W-:Y:S01]  /*1d730*/  IMAD.WIDE R4, R6.reuse, 0x2, R2 ;  /* 0x0000000206047825 */ /* 0x040fe200078e0202 */
[----:B------:R-:W-:-:S03]  /*1d740*/  IADD3 R0, R6, c[0x0][0x198], RZ ;  /* 0x0000660006007a10 */ /* 0x000fc60007ffe0ff */
[----:B------:R-:W-:Y:S01]  /*1d750*/  IMAD.WIDE R6, R6, 0x2, R24 ;  /* 0x0000000206067825 */ /* 0x000fe200078e0218 */
[----:B0-----:R-:W-:-:S03]  /*1d760*/  LOP3.LUT R15, R29, 0x3f, RZ, 0xc0, !PT ;  /* 0x0000003f1d0f7812 */ /* 0x001fc600078ec0ff */
[----:B------:R-:W-:-:S05]  /*1d770*/  IMAD.SHL.U32 R29, R16, 0x400, RZ ;  /* 0x00000400101d7824 */ /* 0x000fca00078e00ff */
[----:B------:R-:W-:Y:S01]  /*1d780*/  LOP3.LUT R29, R29, 0x1800, RZ, 0xc0, !PT ;  /* 0x000018001d1d7812 */ /* 0x000fe200078ec0ff */
[----:B------:R0:W-:Y:S04]  /*1d790*/  @P4 STG.E.U16 [R4.64], R10 ;  /* 0x0000000a04004986 */ /* 0x0001e8000c101504 */
[----:B------:R-:W-:Y:S01]  /*1d7a0*/  IMAD R29, R15, 0x10, R29 ;  /* 0x000000100f1d7824 */ /* 0x000fe200078e021d */
[----:B------:R-:W-:Y:S04]  /*1d7b0*/  @P5 STG.E.U16 [R6.64], R11 ;  /* 0x0000000b06005986 */ /* 0x000fe8000c101504 */
[----:B------:R-:W-:-:S02]  /*1d7c0*/  LOP3.LUT R29, R29, 0x40, RZ, 0x3c, !PT ;  /* 0x000000401d1d7812 */ /* 0x000fc400078e3cff */
[----:B0-----:R-:W-:-:S04]  /*1d7d0*/  IADD3 R4, R23, 0x45, RZ ;  /* 0x0000004517047810 */ /* 0x001fc80007ffe0ff */
[----:B------:R-:W-:Y:S02]  /*1d7e0*/  ISETP.GE.AND P5, PT, R4, c[0x0][0x17c], PT ;  /* 0x00005f0004007a0c */ /* 0x000fe40003fa6270 */
[----:B------:R-:W0:Y:S04]  /*1d7f0*/  LDS.128 R4, [R29] ;  /* 0x000000001d047984 */ /* 0x000e280000000c00 */
[----:B0-----:R-:W-:Y:S04]  /*1d800*/  STL [R1+0x97c], R6 ;  /* 0x00097c0601007387 */ /* 0x001fe80000100800 */
[----:B------:R0:W-:Y:S04]  /*1d810*/  STL [R1+0x978], R7 ;  /* 0x0009780701007387 */ /* 0x0001e80000100800 */
[----:B0-----:R-:W4:Y:S01]  /*1d820*/  LDL R7, [R1+0x528] ;  /* 0x0005280001077983 */ /* 0x001f220000100800 */
[----:B------:R-:W-:-:S02]  /*1d830*/  ISETP.LT.AND P6, PT, R19, c[0x0][0x178], !P3 ;  /* 0x00005e0013007a0c */ /* 0x000fc40005fc1270 */
[----:B------:R-:W-:-:S04]  /*1d840*/  IADD3 R9, R23, 0x43, RZ ;  /* 0x0000004317097810 */ /* 0x000fc80007ffe0ff */
[----:B------:R-:W-:Y:S01]  /*1d850*/  ISETP.GE.AND P1, PT, R9, c[0x0][0x17c], PT ;  /* 0x00005f0009007a0c */ /* 0x000fe20003f26270 */
[----:B------:R-:W-:-:S06]  /*1d860*/  IMAD.WIDE R8, R0, 0x2, R2 ;  /* 0x0000000200087825 */ /* 0x000fcc00078e0202 */
[----:B------:R0:W-:Y:S01]  /*1d870*/  @P6 STG.E.U16 [R8.64], R28 ;  /* 0x0000001c08006986 */ /* 0x0001e2000c101504 */
[----:B---3--:R-:W-:-:S03]  /*1d880*/  PRMT R14, R28, 0x7632, R14 ;  /* 0x000076321c0e7816 */ /* 0x008fc6000000000e */
[----:B0-----:R-:W3:Y:S01]  /*1d890*/  LDL.LU R28, [R1+0x100] ;  /* 0x00010000011c7983 */ /* 0x001ee20000300800 */
[----:B------:R-:W-:Y:S01]  /*1d8a0*/  ISETP.LT.AND P3, PT, R27, c[0x0][0x178], !P3 ;  /* 0x00005e001b007a0c */ /* 0x000fe20005f61270 */
[----:B------:R-:W-:Y:S01]  /*1d8b0*/  IMAD.WIDE R10, R0, 0x2, R24 ;  /* 0x00000002000a7825 */ /* 0x000fe200078e0218 */
[----:B------:R-:W-:-:S03]  /*1d8c0*/  ISETP.LT.AND P6, PT, R19, c[0x0][0x178], !P2 ;  /* 0x00005e0013007a0c */ /* 0x000fc600057c1270 */
[----:B------:R-:W-:Y:S01]  /*1d8d0*/  IMAD.SHL.U32 R19, R16, 0x400, RZ ;  /* 0x0000040010137824 */ /* 0x000fe200078e00ff */
[----:B------:R-:W-:Y:S02]  /*1d8e0*/  IADD3 R8, R0, c[0x0][0x198], RZ ;  /* 0x0000660000087a10 */ /* 0x000fe40007ffe0ff */
[----:B------:R-:W-:Y:S02]  /*1d8f0*/  ISETP.LT.AND P2, PT, R27, c[0x0][0x178], !P2 ;  /* 0x00005e001b007a0c */ /* 0x000fe40005741270 */
[----:B------:R-:W-:Y:S02]  /*1d900*/  LOP3.LUT R15, R16, 0x3f, RZ, 0xc0, !PT ;  /* 0x0000003f100f7812 */ /* 0x000fe400078ec0ff */
[----:B------:R-:W-:Y:S01]  /*1d910*/  LOP3.LUT R19, R19, 0x1800, RZ, 0xc0, !PT ;  /* 0x0000180013137812 */ /* 0x000fe200078ec0ff */
[----:B--2---:R0:W-:Y:S01]  /*1d920*/  @P3 STG.E.U16 [R10.64], R13 ;  /* 0x0000000d0a003986 */ /* 0x0041e2000c101504 */
[----:B------:R-:W-:Y:S01]  /*1d930*/  IMAD.MOV.U32 R17, RZ, RZ, R12 ;  /* 0x000000ffff117224 */ /* 0x000fe200078e000c */
[----:B------:R-:W-:-:S02]  /*1d940*/  IADD3 R12, R23, 0x44, RZ ;  /* 0x00000044170c7810 */ /* 0x000fc40007ffe0ff */
[----:B------:R-:W-:Y:S01]  /*1d950*/  IADD3 R0, R8, c[0x0][0x198], RZ ;  /* 0x0000660008007a10 */ /* 0x000fe20007ffe0ff */
[----:B------:R-:W-:Y:S01]  /*1d960*/  IMAD R19, R15, 0x10, R19 ;  /* 0x000000100f137824 */ /* 0x000fe200078e0213 */
[----:B------:R-:W-:Y:S01]  /*1d970*/  ISETP.GE.AND P4, PT, R12, c[0x0][0x17c], PT ;  /* 0x00005f000c007a0c */ /* 0x000fe20003f86270 */
[----:B0-----:R-:W-:Y:S01]  /*1d980*/  IMAD.WIDE R10, R8, 0x2, R2 ;  /* 0x00000002080a7825 */ /* 0x001fe200078e0202 */
[----:B------:R-:W-:-:S03]  /*1d990*/  PRMT R12, R13, 0x7632, R12 ;  /* 0x000076320d0c7816 */ /* 0x000fc6000000000c */
[----:B------:R-:W-:Y:S01]  /*1d9a0*/  IMAD.WIDE R8, R8, 0x2, R24 ;  /* 0x0000000208087825 */ /* 0x000fe200078e0218 */
[----:B------:R0:W-:Y:S01]  /*1d9b0*/  @P6 STG.E.U16 [R10.64], R14 ;  /* 0x0000000e0a006986 */ /* 0x0001e2000c101504 */
[----:B------:R-:W-:-:S03]  /*1d9c0*/  LOP3.LUT R19, R19, 0x60, RZ, 0x3c, !PT ;  /* 0x0000006013137812 */ /* 0x000fc600078e3cff */
[----:B------:R1:W-:Y:S01]  /*1d9d0*/  @P2 STG.E.U16 [R8.64], R12 ;  /* 0x0000000c08002986 */ /* 0x0003e2000c101504 */
[----:B0-----:R-:W-:Y:S01]  /*1d9e0*/  IMAD.WIDE R10, R0, 0x2, R2 ;  /* 0x00000002000a7825 */ /* 0x001fe200078e0202 */
[----:B------:R-:W-:Y:S02]  /*1d9f0*/  ISETP.LT.AND P6, PT, R27, c[0x0][0x178], !P0 ;  /* 0x00005e001b007a0c */ /* 0x000fe400047c1270 */
[----:B------:R-:W-:Y:S02]  /*1da00*/  IADD3 R13, R23, 0x46, RZ ;  /* 0x00000046170d7810 */ /* 0x000fe40007ffe0ff */
[----:B----4-:R-:W-:-:S13]  /*1da10*/  ISETP.LT.AND P3, PT, R7, c[0x0][0x178], !P0 ;  /* 0x00005e0007007a0c */ /* 0x010fda0004761270 */
[----:B------:R-:W-:Y:S04]  /*1da20*/  @P3 STG.E.U16 [R10.64], R20 ;  /* 0x000000140a003986 */ /* 0x000fe8000c101504 */
[----:B------:R-:W0:Y:S01]  /*1da30*/  LDS.128 R8, [R19] ;  /* 0x0000000013087984 */ /* 0x000e220000000c00 */
[----:B------:R-:W-:Y:S02]  /*1da40*/  ISETP.LT.AND P2, PT, R7, c[0x0][0x178], !P1 ;  /* 0x00005e0007007a0c */ /* 0x000fe40004f41270 */
[----:B------:R-:W-:Y:S02]  /*1da50*/  IADD3 R14, R23, 0x47, RZ ;  /* 0x00000047170e7810 */ /* 0x000fe40007ffe0ff */
[C---:B------:R-:W-:Y:S02]  /*1da60*/  IADD3 R16, R0.reuse, c[0x0][0x198], RZ ;  /* 0x0000660000107a10 */ /* 0x040fe40007ffe0ff */
[----:B------:R-:W-:Y:S01]  /*1da70*/  ISETP.GE.AND P0, PT, R13, c[0x0][0x17c], PT ;  /* 0x00005f000d007a0c */ /* 0x000fe20003f06270 */
[----:B-1----:R-:W-:Y:S01]  /*1da80*/  IMAD.WIDE R12, R0, 0x2, R24 ;  /* 0x00000002000c7825 */ /* 0x002fe200078e0218 */
[----:B------:R-:W-:-:S02]  /*1da90*/  ISETP.GE.AND P3, PT, R14, c[0x0][0x17c], PT ;  /* 0x00005f000e007a0c */ /* 0x000fc40003f66270 */
[----:B------:R-:W-:Y:S01]  /*1daa0*/  PRMT R0, R20, 0x7632, R0 ;  /* 0x0000763214007816 */ /* 0x000fe20000000000 */
[----:B------:R-:W-:Y:S01]  /*1dab0*/  IMAD.WIDE R14, R16, 0x2, R2 ;  /* 0x00000002100e7825 */ /* 0x000fe200078e0202 */
[----:B------:R-:W-:Y:S01]  /*1dac0*/  ISETP.LT.AND P1, PT, R27, c[0x0][0x178], !P1 ;  /* 0x00005e001b007a0c */ /* 0x000fe20004f21270 */
[----:B------:R-:W-:Y:S04]  /*1dad0*/  @P6 STG.E.U16 [R12.64], R17 ;  /* 0x000000110c006986 */ /* 0x000fe8000c101504 */
[----:B0-----:R0:W-:Y:S01]  /*1dae0*/  STL.64 [R1+0x980], R10 ;  /* 0x0009800a01007387 */ /* 0x0011e20000100a00 */
[----:B------:R-:W-:-:S03]  /*1daf0*/  ISETP.LT.AND P6, PT, R7, c[0x0][0x178], !P4 ;  /* 0x00005e0007007a0c */ /* 0x000fc600067c1270 */
[----:B0-----:R-:W0:Y:S01]  /*1db00*/  S2R R11, SR_TID.X ;  /* 0x00000000000b7919 */ /* 0x001e220000002100 */
[----:B------:R-:W-:-:S03]  /*1db10*/  ISETP.LT.AND P4, PT, R27, c[0x0][0x178], !P4 ;  /* 0x00005e001b007a0c */ /* 0x000fc60006781270 */
[----:B------:R1:W-:Y:S01]  /*1db20*/  @P2 STG.E.U16 [R14.64], R0 ;  /* 0x000000000e002986 */ /* 0x0003e2000c101504 */
[----:B------:R-:W-:Y:S01]  /*1db30*/  PRMT R18, R17, 0x7632, R18 ;  /* 0x0000763211127816 */ /* 0x000fe20000000012 */
[C---:B------:R-:W-:Y:S01]  /*1db40*/  IMAD.WIDE R12, R16.reuse, 0x2, R24 ;  /* 0x00000002100c7825 */ /* 0x040fe200078e0218 */
[----:B------:R-:W-:Y:S01]  /*1db50*/  IADD3 R19, R23, 0x48, RZ ;  /* 0x0000004817137810 */ /* 0x000fe20007ffe0ff */
[----:B------:R-:W2:Y:S01]  /*1db60*/  LDL.LU R6, [R1+0x110] ;  /* 0x0001100001067983 */ /* 0x000ea20000300800 */
[----:B-1----:R-:W-:Y:S02]  /*1db70*/  IADD3 R0, R16, c[0x0][0x198], RZ ;  /* 0x0000660010007a10 */ /* 0x002fe40007ffe0ff */
[C---:B0-----:R-:W-:Y:S01]  /*1db80*/  LOP3.LUT R10, R11.reuse, 0x3f, RZ, 0xc0, !PT ;  /* 0x0000003f0b0a7812 */ /* 0x041fe200078ec0ff */
[----:B------:R-:W-:Y:S02]  /*1db90*/  IMAD.SHL.U32 R11, R11, 0x400, RZ ;  /* 0x000004000b0b7824 */ /* 0x000fe400078e00ff */
[----:B------:R-:W-:-:S03]  /*1dba0*/  IMAD.WIDE R14, R0, 0x2, R2 ;  /* 0x00000002000e7825 */ /* 0x000fc600078e0202 */
[----:B------:R-:W-:Y:S01]  /*1dbb0*/  LOP3.LUT R11, R11, 0x1800, RZ, 0xc0, !PT ;  /* 0x000018000b0b7812 */ /* 0x000fe200078ec0ff */
[----:B------:R-:W-:Y:S01]  /*1dbc0*/  IMAD.WIDE R16, R0, 0x2, R24 ;  /* 0x0000000200107825 */ /* 0x000fe200078e0218 */
[----:B------:R-:W-:Y:S03]  /*1dbd0*/  @P1 STG.E.U16 [R12.64], R18 ;  /* 0x000000120c001986 */ /* 0x000fe6000c101504 */
[----:B------:R-:W-:Y:S01]  /*1dbe0*/  IMAD R11, R10, 0x10, R11 ;  /* 0x000000100a0b7824 */ /* 0x000fe200078e020b */
[----:B------:R-:W-:Y:S01]  /*1dbf0*/  ISETP.GE.AND P2, PT, R19, c[0x0][0x17c], PT ;  /* 0x00005f0013007a0c */ /* 0x000fe20003f46270 */
[----:B---3--:R-:W-:Y:S04]  /*1dc00*/  @P6 STG.E.U16 [R14.64], R28 ;  /* 0x0000001c0e006986 */ /* 0x008fe8000c101504 */
[----:B------:R-:W-:Y:S04]  /*1dc10*/  @P4 STG.E.U16 [R16.64], R4 ;  /* 0x0000000410004986 */ /* 0x000fe8000c101504 */
[----:B------:R-:W0:Y:S01]  /*1dc20*/  LDS.128 R16, [R11+0x400] ;  /* 0x000400000b107984 */ /* 0x000e220000000c00 */
[----:B------:R-:W-:-:S03]  /*1dc30*/  PRMT R21, R28, 0x7632, R21 ;  /* 0x000076321c157816 */ /* 0x000fc60000000015 */
[----:B0-----:R0:W-:Y:S04]  /*1dc40*/  STL [R1+0x14], R17 ;  /* 0x0000141101007387 */ /* 0x0011e80000100800 */
[----:B------:R1:W-:Y:S04]  /*1dc50*/  STL.64 [R1+0x18], R18 ;  /* 0x0000181201007387 */ /* 0x0003e80000100a00 */
[----:B------:R-:W3:Y:S01]  /*1dc60*/  LDL.LU R28, [R1+0x140] ;  /* 0x00014000011c7983 */ /* 0x000ee20000300800 */
[----:B------:R-:W-:Y:S02]  /*1dc70*/  ISETP.LT.AND P4, PT, R7, c[0x0][0x178], !P5 ;  /* 0x00005e0007007a0c */ /* 0x000fe40006f81270 */
[----:B------:R-:W-:-:S02]  /*1dc80*/  ISETP.LT.AND P5, PT, R27, c[0x0][0x178], !P5 ;  /* 0x00005e001b007a0c */ /* 0x000fc40006fa1270 */
[----:B------:R-:W-:Y:S02]  /*1dc90*/  IADD3 R14, R0, c[0x0][0x198], RZ ;  /* 0x00006600000e7a10 */ /* 0x000fe40007ffe0ff */
[----:B------:R-:W-:Y:S02]  /*1dca0*/  ISETP.LT.AND P6, PT, R7, c[0x0][0x178], !P0 ;  /* 0x00005e0007007a0c */ /* 0x000fe400047c1270 */
[----:B------:R-:W-:Y:S02]  /*1dcb0*/  ISETP.LT.AND P0, PT, R27, c[0x0][0x178], !P0 ;  /* 0x00005e001b007a0c */ /* 0x000fe40004701270 */
[C---:B------:R-:W-:Y:S01]  /*1dcc0*/  IADD3 R0, R14.reuse, c[0x0][0x198], RZ ;  /* 0x000066000e007a10 */ /* 0x040fe20007ffe0ff */
[----:B------:R-:W-:Y:S01]  /*1dcd0*/  IMAD.WIDE R12, R14, 0x2, R2 ;  /* 0x000000020e0c7825 */ /* 0x000fe200078e0202 */
[----:B------:R-:W-:-:S03]  /*1dce0*/  PRMT R4, R4, 0x7632, R4 ;  /* 0x0000763204047816 */ /* 0x000fc60000000004 */
[----:B------:R-:W-:Y:S02]  /*1dcf0*/  IMAD.MOV.U32 R10, RZ, RZ, R16 ;  /* 0x000000ffff0a7224 */ /* 0x000fe400078e0010 */
[----:B------:R-:W-:Y:S01]  /*1dd00*/  IMAD.WIDE R14, R14, 0x2, R24 ;  /* 0x000000020e0e7825 */ /* 0x000fe200078e0218 */
[----:B------:R4:W-:Y:S03]  /*1dd10*/  @P4 STG.E.U16 [R12.64], R21 ;  /* 0x000000150c004986 */ /* 0x0009e6000c101504 */
[C---:B0-----:R-:W-:Y:S01]  /*1dd20*/  IMAD.WIDE R16, R0.reuse, 0x2, R2 ;  /* 0x0000000200107825 */ /* 0x041fe200078e0202 */
[----:B------:R-:W-:Y:S03]  /*1dd30*/  @P5 STG.E.U16 [R14.64], R4 ;  /* 0x000000040e005986 */ /* 0x000fe6000c101504 */
[----:B-1----:R-:W-:Y:S01]  /*1dd40*/  IMAD.WIDE R18, R0, 0x2, R24 ;  /* 0x0000000200127825 */ /* 0x002fe200078e0218 */
[----:B------:R-:W-:Y:S01]  /*1dd50*/  ISETP.LT.AND P5, PT, R7, c[0x0][0x178], !P2 ;  /* 0x00005e0007007a0c */ /* 0x000fe200057a1270 */
[----:B------:R-:W0:Y:S01]  /*1dd60*/  LDS.128 R12, [R22+0x400] ;  /* 0x00040000160c7984 */ /* 0x000e220000000c00 */
[----:B------:R-:W-:-:S02]  /*1dd70*/  ISETP.LT.AND P2, PT, R27, c[0x0][0x178], !P2 ;  /* 0x00005e001b007a0c */ /* 0x000fc40005741270 */
[----:B----4-:R-:W-:Y:S01]  /*1dd80*/  PRMT R21, R8, 0x7632, R21 ;  /* 0x0000763208157816 */ /* 0x010fe20000000015 */
[----:B0-----:R-:W-:Y:S04]  /*1dd90*/  STL.64 [R1+0x988], R14 ;  /* 0x0009880e01007387 */ /* 0x001fe80000100a00 */
[----:B--2---:R0:W-:Y:S04]  /*1dda0*/  @P6 STG.E.U16 [R16.64], R6 ;  /* 0x0000000610006986 */ /* 0x0041e8000c101504 */
[----:B------:R1:W-:Y:S01]  /*1ddb0*/  @P0 STG.E.U16 [R18.64], R8 ;  /* 0x0000000812000986 */ /* 0x0003e2000c101504 */
[----:B------:R-:W-:-:S02]  /*1ddc0*/  ISETP.LT.AND P0, PT, R7, c[0x0][0x178], !P3 ;  /* 0x00005e0007007a0c */ /* 0x000fc40005f01270 */
[----:B------:R-:W-:Y:S02]  /*1ddd0*/  ISETP.LT.AND P3, PT, R27, c[0x0][0x178], !P3 ;  /* 0x00005e001b007a0c */ /* 0x000fe40005f61270 */
[----:B0-----:R-:W-:Y:S02]  /*1dde0*/  IADD3 R16, R0, c[0x0][0x198], RZ ;  /* 0x0000660000107a10 */ /* 0x001fe40007ffe0ff */
[----:B------:R-:W-:Y:S02]  /*1ddf0*/  PRMT R4, R6, 0x7632, R4 ;  /* 0x0000763206047816 */ /* 0x000fe40000000004 */
[C---:B------:R-:W-:Y:S01]  /*1de00*/  IADD3 R0, R16.reuse, c[0x0][0x198], RZ ;  /* 0x0000660010007a10 */ /* 0x040fe20007ffe0ff */
[C---:B-1----:R-:W-:Y:S01]  /*1de10*/  IMAD.WIDE R18, R16.reuse, 0x2, R2 ;  /* 0x0000000210127825 */ /* 0x042fe200078e0202 */
[----:B------:R-:W2:Y:S03]  /*1de20*/  LDL.LU R6, [R1+0x130] ;  /* 0x0001300001067983 */ /* 0x000ea60000300800 */
[----:B------:R-:W-:Y:S01]  /*1de30*/  IMAD.WIDE R16, R16, 0x2, R24 ;  /* 0x0000000210107825 */ /* 0x000fe200078e0218 */
[----:B------:R0:W-:Y:S04]  /*1de40*/  @P0 STG.E.U16 [R18.64], R4 ;  /* 0x0000000412000986 */ /* 0x0001e8000c101504 */
[----:B------:R1:W-:Y:S04]  /*1de50*/  @P3 STG.E.U16 [R16.64], R21 ;  /* 0x0000001510003986 */ /* 0x0003e8000c101504 */
[----:B------:R-:W4:Y:S01]  /*1de60*/  LDL.LU R11, [R1+0x120] ;  /* 0x00012000010b7983 */ /* 0x000f220000300800 */
[----:B0-----:R-:W-:-:S04]  /*1de70*/  IMAD.WIDE R18, R0, 0x2, R2 ;  /* 0x0000000200127825 */ /* 0x001fc800078e0202 */
[----:B-1----:R-:W-:Y:S01]  /*1de80*/  IMAD.WIDE R16, R0, 0x2, R24 ;  /* 0x0000000200107825 */ /* 0x002fe200078e0218 */
[----:B---3--:R-:W-:Y:S04]  /*1de90*/  @P5 STG.E.U16 [R18.64], R28 ;  /* 0x0000001c12005986 */ /* 0x008fe8000c101504 */
[----:B------:R-:W-:Y:S04]  /*1dea0*/  @P2 STG.E.U16 [R16.64], R10 ;  /* 0x0000000a10002986 */ /* 0x000fe8000c101504 */
[----:B------:R-:W0:Y:S04]  /*1deb0*/  LDS.128 R16, [R29+0x400] ;  /* 0x000400001d107984 */ /* 0x000e280000000c00 */
[----:B0-----:R0:W-:Y:S04]  /*1dec0*/  STL [R1+0x974], R19 ;  /* 0x0009741301007387 */ /* 0x0011e80000100800 */
[----:B0-----:R-:W3:Y:S04]  /*1ded0*/  LDL.LU R19, [R1+0x4f0] ;  /* 0x0004f00001137983 */ /* 0x001ee80000300800 */
[----:B------:R-:W0:Y:S01]  /*1dee0*/  S2R R29, SR_TID.X ;  /* 0x00000000001d7919 */ /* 0x000e220000002100 */
[----:B------:R-:W-:-:S02]  /*1def0*/  IADD3 R20, R23, 0x49, RZ ;  /* 0x0000004917147810 */ /* 0x000fc40007ffe0ff */
[----:B------:R-:W-:Y:S02]  /*1df00*/  PRMT R26, R10, 0x7632, R26 ;  /* 0x000076320a1a7816 */ /* 0x000fe4000000001a */
[----:B------:R-:W-:Y:S02]  /*1df10*/  ISETP.GE.AND P1, PT, R20, c[0x0][0x17c], PT ;  /* 0x00005f0014007a0c */ /* 0x000fe40003f26270 */
[----:B------:R-:W-:Y:S02]  /*1df20*/  IADD3 R20, R23, 0x4a, RZ ;  /* 0x0000004a17147810 */ /* 0x000fe40007ffe0ff */
[----:B------:R-:W-:Y:S02]  /*1df30*/  ISETP.LT.AND P3, PT, R7, c[0x0][0x178], !P1 ;  /* 0x00005e0007007a0c */ /* 0x000fe40004f61270 */
[----:B------:R-:W-:Y:S02]  /*1df40*/  ISETP.LT.AND P1, PT, R27, c[0x0][0x178], !P1 ;  /* 0x00005e001b007a0c */ /* 0x000fe40004f21270 */
[----:B------:R-:W-:-:S02]  /*1df50*/  ISETP.GE.AND P4, PT, R20, c[0x0][0x17c], PT ;  /* 0x00005f0014007a0c */ /* 0x000fc40003f86270 */
[----:B------:R-:W-:Y:S01]  /*1df60*/  IADD3 R8, R23, 0x4b, RZ ;  /* 0x0000004b17087810 */ /* 0x000fe20007ffe0ff */
[C---:B0-----:R-:W-:Y:S01]  /*1df70*/  IMAD.SHL.U32 R10, R29.reuse, 0x400, RZ ;  /* 0x000004001d0a7824 */ /* 0x041fe200078e00ff */
[----:B------:R-:W-:-:S04]  /*1df80*/  LOP3.LUT R14, R29, 0x3f, RZ, 0xc0, !PT ;  /* 0x0000003f1d0e7812 */ /* 0x000fc800078ec0ff */
[----:B------:R-:W-:Y:S02]  /*1df90*/  LOP3.LUT R10, R10, 0x1800, RZ, 0xc0, !PT ;  /* 0x000018000a0a7812 */ /* 0x000fe400078ec0ff */
[----:B------:R-:W-:Y:S02]  /*1dfa0*/  IADD3 R0, R0, c[0x0][0x198], RZ ;  /* 0x0000660000007a10 */ /* 0x000fe40007ffe0ff */
[C---:B------:R-:W-:Y:S01]  /*1dfb0*/  IADD3 R20, R23.reuse, 0x4c, RZ ;  /* 0x0000004c17147810 */ /* 0x040fe20007ffe0ff */
[----:B------:R-:W-:Y:S01]  /*1dfc0*/  IMAD R10, R14, 0x10, R10 ;  /* 0x000000100e0a7824 */ /* 0x000fe200078e020a */
[----:B------:R-:W-:Y:S02]  /*1dfd0*/  ISETP.GE.AND P6, PT, R8, c[0x0][0x17c], PT ;  /* 0x00005f0008007a0c */ /* 0x000fe40003fc6270 */
[----:B------:R-:W-:Y:S01]  /*1dfe0*/  IADD3 R4, R23, 0x4d, RZ ;  /* 0x0000004d17047810 */ /* 0x000fe20007ffe0ff */
[----:B------:R-:W-:Y:S01]  /*1dff0*/  IMAD.WIDE R22, R0, 0x2, R2 ;  /* 0x0000000200167825 */ /* 0x000fe200078e0202 */
[----:B------:R-:W-:-:S02]  /*1e000*/  ISETP.GE.AND P0, PT, R20, c[0x0][0x17c], PT ;  /* 0x00005f0014007a0c */ /* 0x000fc40003f06270 */
[----:B------:R-:W-:Y:S01]  /*1e010*/  PRMT R8, R28, 0x7632, R8 ;  /* 0x000076321c087816 */ /* 0x000fe20000000008 */
[----:B------:R-:W-:Y:S01]  /*1e020*/  IMAD.WIDE R20, R0, 0x2, R24 ;  /* 0x0000000200147825 */ /* 0x000fe200078e0218 */
[----:B------:R-:W-:-:S03]  /*1e030*/  LOP3.LUT R10, R10, 0x60, RZ, 0x3c, !PT ;  /* 0x000000600a0a7812 */ /* 0x000fc600078e3cff */
[----:B------:R-:W-:Y:S04]  /*1e040*/  @P3 STG.E.U16 [R22.64], R8 ;  /* 0x0000000816003986 */ /* 0x000fe8000c101504 */
[----:B------:R0:W-:Y:S04]  /*1e050*/  @P1 STG.E.U16 [R20.64], R26 ;  /* 0x0000001a14001986 */ /* 0x0001e8000c101504 */
[----:B------:R-:W1:Y:S01]  /*1e060*/  LDS.128 R20, [R10+0x400] ;  /* 0x000400000a147984 */ /* 0x000e620000000c00 */
[----:B------:R-:W-:Y:S02]  /*1e070*/  ISETP.LT.AND P2, PT, R7, c[0x0][0x178], !P4 ;  /* 0x00005e0007007a0c */ /* 0x000fe40006741270 */
[----:B------:R-:W-:-:S02]  /*1e080*/  ISETP.LT.AND P4, PT, R27, c[0x0][0x178], !P4 ;  /* 0x00005e001b007a0c */ /* 0x000fc40006781270 */
[----:B------:R-:W-:Y:S02]  /*1e090*/  IADD3 R0, R0, c[0x0][0x198], RZ ;  /* 0x0000660000007a10 */ /* 0x000fe40007ffe0ff */
[----:B------:R-:W-:Y:S02]  /*1e0a0*/  ISETP.GE.AND P5, PT, R4, c[0x0][0x17c], PT ;  /* 0x00005f0004007a0c */ /* 0x000fe40003fa6270 */
[----:B------:R-:W-:Y:S01]  /*1e0b0*/  ISETP.LT.AND P1, PT, R7, c[0x0][0x178], !P6 ;  /* 0x00005e0007007a0c */ /* 0x000fe20007721270 */
[----:B------:R-:W-:Y:S01]  /*1e0c0*/  IMAD.WIDE R28, R0, 0x2, R2 ;  /* 0x00000002001c7825 */ /* 0x000fe200078e0202 */
[----:B------:R-:W-:-:S03]  /*1e0d0*/  ISETP.LT.AND P6, PT, R27, c[0x0][0x178], !P6 ;  /* 0x00005e001b007a0c */ /* 0x000fc600077c1270 */
[C---:B0-----:R-:W-:Y:S01]  /*1e0e0*/  IMAD.WIDE R26, R0.reuse, 0x2, R24 ;  /* 0x00000002001a7825 */ /* 0x041fe200078e0218 */
[----:B------:R-:W-:Y:S01]  /*1e0f0*/  IADD3 R0, R0, c[0x0][0x198], RZ ;  /* 0x0000660000007a10 */ /* 0x000fe20007ffe0ff */
[----:B-1----:R0:W-:Y:S04]  /*1e100*/  STL [R1+0x970], R23 ;  /* 0x0009701701007387 */ /* 0x0021e80000100800 */
[----:B0-----:R-:W4:Y:S04]  /*1e110*/  LDL.LU R23, [R1+0x53c] ;  /* 0x00053c0001177983 */ /* 0x001f280000300800 */
[----:B--2---:R0:W-:Y:S01]  /*1e120*/  @P2 STG.E.U16 [R28.64], R6 ;  /* 0x000000061c002986 */ /* 0x0041e2000c101504 */
[----:B------:R-:W-:-:S03]  /*1e130*/  PRMT R8, R6, 0x7632, R8 ;  /* 0x0000763206087816 */ /* 0x000fc60000000008 */
[----:B------:R1:W-:Y:S01]  /*1e140*/  @P4 STG.E.U16 [R26.64], R12 ;  /* 0x0000000c1a004986 */ /* 0x0003e2000c101504 */
[----:B------:R-:W-:Y:S01]  /*1e150*/  ISETP.LT.AND P4, PT, R7, c[0x0][0x178], !P0 ;  /* 0x00005e0007007a0c */ /* 0x000fe20004781270 */
[C---:B0-----:R-:W-:Y:S02]  /*1e160*/  IMAD.WIDE R28, R0.reuse, 0x2, R24 ;  /* 0x00000002001c7825 */ /* 0x041fe400078e0218 */
[----:B------:R-:W2:Y:S02]  /*1e170*/  LDL.LU R6, [R1+0xc0] ;  /* 0x0000c00001067983 */ /* 0x000ea40000300800 */
[----:B-1----:R-:W-:Y:S01]  /*1e180*/  IMAD.WIDE R26, R0, 0x2, R2 ;  /* 0x00000002001a7825 */ /* 0x002fe200078e0202 */
[----:B------:R-:W-:Y:S01]  /*1e190*/  PRMT R12, R12, 0x7632, R12 ;  /* 0x000076320c0c7816 */ /* 0x000fe2000000000c */
[----:B------:R-:W2:Y:S04]  /*1e1a0*/  LDL.LU R10, [R1+0xb4] ;  /* 0x0000b400010a7983 */ /* 0x000ea80000300800 */
[----:B------:R0:W-:Y:S04]  /*1e1b0*/  @P1 STG.E.U16 [R26.64], R8 ;  /* 0x000000081a001986 */ /* 0x0001e8000c101504 */
[----:B------:R-:W-:Y:S01]  /*1e1c0*/  @P6 STG.E.U16 [R28.64], R12 ;  /* 0x0000000c1c006986 */ /* 0x000fe2000c101504 */
[----:B---3--:R-:W-:-:S04]  /*1e1d0*/  IADD3 R4, R19, 0x4e, RZ ;  /* 0x0000004e13047810 */ /* 0x008fc80007ffe0ff */
[----:B------:R-:W-:Y:S02]  /*1e1e0*/  ISETP.GE.AND P3, PT, R4, c[0x0][0x17c], PT ;  /* 0x00005f0004007a0c */ /* 0x000fe40003f66270 */
[----:B------:R-:W-:-:S04]  /*1e1f0*/  IADD3 R4, R19, 0x4f, RZ ;  /* 0x0000004f13047810 */ /* 0x000fc80007ffe0ff */
[----:B------:R-:W-:Y:S02]  /*1e200*/  ISETP.GE.AND P2, PT, R4, c[0x0][0x17c], PT ;  /* 0x00005f0004007a0c */ /* 0x000fe40003f46270 */
[----:B------:R-:W-:Y:S02]  /*1e210*/  IADD3 R4, R0, c[0x0][0x198], RZ ;  /* 0x0000660000047a10 */ /* 0x000fe40007ffe0ff */
[----:B------:R-:W-:-:S03]  /*1e220*/  IADD3 R0, R19, 0x50, RZ ;  /* 0x0000005013007810 */ /* 0x000fc60007ffe0ff */
[----:B0-----:R-:W-:Y:S01]  /*1e230*/  IMAD.WIDE R26, R4, 0x2, R2 ;  /* 0x00000002041a7825 */ /* 0x001fe200078e0202 */
[----:B------:R-:W-:Y:S02]  /*1e240*/  ISETP.GE.AND P1, PT, R0, c[0x0][0x17c], PT ;  /* 0x00005f0000007a0c */ /* 0x000fe40003f26270 */
[C---:B------:R-:W-:Y:S02]  /*1e250*/  IADD3 R0, R4.reuse, c[0x0][0x198], RZ ;  /* 0x0000660004007a10 */ /* 0x040fe40007ffe0ff */
[----:B----4-:R0:W-:Y:S02]  /*1e260*/  @P4 STG.E.U16 [R26.64], R11 ;  /* 0x0000000b1a004986 */ /* 0x0101e4000c101504 */
[----:B0-----:R-:W-:Y:S01]  /*1e270*/  IMAD.WIDE R26, R4, 0x2, R24 ;  /* 0x00000002041a7825 */ /* 0x001fe200078e0218 */
[----:B------:R-:W-:Y:S02]  /*1e280*/  PRMT R4, R11, 0x7632, R4 ;  /* 0x000076320b047816 */ /* 0x000fe40000000004 */
[----:B------:R-:W3:Y:S01]  /*1e290*/  LDL.LU R11, [R1+0x24] ;  /* 0x00002400010b7983 */ /* 0x000ee20000300800 */
[----:B------:R-:W-:Y:S01]  /*1e2a0*/  ISETP.LT.AND P6, PT, R7, c[0x0][0x178], !P5 ;  /* 0x00005e0007007a0c */ /* 0x000fe20006fc1270 */
[----:B------:R-:W-:Y:S01]  /*1e2b0*/  IMAD.WIDE R28, R0, 0x2, R2 ;  /* 0x00000002001c7825 */ /* 0x000fe200078e0202 */
[----:B------:R-:W-:-:S03]  /*1e2c0*/  PRMT R12, R16, 0x7632, R12 ;  /* 0x00007632100c7816 */ /* 0x000fc6000000000c */
[----:B------:R-:W-:Y:S01]  /*1e2d0*/  IMAD.WIDE R14, R0, 0x2, R24 ;  /* 0x00000002000e7825 */ /* 0x000fe200078e0218 */
[C---:B------:R-:W-:Y:S02]  /*1e2e0*/  ISETP.LT.AND P0, PT, R23.reuse, c[0x0][0x178], !P0 ;  /* 0x00005e0017007a0c */ /* 0x040fe40004701270 */
[----:B------:R-:W-:-:S11]  /*1e2f0*/  ISETP.LT.AND P5, PT, R23, c[0x0][0x178], !P5 ;  /* 0x00005e0017007a0c */ /* 0x000fd60006fa1270 */
[----:B------:R-:W-:Y:S01]  /*1e300*/  @P0 STG.E.U16 [R26.64], R16 ;  /* 0x000000101a000986 */ /* 0x000fe2000c101504 */
[----:B------:R-:W-:-:S03]  /*1e310*/  ISETP.LT.AND P0, PT, R7, c[0x0][0x178], !P3 ;  /* 0x00005e0007007a0c */ /* 0x000fc60005f01270 */
[----:B------:R0:W-:Y:S01]  /*1e320*/  @P6 STG.E.U16 [R28.64], R4 ;  /* 0x000000041c006986 */ /* 0x0001e2000c101504 */
[----:B------:R-:W-:Y:S02]  /*1e330*/  ISETP.LT.AND P3, PT, R23, c[0x0][0x178], !P3 ;  /* 0x00005e0017007a0c */ /* 0x000fe40005f61270 */
[----:B0-----:R-:W-:Y:S01]  /*1e340*/  IADD3 R4, R0, c[0x0][0x198], RZ ;  /* 0x0000660000047a10 */ /* 0x001fe20007ffe0ff */
[----:B------:R0:W-:Y:S04]  /*1e350*/  @P5 STG.E.U16 [R14.64], R12 ;  /* 0x0000000c0e005986 */ /* 0x0001e8000c101504 */
[----:B------:R-:W-:-:S05]  /*1e360*/  IMAD.WIDE R26, R4, 0x2, R2 ;  /* 0x00000002041a7825 */ /* 0x000fca00078e0202 */
[----:B--2---:R1:W-:Y:S01]  /*1e370*/  @P0 STG.E.U16 [R26.64], R6 ;  /* 0x000000061a000986 */ /* 0x0043e2000c101504 */
[----:B------:R-:W-:Y:S01]  /*1e380*/  ISETP.LT.AND P0, PT, R7, c[0x0][0x178], !P2 ;  /* 0x00005e0007007a0c */ /* 0x000fe20005701270 */
[C---:B------:R-:W-:Y:S01]  /*1e390*/  IMAD.WIDE R28, R4.reuse, 0x2, R24 ;  /* 0x00000002041c7825 */ /* 0x040fe200078e0218 */
[----:B------:R-:W-:Y:S02]  /*1e3a0*/  IADD3 R4, R4, c[0x0][0x198], RZ ;  /* 0x0000660004047a10 */ /* 0x000fe40007ffe0ff */
[----:B0-----:R-:W-:Y:S02]  /*1e3b0*/  PRMT R12, R6, 0x7632, R12 ;  /* 0x00007632060c7816 */ /* 0x001fe4000000000c */
[----:B------:R-:W-:Y:S04]  /*1e3c0*/  @P3 STG.E.U16 [R28.64], R20 ;  /* 0x000000141c003986 */ /* 0x000fe8000c101504 */
[----:B---3--:R0:W-:Y:S04]  /*1e3d0*/  STL.64 [R1+0x990], R10 ;  /* 0x0009900a01007387 */ /* 0x0081e80000100a00 */
[----:B-1----:R-:W2:Y:S01]  /*1e3e0*/  LDL.LU R6, [R1+0xd4] ;  /* 0x0000d40001067983 */ /* 0x002ea20000300800 */
[----:B0-----:R-:W-:-:S05]  /*1e3f0*/  IMAD.WIDE R10, R4, 0x2, R2 ;  /* 0x00000002040a7825 */ /* 0x001fca00078e0202 */
[----:B------:R0:W-:Y:S04]  /*1e400*/  @P0 STG.E.U16 [R10.64], R12 ;  /* 0x0000000c0a000986 */ /* 0x0001e8000c101504 */
[----:B0-----:R-:W3:Y:S01]  /*1e410*/  LDL.LU.64 R10, [R1+0x990] ;  /* 0x00099000010a7983 */ /* 0x001ee20000300a00 */
[----:B------:R-:W-:Y:S02]  /*1e420*/  IADD3 R0, R19, 0x53, RZ ;  /* 0x0000005313007810 */ /* 0x000fe40007ffe0ff */
[----:B------:R-:W-:Y:S02]  /*1e430*/  ISETP.LT.AND P2, PT, R23, c[0x0][0x178], !P2 ;  /* 0x00005e0017007a0c */ /* 0x000fe40005741270 */
[----:B------:R-:W-:Y:S02]  /*1e440*/  ISETP.LT.AND P3, PT, R7, c[0x0][0x178], !P1 ;  /* 0x00005e0007007a0c */ /* 0x000fe40004f61270 */
[----:B------:R-:W-:-:S02]  /*1e450*/  ISETP.LT.AND P1, PT, R23, c[0x0][0x178], !P1 ;  /* 0x00005e0017007a0c */ /* 0x000fc40004f21270 */
[----:B------:R-:W-:Y:S02]  /*1e460*/  ISETP.GE.AND P5, PT, R0, c[0x0][0x17c], PT ;  /* 0x00005f0000007a0c */ /* 0x000fe40003fa6270 */
[C---:B------:R-:W-:Y:S02]  /*1e470*/  IADD3 R0, R4.reuse, c[0x0][0x198], RZ ;  /* 0x0000660004007a10 */ /* 0x040fe40007ffe0ff */
[C---:B------:R-:W-:Y:S01]  /*1e480*/  IADD3 R8, R19.reuse, 0x51, RZ ;  /* 0x0000005113087810 */ /* 0x040fe20007ffe0ff */
[----:B------:R-:W-:Y:S01]  /*1e490*/  IMAD.WIDE R14, R4, 0x2, R24 ;  /* 0x00000002040e7825 */ /* 0x000fe200078e0218 */
[----:B------:R-:W-:Y:S02]  /*1e4a0*/  PRMT R20, R20, 0x7632, R20 ;  /* 0x0000763214147816 */ /* 0x000fe40000000014 */
[----:B------:R-:W-:Y:S01]  /*1e4b0*/  ISETP.GE.AND P4, PT, R8, c[0x0][0x17c], PT ;  /* 0x00005f0008007a0c */ /* 0x000fe20003f86270 */
[----:B------:R-:W-:Y:S01]  /*1e4c0*/  IMAD.WIDE R26, R0, 0x2, R2 ;  /* 0x00000002001a7825 */ /* 0x000fe200078e0202 */
[----:B------:R-:W-:-:S03]  /*1e4d0*/  IADD3 R8, R19, 0x52, RZ ;  /* 0x0000005213087810 */ /* 0x000fc60007ffe0ff */
[----:B------:R-:W-:Y:S01]  /*1e4e0*/  IMAD.WIDE R28, R0, 0x2, R24 ;  /* 0x00000002001c7825 */ /* 0x000fe200078e0218 */
[----:B------:R0:W-:Y:S01]  /*1e4f0*/  @P2 STG.E.U16 [R14.64], R20 ;  /* 0x000000140e002986 */ /* 0x0001e2000c101504 */
[----:B------:R-:W-:-:S04]  /*1e500*/  ISETP.GE.AND P6, PT, R8, c[0x0][0x17c], PT ;  /* 0x00005f0008007a0c */ /* 0x000fc80003fc6270 */
[C---:B------:R-:W-:Y:S01]  /*1e510*/  ISETP.LT.AND P2, PT, R7.reuse, c[0x0][0x178], !P6 ;  /* 0x00005e0007007a0c */ /* 0x040fe20007741270 */
[----:B0-----:R-:W4:Y:S04]  /*1e520*/  LDL.LU.64 R14, [R1+0x988] ;  /* 0x00098800010e7983 */ /* 0x001f280000300a00 */
[----:B---3--:R0:W-:Y:S04]  /*1e530*/  @P3 STG.E.U16 [R26.64], R10 ;  /* 0x0000000a1a003986 */ /* 0x0081e8000c101504 */
[----:B------:R1:W-:Y:S01]  /*1e540*/  @P1 STG.E.U16 [R28.64], R11 ;  /* 0x0000000b1c001986 */ /* 0x0003e2000c101504 */
[----:B------:R-:W-:-:S02]  /*1e550*/  ISETP.LT.AND P1, PT, R7, c[0x0][0x178], !P4 ;  /* 0x00005e0007007a0c */ /* 0x000fc40006721270 */
[----:B------:R-:W-:Y:S02]  /*1e560*/  ISETP.LT.AND P4, PT, R23, c[0x0][0x178], !P4 ;  /* 0x00005e0017007a0c */ /* 0x000fe40006781270 */
[----:B0-----:R-:W-:Y:S02]  /*1e570*/  IADD3 R26, R0, c[0x0][0x198], RZ ;  /* 0x00006600001a7a10 */ /* 0x001fe40007ffe0ff */
[----:B------:R-:W-:Y:S02]  /*1e580*/  PRMT R16, R10, 0x7632, R16 ;  /* 0x000076320a107816 */ /* 0x000fe40000000010 */
[C---:B------:R-:W-:Y:S02]  /*1e590*/  IADD3 R0, R26.reuse, c[0x0][0x198], RZ ;  /* 0x000066001a007a10 */ /* 0x040fe40007ffe0ff */
[----:B------:R-:W-:Y:S01]  /*1e5a0*/  PRMT R12, R11, 0x7632, R12 ;  /* 0x000076320b0c7816 */ /* 0x000fe2000000000c */
[----:B-1----:R-:W-:-:S04]  /*1e5b0*/  IMAD.WIDE R10, R26, 0x2, R2 ;  /* 0x000000021a0a7825 */ /* 0x002fc800078e0202 */
[----:B------:R-:W-:Y:S01]  /*1e5c0*/  IMAD.WIDE R26, R26, 0x2, R24 ;  /* 0x000000021a1a7825 */ /* 0x000fe200078e0218 */
[----:B------:R0:W-:Y:S03]  /*1e5d0*/  @P1 STG.E.U16 [R10.64], R16 ;  /* 0x000000100a001986 */ /* 0x0001e6000c101504 */
[----:B------:R-:W-:Y:S01]  /*1e5e0*/  IMAD.WIDE R28, R0, 0x2, R2 ;  /* 0x00000002001c7825 */ /* 0x000fe200078e0202 */
[----:B------:R-:W-:Y:S04]  /*1e5f0*/  @P4 STG.E.U16 [R26.64], R12 ;  /* 0x0000000c1a004986 */ /* 0x000fe8000c101504 */
[----:B--2---:R1:W-:Y:S04]  /*1e600*/  @P2 STG.E.U16 [R28.64], R6 ;  /* 0x000000061c002986 */ /* 0x0043e8000c101504 */
[----:B0-----:R-:W2:Y:S04]  /*1e610*/  LDL.LU.64 R10, [R1+0x980] ;  /* 0x00098000010a7983 */ /* 0x001ea80000300a00 */
[----:B-1----:R-:W3:Y:S01]  /*1e620*/  LDL.LU R29, [R1+0x34] ;  /* 0x00003400011d7983 */ /* 0x002ee20000300800 */
[----:B------:R-:W-:-:S02]  /*1e630*/  ISETP.LT.AND P6, PT, R23, c[0x0][0x178], !P6 ;  /* 0x00005e0017007a0c */ /* 0x000fc400077c1270 */
[----:B------:R-:W-:Y:S02]  /*1e640*/  IADD3 R8, R19, 0x54, RZ ;  /* 0x0000005413087810 */ /* 0x000fe40007ffe0ff */
[----:B------:R-:W-:Y:S01]  /*1e650*/  ISETP.LT.AND P4, PT, R7, c[0x0][0x178], !P5 ;  /* 0x00005e0007007a0c */ /* 0x000fe20006f81270 */
[----:B------:R-:W-:Y:S01]  /*1e660*/  IMAD.WIDE R26, R0, 0x2, R24 ;  /* 0x00000002001a7825 */ /* 0x000fe200078e0218 */
[----:B------:R-:W-:Y:S02]  /*1e670*/  ISETP.LT.AND P5, PT, R23, c[0x0][0x178], !P5 ;  /* 0x00005e0017007a0c */ /* 0x000fe40006fa1270 */
[----:B------:R-:W-:Y:S02]  /*1e680*/  ISETP.GE.AND P0, PT, R8, c[0x0][0x17c], PT ;  /* 0x00005f0008007a0c */ /* 0x000fe40003f06270 */
[----:B------:R-:W-:Y:S02]  /*1e690*/  IADD3 R8, R19, 0x56, RZ ;  /* 0x0000005613087810 */ /* 0x000fe40007ffe0ff */
[----:B------:R-:W-:-:S02]  /*1e6a0*/  IADD3 R0, R0, c[0x0][0x198], RZ ;  /* 0x0000660000007a10 */ /* 0x000fc40007ffe0ff */
[----:B------:R-:W-:Y:S02]  /*1e6b0*/  ISETP.GE.AND P1, PT, R8, c[0x0][0x17c], PT ;  /* 0x00005f0008007a0c */ /* 0x000fe40003f26270 */
[----:B------:R-:W-:Y:S02]  /*1e6c0*/  PRMT R12, R6, 0x7632, R12 ;  /* 0x00007632060c7816 */ /* 0x000fe4000000000c */
[----:B------:R-:W2:Y:S04]  /*1e6d0*/  LDL.LU R6, [R1+0x97c] ;  /* 0x00097c0001067983 */ /* 0x000ea80000300800 */
[----:B---3--:R0:W-:Y:S01]  /*1e6e0*/  @P6 STG.E.U16 [R26.64], R29 ;  /* 0x0000001d1a006986 */ /* 0x0081e2000c101504 */
[----:B------:R-:W-:Y:S01]  /*1e6f0*/  PRMT R8, R29, 0x7632, R8 ;  /* 0x000076321d087816 */ /* 0x000fe20000000008 */
[----:B0-----:R-:W-:-:S04]  /*1e700*/  IMAD.WIDE R26, R0, 0x2, R2 ;  /* 0x00000002001a7825 */ /* 0x001fc800078e0202 */
[----:B------:R-:W-:Y:S01]  /*1e710*/  IMAD.WIDE R28, R0, 0x2, R24 ;  /* 0x00000002001c7825 */ /* 0x000fe200078e0218 */
[----:B------:R-:W-:Y:S04]  /*1e720*/  @P4 STG.E.U16 [R26.64], R12 ;  /* 0x0000000c1a004986 */ /* 0x000fe8000c101504 */
[----:B------:R0:W-:Y:S04]  /*1e730*/  @P5 STG.E.U16 [R28.64], R8 ;  /* 0x000000081c005986 */ /* 0x0001e8000c101504 */
[----:B0-----:R-:W3:Y:S01]  /*1e740*/  LDL.LU R8, [R1+0x104] ;  /* 0x0001040001087983 */ /* 0x001ee20000300800 */
[----:B------:R-:W-:-:S02]  /*1e750*/  IADD3 R4, R19, 0x55, RZ ;  /* 0x0000005513047810 */ /* 0x000fc40007ffe0ff */
[----:B------:R-:W-:Y:S02]  /*1e760*/  ISETP.LT.AND P6, PT, R7, c[0x0][0x178], !P0 ;  /* 0x00005e0007007a0c */ /* 0x000fe400047c1270 */
[----:B------:R-:W-:Y:S02]  /*1e770*/  ISETP.GE.AND P3, PT, R4, c[0x0][0x17c], PT ;  /* 0x00005f0004007a0c */ /* 0x000fe40003f66270 */
[----:B------:R-:W-:Y:S02]  /*1e780*/  IADD3 R0, R0, c[0x0][0x198], RZ ;  /* 0x0000660000007a10 */ /* 0x000fe40007ffe0ff */
[----:B------:R-:W-:Y:S02]  /*1e790*/  ISETP.LT.AND P0, PT, R23, c[0x0][0x178], !P0 ;  /* 0x00005e0017007a0c */ /* 0x000fe40004701270 */
[----:B------:R-:W-:Y:S01]  /*1e7a0*/  ISETP.LT.AND P5, PT, R7, c[0x0][0x178], !P3 ;  /* 0x00005e0007007a0c */ /* 0x000fe20005fa1270 */
[----:B------:R-:W-:-:S04]  /*1e7b0*/  IMAD.WIDE R26, R0, 0x2, R2 ;  /* 0x00000002001a7825 */ /* 0x000fc800078e0202 */
[C---:B------:R-:W-:Y:S01]  /*1e7c0*/  IMAD.WIDE R28, R0.reuse, 0x2, R24 ;  /* 0x00000002001c7825 */ /* 0x040fe200078e0218 */
[----:B------:R-:W-:Y:S02]  /*1e7d0*/  IADD3 R0, R0, c[0x0][0x198], RZ ;  /* 0x0000660000007a10 */ /* 0x000fe40007ffe0ff */
[----:B------:R-:W-:Y:S01]  /*1e7e0*/  IADD3 R4, R19, 0x57, RZ ;  /* 0x0000005713047810 */ /* 0x000fe20007ffe0ff */
[----:B---3--:R0:W-:Y:S01]  /*1e7f0*/  @P6 STG.E.U16 [R26.64], R8 ;  /* 0x000000081a006986 */ /* 0x0081e2000c101504 */
[----:B------:R-:W-:-:S03]  /*1e800*/  PRMT R12, R8, 0x7632, R12 ;  /* 0x00007632080c7816 */ /* 0x000fc6000000000c */
[----:B------:R1:W-:Y:S01]  /*1e810*/  @P0 STG.E.U16 [R28.64], R5 ;  /* 0x000000051c000986 */ /* 0x0003e2000c101504 */
[----:B0-----:R-:W-:-:S03]  /*1e820*/  IMAD.WIDE R26, R0, 0x2, R2 ;  /* 0x00000002001a7825 */ /* 0x001fc600078e0202 */
[----:B-1----:R-:W3:Y:S04]  /*1e830*/  LDL.LU R28, [R1+0x144] ;  /* 0x00014400011c7983 */ /* 0x002ee80000300800 */
[----:B------:R-:W2:Y:S04]  /*1e840*/  LDL.LU R29, [R1+0x14] ;  /* 0x00001400011d7983 */ /* 0x000ea80000300800 */
[----:B------:R0:W-:Y:S04]  /*1e850*/  @P5 STG.E.U16 [R26.64], R12 ;  /* 0x0000000c1a005986 */ /* 0x0001e8000c101504 */
[----:B0-----:R-:W2:Y:S01]  /*1e860*/  LDL.LU R27, [R1+0x114] ;  /* 0x00011400011b7983 */ /* 0x001ea20000300800 */
[----:B------:R-:W-:-:S02]  /*1e870*/  ISETP.GE.AND P2, PT, R4, c[0x0][0x17c], PT ;  /* 0x00005f0004007a0c */ /* 0x000fc40003f46270 */
[----:B------:R-:W-:Y:S02]  /*1e880*/  IADD3 R4, R19, 0x58, RZ ;  /* 0x0000005813047810 */ /* 0x000fe40007ffe0ff */
[----:B------:R-:W-:Y:S02]  /*1e890*/  ISETP.LT.AND P3, PT, R23, c[0x0][0x178], !P3 ;  /* 0x00005e0017007a0c */ /* 0x000fe40005f61270 */
[----:B------:R-:W-:Y:S02]  /*1e8a0*/  ISETP.GE.AND P4, PT, R4, c[0x0][0x17c], PT ;  /* 0x00005f0004007a0c */ /* 0x000fe40003f86270 */
[----:B------:R-:W-:Y:S02]  /*1e8b0*/  IADD3 R4, R19, 0x59, RZ ;  /* 0x0000005913047810 */ /* 0x000fe40007ffe0ff */
[----:B------:R-:W-:Y:S02]  /*1e8c0*/  ISETP.LT.AND P0, PT, R7, c[0x0][0x178], !P1 ;  /* 0x00005e0007007a0c */ /* 0x000fe40004f01270 */
[----:B------:R-:W-:-:S02]  /*1e8d0*/  ISETP.GE.AND P6, PT, R4, c[0x0][0x17c], PT ;  /* 0x00005f0004007a0c */ /* 0x000fc40003fc6270 */
[----:B------:R-:W-:Y:S01]  /*1e8e0*/  PRMT R16, R5, 0x7632, R16 ;  /* 0x0000763205107816 */ /* 0x000fe20000000010 */
[C---:B------:R-:W-:Y:S01]  /*1e8f0*/  IMAD.WIDE R4, R0.reuse, 0x2, R24 ;  /* 0x0000000200047825 */ /* 0x040fe200078e0218 */
[----:B------:R-:W-:Y:S02]  /*1e900*/  IADD3 R8, R0, c[0x0][0x198], RZ ;  /* 0x0000660000087a10 */ /* 0x000fe40007ffe0ff */
[----:B------:R-:W-:Y:S02]  /*1e910*/  ISETP.LT.AND P1, PT, R23, c[0x0][0x178], !P1 ;  /* 0x00005e0017007a0c */ /* 0x000fe40004f21270 */
[----:B------:R0:W-:Y:S01]  /*1e920*/  @P3 STG.E.U16 [R4.64], R16 ;  /* 0x0000001004003986 */ /* 0x0001e2000c101504 */
[----:B------:R-:W-:Y:S02]  /*1e930*/  IADD3 R0, R19, 0x5a, RZ ;  /* 0x0000005a13007810 */ /* 0x000fe40007ffe0ff */
[----:B------:R-:W-:Y:S01]  /*1e940*/  ISETP.LT.AND P5, PT, R7, c[0x0][0x178], !P2 ;  /* 0x00005e0007007a0c */ /* 0x000fe200057a1270 */
[----:B0-----:R-:W-:Y:S01]  /*1e950*/  IMAD.WIDE R4, R8, 0x2, R2 ;  /* 0x0000000208047825 */ /* 0x001fe200078e0202 */
[----:B------:R-:W-:-:S02]  /*1e960*/  ISETP.GE.AND P3, PT, R0, c[0x0][0x17c], PT ;  /* 0x00005f0000007a0c */ /* 0x000fc40003f66270 */
[----:B------:R-:W-:Y:S02]  /*1e970*/  IADD3 R0, R8, c[0x0][0x198], RZ ;  /* 0x0000660008007a10 */ /* 0x000fe40007ffe0ff */
[----:B------:R-:W-:Y:S02]  /*1e980*/  IADD3 R12, R19, 0x5b, RZ ;  /* 0x0000005b130c7810 */ /* 0x000fe40007ffe0ff */
[----:B------:R-:W-:Y:S02]  /*1e990*/  ISETP.LT.AND P2, PT, R23, c[0x0][0x178], !P2 ;  /* 0x00005e0017007a0c */ /* 0x000fe40005741270 */
[----:B------:R-:W-:Y:S01]  /*1e9a0*/  PRMT R20, R9, 0x7632, R20 ;  /* 0x0000763209147816 */ /* 0x000fe20000000014 */
[----:B--2---:R0:W-:Y:S01]  /*1e9b0*/  @P0 STG.E.U16 [R4.64], R27 ;  /* 0x0000001b04000986 */ /* 0x0041e2000c101504 */
[----:B------:R-:W-:Y:S02]  /*1e9c0*/  ISETP.GE.AND P0, PT, R12, c[0x0][0x17c], PT ;  /* 0x00005f000c007a0c */ /* 0x000fe40003f06270 */
[----:B------:R-:W-:Y:S01]  /*1e9d0*/  IADD3 R12, R0, c[0x0][0x198], RZ ;  /* 0x00006600000c7a10 */ /* 0x000fe20007ffe0ff */
[----:B0-----:R-:W-:Y:S01]  /*1e9e0*/  IMAD.WIDE R4, R8, 0x2, R24 ;  /* 0x0000000208047825 */ /* 0x001fe200078e0218 */
[----:B------:R-:W-:-:S04]  /*1e9f0*/  PRMT R8, R27, 0x7632, R8 ;  /* 0x000076321b087816 */ /* 0x000fc80000000008 */
[----:B------:R0:W-:Y:S01]  /*1ea00*/  @P1 STG.E.U16 [R4.64], R9 ;  /* 0x0000000904001986 */ /* 0x0001e2000c101504 */
[----:B------:R-:W-:Y:S01]  /*1ea10*/  ISETP.LT.AND P1, PT, R7, c[0x0][0x178], !P4 ;  /* 0x00005e0007007a0c */ /* 0x000fe20006721270 */
[----:B------:R-:W-:-:S05]  /*1ea20*/  IMAD.WIDE R26, R0, 0x2, R2 ;  /* 0x00000002001a7825 */ /* 0x000fca00078e0202 */
[----:B------:R1:W-:Y:S01]  /*1ea30*/  @P5 STG.E.U16 [R26.64], R8 ;  /* 0x000000081a005986 */ /* 0x0003e2000c101504 */
[----:B0-----:R-:W-:Y:S01]  /*1ea40*/  IMAD.WIDE R4, R0, 0x2, R24 ;  /* 0x0000000200047825 */ /* 0x001fe200078e0218 */
[----:B------:R-:W-:-:S03]  /*1ea50*/  ISETP.LT.AND P4, PT, R23, c[0x0][0x178], !P4 ;  /* 0x00005e0017007a0c */ /* 0x000fc60006781270 */
[C---:B-1----:R-:W-:Y:S01]  /*1ea60*/  IMAD.WIDE R8, R12.reuse, 0x2, R2 ;  /* 0x000000020c087825 */ /* 0x042fe200078e0202 */
[----:B------:R-:W-:Y:S04]  /*1ea70*/  @P2 STG.E.U16 [R4.64], R20 ;  /* 0x0000001404002986 */ /* 0x000fe8000c101504 */
[----:B---3--:R0:W-:Y:S01]  /*1ea80*/  @P1 STG.E.U16 [R8.64], R28 ;  /* 0x0000001c08001986 */ /* 0x0081e2000c101504 */
[----:B------:R-:W-:Y:S01]  /*1ea90*/  ISETP.LT.AND P1, PT, R7, c[0x0][0x178], !P6 ;  /* 0x00005e0007007a0c */ /* 0x000fe20007721270 */
[C---:B------:R-:W-:Y:S01]  /*1eaa0*/  IMAD.WIDE R26, R12.reuse, 0x2, R24 ;  /* 0x000000020c1a7825 */ /* 0x040fe200078e0218 */
[----:B0-----:R-:W-:Y:S02]  /*1eab0*/  IADD3 R8, R12, c[0x0][0x198], RZ ;  /* 0x000066000c087a10 */ /* 0x001fe40007ffe0ff */
[----:B------:R-:W-:-:S03]  /*1eac0*/  PRMT R20, R28, 0x7632, R20 ;  /* 0x000076321c147816 */ /* 0x000fc60000000014 */
[----:B------:R-:W-:Y:S01]  /*1ead0*/  IMAD.WIDE R4, R8, 0x2, R2 ;  /* 0x0000000208047825 */ /* 0x000fe200078e0202 */
[----:B------:R-:W-:Y:S01]  /*1eae0*/  @P4 STG.E.U16 [R26.64], R29 ;  /* 0x0000001d1a004986 */ /* 0x000fe2000c101504 */
[----:B------:R-:W-:-:S03]  /*1eaf0*/  ISETP.LT.AND P4, PT, R7, c[0x0][0x178], !P3 ;  /* 0x00005e0007007a0c */ /* 0x000fc60005f81270 */
[----:B------:R-:W2:Y:S04]  /*1eb00*/  LDL.LU R7, [R1+0x978] ;  /* 0x0009780001077983 */ /* 0x000ea80000300800 */
[----:B------:R0:W-:Y:S04]  /*1eb10*/  @P1 STG.E.U16 [R4.64], R20 ;  /* 0x0000001404001986 */ /* 0x0001e8000c101504 */
[----:B0-----:R-:W3:Y:S01]  /*1eb20*/  LDL.LU R5, [R1+0x134] ;  /* 0x0001340001057983 */ /* 0x001ee20000300800 */
[----:B------:R-:W-:Y:S02]  /*1eb30*/  IADD3 R0, R19, 0x5d, RZ ;  /* 0x0000005d13007810 */ /* 0x000fe40007ffe0ff */
[----:B------:R-:W-:-:S02]  /*1eb40*/  ISETP.LT.AND P6, PT, R23, c[0x0][0x178], !P6 ;  /* 0x00005e0017007a0c */ /* 0x000fc400077c1270 */
[----:B------:R-:W-:Y:S02]  /*1eb50*/  ISETP.LT.AND P3, PT, R23, c[0x0][0x178], !P3 ;  /* 0x00005e0017007a0c */ /* 0x000fe40005f61270 */
[----:B------:R-:W-:Y:S02]  /*1eb60*/  IADD3 R16, R19, 0x5c, RZ ;  /* 0x0000005c13107810 */ /* 0x000fe40007ffe0ff */
[----:B------:R-:W-:Y:S02]  /*1eb70*/  ISETP.GE.AND P2, PT, R0, c[0x0][0x17c], PT ;  /* 0x00005f0000007a0c */ /* 0x000fe40003f46270 */
[C---:B------:R-:W-:Y:S01]  /*1eb80*/  IADD3 R0, R8.reuse, c[0x0][0x198], RZ ;  /* 0x0000660008007a10 */ /* 0x040fe20007ffe0ff */
[----:B------:R-:W-:Y:S01]  /*1eb90*/  IMAD.WIDE R8, R8, 0x2, R24 ;  /* 0x0000000208087825 */ /* 0x000fe200078e0218 */
[----:B------:R-:W-:Y:S02]  /*1eba0*/  ISETP.GE.AND P5, PT, R16, c[0x0][0x17c], PT ;  /* 0x00005f0010007a0c */ /* 0x000fe40003fa6270 */
[----:B------:R-:W-:Y:S01]  /*1ebb0*/  PRMT R16, R29, 0x7632, R16 ;  /* 0x000076321d107816 */ /* 0x000fe20000000010 */
[----:B------:R-:W-:-:S04]  /*1ebc0*/  IMAD.WIDE R26, R0, 0x2, R2 ;  /* 0x00000002001a7825 */ /* 0x000fc800078e0202 */
[----:B------:R-:W-:Y:S01]  /*1ebd0*/  IMAD.WIDE R28, R0, 0x2, R24 ;  /* 0x00000002001c7825 */ /* 0x000fe200078e0218 */
[----:B------:R-:W-:Y:S04]  /*1ebe0*/  @P6 STG.E.U16 [R8.64], R16 ;  /* 0x0000001008006986 */ /* 0x000fe8000c101504 */
[----:B---3--:R-:W-:Y:S04]  /*1ebf0*/  @P4 STG.E.U16 [R26.64], R5 ;  /* 0x000000051a004986 */ /* 0x008fe8000c101504 */
[----:B------:R0:W-:Y:S04]  /*1ec00*/  @P3 STG.E.U16 [R28.64], R13 ;  /* 0x0000000d1c003986 */ /* 0x0001e8000c101504 */
[----:B0-----:R-:W3:Y:S04]  /*1ec10*/  LDL.LU R29, [R1+0x124] ;  /* 0x00012400011d7983 */ /* 0x001ee80000300800 */
[----:B------:R-:W2:Y:S01]  /*1ec20*/  LDL.LU R28, [R1+0x528] ;  /* 0x00052800011c7983 */ /* 0x000ea20000300800 */
[----:B------:R-:W-:-:S02]  /*1ec30*/  IADD3 R12, R19, 0x5e, RZ ;  /* 0x0000005e130c7810 */ /* 0x000fc40007ffe0ff */
[----:B------:R-:W-:Y:S01]  /*1ec40*/  IADD3 R8, R0, c[0x0][0x198], RZ ;  /* 0x0000660000087a10 */ /* 0x000fe20007ffe0ff */
[----:B------:R-:W3:Y:S01]  /*1ec50*/  LDL.LU R27, [R1+0xc4] ;  /* 0x0000c400011b7983 */ /* 0x000ee20000300800 */
[----:B------:R-:W-:Y:S02]  /*1ec60*/  ISETP.GE.AND P1, PT, R12, c[0x0][0x17c], PT ;  /* 0x00005f000c007a0c */ /* 0x000fe40003f26270 */
[----:B------:R-:W-:Y:S02]  /*1ec70*/  IADD3 R12, R19, 0x5f, RZ ;  /* 0x0000005f130c7810 */ /* 0x000fe40007ffe0ff */
[C---:B------:R-:W-:Y:S02]  /*1ec80*/  IADD3 R0, R8.reuse, c[0x0][0x198], RZ ;  /* 0x0000660008007a10 */ /* 0x040fe40007ffe0ff */
[----:B------:R-:W-:Y:S01]  /*1ec90*/  PRMT R26, R5, 0x7632, R26 ;  /* 0x00007632051a7816 */ /* 0x000fe2000000001a */
[----:B------:R-:W-:Y:S01]  /*1eca0*/  IMAD.WIDE R4, R8, 0x2, R2 ;  /* 0x0000000208047825 */ /* 0x000fe200078e0202 */
[----:B------:R-:W-:-:S02]  /*1ecb0*/  PRMT R20, R13, 0x7632, R20 ;  /* 0x000076320d147816 */ /* 0x000fc40000000014 */
[----:B------:R-:W-:Y:S01]  /*1ecc0*/  ISETP.GE.AND P3, PT, R12, c[0x0][0x17c], PT ;  /* 0x00005f000c007a0c */ /* 0x000fe20003f66270 */
[----:B------:R-:W-:-:S04]  /*1ecd0*/  IMAD.WIDE R8, R8, 0x2, R24 ;  /* 0x0000000208087825 */ /* 0x000fc800078e0218 */
[----:B------:R-:W-:Y:S01]  /*1ece0*/  IMAD.WIDE R12, R0, 0x2, R2 ;  /* 0x00000002000c7825 */ /* 0x000fe200078e0202 */
[C---:B--2---:R-:W-:Y:S02]  /*1ecf0*/  ISETP.LT.AND P4, PT, R28.reuse, c[0x0][0x178], !P0 ;  /* 0x00005e001c007a0c */ /* 0x044fe40004781270 */
[----:B------:R-:W-:Y:S02]  /*1ed00*/  ISETP.LT.AND P0, PT, R23, c[0x0][0x178], !P0 ;  /* 0x00005e0017007a0c */ /* 0x000fe40004701270 */
[----:B------:R-:W-:-:S09]  /*1ed10*/  ISETP.LT.AND P6, PT, R28, c[0x0][0x178], !P5 ;  /* 0x00005e001c007a0c */ /* 0x000fd20006fc1270 */
[----:B------:R-:W-:Y:S04]  /*1ed20*/  @P4 STG.E.U16 [R4.64], R26 ;  /* 0x0000001a04004986 */ /* 0x000fe8000c101504 */
[----:B------:R-:W-:Y:S04]  /*1ed30*/  @P0 STG.E.U16 [R8.64], R20 ;  /* 0x0000001408000986 */ /* 0x000fe8000c101504 */
[----:B---3--:R0:W-:Y:S02]  /*1ed40*/  @P6 STG.E.U16 [R12.64], R29 ;  /* 0x0000001d0c006986 */ /* 0x0081e4000c101504 */
[----:B0-----:R-:W-:-:S02]  /*1ed50*/  PRMT R12, R29, 0x7632, R12 ;  /* 0x000076321d0c7816 */ /* 0x001fc4000000000c */
[----:B------:R-:W2:Y:S04]  /*1ed60*/  LDL.LU R29, [R1+0xb8] ;  /* 0x0000b800011d7983 */ /* 0x000ea80000300800 */
[----:B------:R-:W3:Y:S01]  /*1ed70*/  LDL.LU R20, [R1+0x28] ;  /* 0x0000280001147983 */ /* 0x000ee20000300800 */
[C---:B------:R-:W-:Y:S02]  /*1ed80*/  ISETP.LT.AND P5, PT, R23.reuse, c[0x0][0x178], !P5 ;  /* 0x00005e0017007a0c */ /* 0x040fe40006fa1270 */
[----:B------:R-:W-:Y:S01]  /*1ed90*/  ISETP.LT.AND P6, PT, R28, c[0x0][0x178], !P2 ;  /* 0x00005e001c007a0c */ /* 0x000fe200057c1270 */
[----:B------:R-:W-:Y:S01]  /*1eda0*/  IMAD.WIDE R4, R0, 0x2, R24 ;  /* 0x0000000200047825 */ /* 0x000fe200078e0218 */
[----:B------:R-:W-:Y:S02]  /*1edb0*/  ISETP.LT.AND P2, PT, R23, c[0x0][0x178], !P2 ;  /* 0x00005e0017007a0c */ /* 0x000fe40005741270 */
[----:B------:R-:W-:-:S02]  /*1edc0*/  IADD3 R8, R19, 0x61, RZ ;  /* 0x0000006113087810 */ /* 0x000fc40007ffe0ff */
[----:B------:R-:W-:Y:S02]  /*1edd0*/  IADD3 R0, R0, c[0x0][0x198], RZ ;  /* 0x0000660000007a10 */ /* 0x000fe40007ffe0ff */
[----:B------:R-:W-:-:S03]  /*1ede0*/  ISETP.GE.AND P0, PT, R8, c[0x0][0x17c], PT ;  /* 0x00005f0008007a0c */ /* 0x000fc60003f06270 */
[----:B------:R0:W-:Y:S01]  /*1edf0*/  @P5 STG.E.U16 [R4.64], R17 ;  /* 0x0000001104005986 */ /* 0x0001e2000c101504 */
[----:B------:R-:W-:Y:S01]  /*1ee00*/  IMAD.WIDE R8, R0, 0x2, R2 ;  /* 0x0000000200087825 */ /* 0x000fe200078e0202 */
[----:B------:R-:W-:Y:S02]  /*1ee10*/  ISETP.LT.AND P5, PT, R28, c[0x0][0x178], !P1 ;  /* 0x00005e001c007a0c */ /* 0x000fe40004fa1270 */
[----:B------:R-:W-:Y:S02]  /*1ee20*/  ISETP.LT.AND P1, PT, R23, c[0x0][0x178], !P1 ;  /* 0x00005e0017007a0c */ /* 0x000fe40004f21270 */
[----:B------:R1:W-:Y:S01]  /*1ee30*/  @P6 STG.E.U16 [R8.64], R12 ;  /* 0x0000000c08006986 */ /* 0x0003e2000c101504 */
[----:B0-----:R-:W-:Y:S01]  /*1ee40*/  PRMT R17, R17, 0x7632, R17 ;  /* 0x0000763211117816 */ /* 0x001fe20000000011 */
[C---:B------:R-:W-:Y:S01]  /*1ee50*/  IMAD.WIDE R4, R0.reuse, 0x2, R24 ;  /* 0x0000000200047825 */ /* 0x040fe200078e0218 */
[----:B------:R-:W-:Y:S02]  /*1ee60*/  IADD3 R0, R0, c[0x0][0x198], RZ ;  /* 0x0000660000007a10 */ /* 0x000fe40007ffe0ff */
[----:B------:R-:W-:-:S02]  /*1ee70*/  IADD3 R16, R19, 0x60, RZ ;  /* 0x0000006013107810 */ /* 0x000fc40007ffe0ff */
[----:B------:R0:W-:Y:S01]  /*1ee80*/  @P2 STG.E.U16 [R4.64], R17 ;  /* 0x0000001104002986 */ /* 0x0001e2000c101504 */
[----:B------:R-:W-:Y:S01]  /*1ee90*/  ISETP.LT.AND P2, PT, R28, c[0x0][0x178], !P3 ;  /* 0x00005e001c007a0c */ /* 0x000fe20005f41270 */
[----:B-1----:R-:W-:Y:S01]  /*1eea0*/  IMAD.WIDE R8, R0, 0x2, R24 ;  /* 0x0000000200087825 */ /* 0x002fe200078e0218 */
[----:B------:R-:W-:Y:S02]  /*1eeb0*/  ISETP.LT.AND P3, PT, R23, c[0x0][0x178], !P3 ;  /* 0x00005e0017007a0c */ /* 0x000fe40005f61270 */
[----:B------:R-:W-:Y:S02]  /*1eec0*/  IADD3 R12, R19, 0x63, RZ ;  /* 0x00000063130c7810 */ /* 0x000fe40007ffe0ff */
[----:B------:R-:W-:Y:S01]  /*1eed0*/  ISETP.GE.AND P4, PT, R16, c[0x0][0x17c], PT ;  /* 0x00005f0010007a0c */ /* 0x000fe20003f86270 */
[C---:B0-----:R-:W-:Y:S01]  /*1eee0*/  IMAD.WIDE R4, R0.reuse, 0x2, R2 ;  /* 0x0000000200047825 */ /* 0x041fe200078e0202 */
[----:B------:R-:W-:-:S04]  /*1eef0*/  IADD3 R0, R0, c[0x0][0x198], RZ ;  /* 0x0000660000007a10 */ /* 0x000fc80007ffe0ff */
[----:B------:R0:W-:Y:S01]  /*1ef00*/  @P5 STG.E.U16 [R4.64], R27 ;  /* 0x0000001b04005986 */ /* 0x0001e2000c101504 */
[----:B------:R-:W-:Y:S02]  /*1ef10*/  ISETP.GE.AND P5, PT, R12, c[0x0][0x17c], PT ;  /* 0x00005f000c007a0c */ /* 0x000fe40003fa6270 */
[----:B------:R-:W-:Y:S01]  /*1ef20*/  PRMT R12, R27, 0x7632, R12 ;  /* 0x000076321b0c7816 */ /* 0x000fe2000000000c */
[----:B------:R1:W-:Y:S01]  /*1ef30*/  @P1 STG.E.U16 [R8.64], R21 ;  /* 0x0000001508001986 */ /* 0x0003e2000c101504 */
[----:B------:R-:W-:Y:S01]  /*1ef40*/  ISETP.LT.AND P1, PT, R28, c[0x0][0x178], !P4 ;  /* 0x00005e001c007a0c */ /* 0x000fe20006721270 */
[C---:B0-----:R-:W-:Y:S01]  /*1ef50*/  IMAD.WIDE R4, R0.reuse, 0x2, R2 ;  /* 0x0000000200047825 */ /* 0x041fe200078e0202 */
[----:B------:R-:W-:Y:S01]  /*1ef60*/  IADD3 R17, R19, 0x66, RZ ;  /* 0x0000006613117810 */ /* 0x000fe20007ffe0ff */
[----:B------:R-:W4:Y:S01]  /*1ef70*/  LDL.LU R27, [R1+0x38] ;  /* 0x00003800011b7983 */ /* 0x000f220000300800 */
[----:B-1----:R-:W-:Y:S01]  /*1ef80*/  PRMT R21, R21, 0x7632, R21 ;  /* 0x0000763215157816 */ /* 0x002fe20000000015 */
[C---:B------:R-:W-:Y:S01]  /*1ef90*/  IMAD.WIDE R8, R0.reuse, 0x2, R24 ;  /* 0x0000000200087825 */ /* 0x040fe200078e0218 */
[----:B------:R-:W-:Y:S01]  /*1efa0*/  IADD3 R0, R0, c[0x0][0x198], RZ ;  /* 0x0000660000007a10 */ /* 0x000fe20007ffe0ff */
[----:B------:R0:W-:Y:S01]  /*1efb0*/  @P2 STG.E.U16 [R4.64], R12 ;  /* 0x0000000c04002986 */ /* 0x0001e2000c101504 */
[----:B------:R-:W-:-:S03]  /*1efc0*/  ISETP.LT.AND P4, PT, R23, c[0x0][0x178], !P4 ;  /* 0x00005e0017007a0c */ /* 0x000fc60006781270 */
[----:B------:R1:W-:Y:S01]  /*1efd0*/  @P3 STG.E.U16 [R8.64], R21 ;  /* 0x0000001508003986 */ /* 0x0003e2000c101504 */
[----:B------:R-:W-:Y:S02]  /*1efe0*/  ISETP.LT.AND P3, PT, R28, c[0x0][0x178], !P0 ;  /* 0x00005e001c007a0c */ /* 0x000fe40004761270 */
[----:B0-----:R-:W-:Y:S01]  /*1eff0*/  IADD3 R12, R19, 0x64, RZ ;  /* 0x00000064130c7810 */ /* 0x001fe20007ffe0ff */
[----:B------:R-:W-:-:S03]  /*1f000*/  IMAD.WIDE R4, R0, 0x2, R2 ;  /* 0x0000000200047825 */ /* 0x000fc600078e0202 */
[----:B------:R-:W-:Y:S02]  /*1f010*/  ISETP.GE.AND P2, PT, R12, c[0x0][0x17c], PT ;  /* 0x00005f000c007a0c */ /* 0x000fe40003f46270 */
[----:B-1----:R-:W-:Y:S02]  /*1f020*/  IADD3 R8, R19, 0x65, RZ ;  /* 0x0000006513087810 */ /* 0x002fe40007ffe0ff */
[----:B------:R-:W-:Y:S01]  /*1f030*/  IADD3 R12, R0, c[0x0][0x198], RZ ;  /* 0x00006600000c7a10 */ /* 0x000fe20007ffe0ff */
[----:B--2---:R0:W-:Y:S01]  /*1f040*/  @P1 STG.E.U16 [R4.64], R29 ;  /* 0x0000001d04001986 */ /* 0x0041e2000c101504 */
[----:B------:R-:W-:-:S03]  /*1f050*/  ISETP.GE.AND P1, PT, R8, c[0x0][0x17c], PT ;  /* 0x00005f0008007a0c */ /* 0x000fc60003f26270 */
[----:B------:R-:W-:-:S04]  /*1f060*/  IMAD.WIDE R8, R12, 0x2, R2 ;  /* 0x000000020c087825 */ /* 0x000fc800078e0202 */
[----:B0-----:R-:W-:Y:S01]  /*1f070*/  IMAD.WIDE R4, R0, 0x2, R24 ;  /* 0x0000000200047825 */ /* 0x001fe200078e0218 */
[----:B------:R-:W-:Y:S02]  /*1f080*/  PRMT R0, R29, 0x7632, R0 ;  /* 0x000076321d007816 */ /* 0x000fe40000000000 */
[----:B------:R-:W2:Y:S04]  /*1f090*/  LDL.LU R29, [R1+0x108] ;  /* 0x00010800011d7983 */ /* 0x000ea80000300800 */
[----:B---3--:R-:W-:Y:S04]  /*1f0a0*/  @P4 STG.E.U16 [R4.64], R20 ;  /* 0x0000001404004986 */ /* 0x008fe8000c101504 */
[----:B------:R0:W-:Y:S01]  /*1f0b0*/  @P3 STG.E.U16 [R8.64], R0 ;  /* 0x0000000008003986 */ /* 0x0001e2000c101504 */
[----:B------:R-:W-:-:S03]  /*1f0c0*/  ISETP.GE.AND P3, PT, R17, c[0x0][0x17c], PT ;  /* 0x00005f0011007a0c */ /* 0x000fc60003f66270 */
[----:B------:R-:W3:Y:S01]  /*1f0d0*/  LDL.LU R17, [R1+0xd8] ;  /* 0x0000d80001117983 */ /* 0x000ee20000300800 */
[----:B------:R-:W-:-:S04]  /*1f0e0*/  IADD3 R13, R19, 0x62, RZ ;  /* 0x00000062130d7810 */ /* 0x000fc80007ffe0ff */
[----:B------:R-:W-:Y:S02]  /*1f0f0*/  ISETP.GE.AND P6, PT, R13, c[0x0][0x17c], PT ;  /* 0x00005f000d007a0c */ /* 0x000fe40003fc6270 */
[C---:B------:R-:W-:Y:S02]  /*1f100*/  ISETP.LT.AND P0, PT, R23.reuse, c[0x0][0x178], !P0 ;  /* 0x00005e0017007a0c */ /* 0x040fe40004701270 */
[----:B------:R-:W-:Y:S02]  /*1f110*/  ISETP.LT.AND P4, PT, R28, c[0x0][0x178], !P6 ;  /* 0x00005e001c007a0c */ /* 0x000fe40007781270 */
[----:B------:R-:W-:Y:S02]  /*1f120*/  ISETP.LT.AND P6, PT, R23, c[0x0][0x178], !P6 ;  /* 0x00005e0017007a0c */ /* 0x000fe400077c1270 */
[C---:B0-----:R-:W-:Y:S01]  /*1f130*/  IADD3 R0, R12.reuse, c[0x0][0x198], RZ ;  /* 0x000066000c007a10 */ /* 0x041fe20007ffe0ff */
[----:B------:R-:W-:Y:S01]  /*1f140*/  IMAD.WIDE R4, R12, 0x2, R24 ;  /* 0x000000020c047825 */ /* 0x000fe200078e0218 */
[----:B------:R-:W-:-:S03]  /*1f150*/  PRMT R16, R20, 0x7632, R16 ;  /* 0x0000763214107816 */ /* 0x000fc60000000010 */
[----:B------:R-:W-:-:S04]  /*1f160*/  IMAD.WIDE R8, R0, 0x2, R2 ;  /* 0x0000000200087825 */ /* 0x000fc800078e0202 */
[----:B------:R-:W-:Y:S01]  /*1f170*/  IMAD.WIDE R12, R0, 0x2, R24 ;  /* 0x00000002000c7825 */ /* 0x000fe200078e0218 */
[----:B------:R-:W-:Y:S01]  /*1f180*/  @P0 STG.E.U16 [R4.64], R16 ;  /* 0x0000001004000986 */ /* 0x000fe2000c101504 */
[----:B----4-:R-:W-:-:S03]  /*1f190*/  PRMT R21, R27, 0x7632, R21 ;  /* 0x000076321b157816 */ /* 0x010fc60000000015 */
[----:B---3--:R-:W-:Y:S04]  /*1f1a0*/  @P4 STG.E.U16 [R8.64], R17 ;  /* 0x0000001108004986 */ /* 0x008fe8000c101504 */
[----:B------:R0:W-:Y:S01]  /*1f1b0*/  @P6 STG.E.U16 [R12.64], R27 ;  /* 0x0000001b0c006986 */ /* 0x0001e2000c101504 */
[----:B------:R-:W-:Y:S02]  /*1f1c0*/  ISETP.LT.AND P4, PT, R28, c[0x0][0x178], !P5 ;  /* 0x00005e001c007a0c */ /* 0x000fe40006f81270 */
[----:B------:R-:W-:Y:S01]  /*1f1d0*/  ISETP.LT.AND P5, PT, R23, c[0x0][0x178], !P5 ;  /* 0x00005e0017007a0c */ /* 0x000fe20006fa1270 */
[----:B0-----:R-:W3:Y:S01]  /*1f1e0*/  LDL.LU R27, [R1+0x118] ;  /* 0x00011800011b7983 */ /* 0x001ee20000300800 */
[----:B------:R-:W-:Y:S02]  /*1f1f0*/  IADD3 R8, R0, c[0x0][0x198], RZ ;  /* 0x0000660000087a10 */ /* 0x000fe40007ffe0ff */
[----:B------:R-:W-:-:S02]  /*1f200*/  ISETP.LT.AND P6, PT, R28, c[0x0][0x178], !P2 ;  /* 0x00005e001c007a0c */ /* 0x000fc400057c1270 */
[----:B------:R-:W-:Y:S02]  /*1f210*/  ISETP.LT.AND P2, PT, R23, c[0x0][0x178], !P2 ;  /* 0x00005e0017007a0c */ /* 0x000fe40005741270 */
[C---:B------:R-:W-:Y:S01]  /*1f220*/  IADD3 R0, R8.reuse, c[0x0][0x198], RZ ;  /* 0x0000660008007a10 */ /* 0x040fe20007ffe0ff */
[----:B------:R-:W-:Y:S01]  /*1f230*/  IMAD.WIDE R4, R8, 0x2, R2 ;  /* 0x0000000208047825 */ /* 0x000fe200078e0202 */
[----:B------:R-:W-:-:S03]  /*1f240*/  PRMT R26, R17, 0x7632, R26 ;  /* 0x00007632111a7816 */ /* 0x000fc6000000001a */
[----:B------:R-:W-:-:S04]  /*1f250*/  IMAD.WIDE R8, R8, 0x2, R24 ;  /* 0x0000000208087825 */ /* 0x000fc800078e0218 */
[C---:B------:R-:W-:Y:S01]  /*1f260*/  IMAD.WIDE R12, R0.reuse, 0x2, R2 ;  /* 0x00000002000c7825 */ /* 0x040fe200078e0202 */
[----:B------:R0:W-:Y:S03]  /*1f270*/  @P4 STG.E.U16 [R4.64], R26 ;  /* 0x0000001a04004986 */ /* 0x0001e6000c101504 */
[----:B------:R-:W-:Y:S01]  /*1f280*/  IMAD.WIDE R16, R0, 0x2, R24 ;  /* 0x0000000200107825 */ /* 0x000fe200078e0218 */
[----:B------:R-:W-:Y:S04]  /*1f290*/  @P5 STG.E.U16 [R8.64], R21 ;  /* 0x0000001508005986 */ /* 0x000fe8000c101504 */
[----:B--2---:R-:W-:Y:S04]  /*1f2a0*/  @P6 STG.E.U16 [R12.64], R29 ;  /* 0x0000001d0c006986 */ /* 0x004fe8000c101504 */
[----:B------:R1:W-:Y:S04]  /*1f2b0*/  @P2 STG.E.U16 [R16.64], R6 ;  /* 0x0000000610002986 */ /* 0x0003e8000c101504 */
[----:B0-----:R-:W2:Y:S01]  /*1f2c0*/  LDL.LU R26, [R1+0x148] ;  /* 0x00014800011a7983 */ /* 0x001ea20000300800 */
[----:B-1----:R-:W-:-:S03]  /*1f2d0*/  PRMT R6, R29, 0x7632, R6 ;  /* 0x000076321d067816 */ /* 0x002fc60000000006 */
[----:B------:R-:W4:Y:S01]  /*1f2e0*/  LDL.LU R29, [R1+0x18] ;  /* 0x00001800011d7983 */ /* 0x000f220000300800 */
[----:B------:R-:W-:Y:S02]  /*1f2f0*/  ISETP.LT.AND P5, PT, R28, c[0x0][0x178], !P1 ;  /* 0x00005e001c007a0c */ /* 0x000fe40004fa1270 */
[----:B------:R-:W-:Y:S02]  /*1f300*/  IADD3 R8, R0, c[0x0][0x198], RZ ;  /* 0x0000660000087a10 */ /* 0x000fe40007ffe0ff */
[----:B------:R-:W-:Y:S02]  /*1f310*/  ISETP.LT.AND P1, PT, R23, c[0x0][0x178], !P1 ;  /* 0x00005e0017007a0c */ /* 0x000fe40004f21270 */
[----:B------:R-:W-:Y:S01]  /*1f320*/  ISETP.LT.AND P6, PT, R28, c[0x0][0x178], !P3 ;  /* 0x00005e001c007a0c */ /* 0x000fe20005fc1270 */
[C---:B------:R-:W-:Y:S01]  /*1f330*/  IMAD.WIDE R4, R8.reuse, 0x2, R2 ;  /* 0x0000000208047825 */ /* 0x040fe200078e0202 */
[C---:B------:R-:W-:Y:S02]  /*1f340*/  IADD3 R12, R19.reuse, 0x69, RZ ;  /* 0x00000069130c7810 */ /* 0x040fe40007ffe0ff */
[C---:B------:R-:W-:Y:S01]  /*1f350*/  IADD3 R0, R8.reuse, c[0x0][0x198], RZ ;  /* 0x0000660008007a10 */ /* 0x040fe20007ffe0ff */
[----:B------:R-:W-:Y:S01]  /*1f360*/  IMAD.WIDE R8, R8, 0x2, R24 ;  /* 0x0000000208087825 */ /* 0x000fe200078e0218 */
[----:B------:R-:W-:Y:S01]  /*1f370*/  PRMT R16, R6, 0x7632, R16 ;  /* 0x0000763206107816 */ /* 0x000fe20000000010 */
[----:B------:R0:W-:Y:S01]  /*1f380*/  @P5 STG.E.U16 [R4.64], R6 ;  /* 0x0000000604005986 */ /* 0x0001e2000c101504 */
[----:B------:R-:W-:Y:S01]  /*1f390*/  ISETP.GE.AND P2, PT, R12, c[0x0][0x17c], PT ;  /* 0x00005f000c007a0c */ /* 0x000fe20003f46270 */
[----:B------:R-:W-:Y:S01]  /*1f3a0*/  IMAD.WIDE R12, R0, 0x2, R2 ;  /* 0x00000002000c7825 */ /* 0x000fe200078e0202 */
[----:B------:R-:W-:-:S02]  /*1f3b0*/  IADD3 R20, R19, 0x67, RZ ;  /* 0x0000006713147810 */ /* 0x000fc40007ffe0ff */
[----:B------:R-:W-:Y:S01]  /*1f3c0*/  ISETP.LT.AND P3, PT, R23, c[0x0][0x178], !P3 ;  /* 0x00005e0017007a0c */ /* 0x000fe20005f61270 */
[----:B------:R1:W-:Y:S01]  /*1f3d0*/  @P1 STG.E.U16 [R8.64], R16 ;  /* 0x0000001008001986 */ /* 0x0003e2000c101504 */
[----:B------:R-:W-:Y:S02]  /*1f3e0*/  ISETP.GE.AND P0, PT, R20, c[0x0][0x17c], PT ;  /* 0x00005f0014007a0c */ /* 0x000fe40003f06270 */
[----:B0-----:R-:W-:-:S04]  /*1f3f0*/  IADD3 R6, R19, 0x6b, RZ ;  /* 0x0000006b13067810 */ /* 0x001fc80007ffe0ff */
[----:B------:R-:W-:Y:S02]  /*1f400*/  ISETP.GE.AND P1, PT, R6, c[0x0][0x17c], PT ;  /* 0x00005f0006007a0c */ /* 0x000fe40003f26270 */
[----:B------:R-:W-:Y:S01]  /*1f410*/  IADD3 R20, R19, 0x68, RZ ;  /* 0x0000006813147810 */ /* 0x000fe20007ffe0ff */
[C---:B------:R-:W-:Y:S01]  /*1f420*/  IMAD.WIDE R4, R0.reuse, 0x2, R24 ;  /* 0x0000000200047825 */ /* 0x040fe200078e0218 */
[----:B------:R-:W-:Y:S02]  /*1f430*/  IADD3 R0, R0, c[0x0][0x198], RZ ;  /* 0x0000660000007a10 */ /* 0x000fe40007ffe0ff */
[----:B------:R-:W-:-:S03]  /*1f440*/  ISETP.GE.AND P4, PT, R20, c[0x0][0x17c], PT ;  /* 0x00005f0014007a0c */ /* 0x000fc60003f86270 */
[----:B-1----:R-:W-:Y:S01]  /*1f450*/  IMAD.WIDE R8, R0, 0x2, R24 ;  /* 0x0000000200087825 */ /* 0x002fe200078e0218 */
[----:B---3--:R0:W-:Y:S01]  /*1f460*/  @P6 STG.E.U16 [R12.64], R27 ;  /* 0x0000001b0c006986 */ /* 0x0081e2000c101504 */
[----:B------:R-:W-:Y:S02]  /*1f470*/  PRMT R6, R27, 0x7632, R6 ;  /* 0x000076321b067816 */ /* 0x000fe40000000006 */
[C---:B------:R-:W-:Y:S02]  /*1f480*/  ISETP.LT.AND P6, PT, R28.reuse, c[0x0][0x178], !P0 ;  /* 0x00005e001c007a0c */ /* 0x040fe400047c1270 */
[----:B------:R-:W-:Y:S01]  /*1f490*/  ISETP.LT.AND P0, PT, R23, c[0x0][0x178], !P0 ;  /* 0x00005e0017007a0c */ /* 0x000fe20004701270 */
[----:B0-----:R-:W3:Y:S04]  /*1f4a0*/  LDL.LU R27, [R1+0x138] ;  /* 0x00013800011b7983 */ /* 0x001ee80000300800 */
[----:B------:R0:W-:Y:S01]  /*1f4b0*/  @P3 STG.E.U16 [R4.64], R10 ;  /* 0x0000000a04003986 */ /* 0x0001e2000c101504 */
[----:B------:R-:W-:-:S02]  /*1f4c0*/  ISETP.LT.AND P3, PT, R28, c[0x0][0x178], !P4 ;  /* 0x00005e001c007a0c */ /* 0x000fc40006761270 */
[----:B------:R-:W-:Y:S01]  /*1f4d0*/  ISETP.LT.AND P4, PT, R23, c[0x0][0x178], !P4 ;  /* 0x00005e0017007a0c */ /* 0x000fe20006781270 */
[----:B0-----:R-:W-:Y:S01]  /*1f4e0*/  IMAD.WIDE R4, R0, 0x2, R2 ;  /* 0x0000000200047825 */ /* 0x001fe200078e0202 */
[----:B------:R-:W-:Y:S02]  /*1f4f0*/  PRMT R10, R10, 0x7632, R10 ;  /* 0x000076320a0a7816 */ /* 0x000fe4000000000a */
[----:B------:R-:W-:Y:S02]  /*1f500*/  IADD3 R0, R0, c[0x0][0x198], RZ ;  /* 0x0000660000007a10 */ /* 0x000fe40007ffe0ff */
[----:B------:R0:W-:Y:S04]  /*1f510*/  @P6 STG.E.U16 [R4.64], R6 ;  /* 0x0000000604006986 */ /* 0x0001e8000c101504 */
[----:B------:R1:W-:Y:S01]  /*1f520*/  @P0 STG.E.U16 [R8.64], R10 ;  /* 0x0000000a08000986 */ /* 0x0003e2000c101504 */
[----:B0-----:R-:W-:-:S04]  /*1f530*/  IMAD.WIDE R4, R0, 0x2, R2 ;  /* 0x0000000200047825 */ /* 0x001fc800078e0202 */
[----:B-1----:R-:W-:Y:S01]  /*1f540*/  IMAD.WIDE R8, R0, 0x2, R24 ;  /* 0x0000000200087825 */ /* 0x002fe200078e0218 */
[----:B--2---:R-:W-:Y:S01]  /*1f550*/  @P3 STG.E.U16 [R4.64], R26 ;  /* 0x0000001a04003986 */ /* 0x004fe2000c101504 */
[----:B----4-:R-:W-:-:S03]  /*1f560*/  PRMT R10, R29, 0x7632, R10 ;  /* 0x000076321d0a7816 */ /* 0x010fc6000000000a */
[----:B------:R0:W-:Y:S04]  /*1f570*/  @P4 STG.E.U16 [R8.64], R29 ;  /* 0x0000001d08004986 */ /* 0x0001e8000c101504 */
[----:B0-----:R-:W2:Y:S01]  /*1f580*/  LDL.LU R29, [R1+0x128] ;  /* 0x00012800011d7983 */ /* 0x001ea20000300800 */
[----:B------:R-:W-:Y:S02]  /*1f590*/  IADD3 R17, R19, 0x6a, RZ ;  /* 0x0000006a13117810 */ /* 0x000fe40007ffe0ff */
[----:B------:R-:W-:Y:S02]  /*1f5a0*/  ISETP.LT.AND P0, PT, R28, c[0x0][0x178], !P2 ;  /* 0x00005e001c007a0c */ /* 0x000fe40005701270 */
[----:B------:R-:W-:Y:S02]  /*1f5b0*/  ISETP.GE.AND P5, PT, R17, c[0x0][0x17c], PT ;  /* 0x00005f0011007a0c */ /* 0x000fe40003fa6270 */
[----:B------:R-:W-:-:S02]  /*1f5c0*/  IADD3 R6, R19, 0x6d, RZ ;  /* 0x0000006d13067810 */ /* 0x000fc40007ffe0ff */
[----:B------:R-:W-:Y:S02]  /*1f5d0*/  IADD3 R0, R0, c[0x0][0x198], RZ ;  /* 0x0000660000007a10 */ /* 0x000fe40007ffe0ff */
[----:B------:R-:W-:Y:S02]  /*1f5e0*/  ISETP.LT.AND P2, PT, R23, c[0x0][0x178], !P2 ;  /* 0x00005e0017007a0c */ /* 0x000fe40005741270 */
[----:B------:R-:W-:Y:S01]  /*1f5f0*/  ISETP.LT.AND P4, PT, R28, c[0x0][0x178], !P5 ;  /* 0x00005e001c007a0c */ /* 0x000fe20006f81270 */
[----:B------:R-:W-:Y:S01]  /*1f600*/  IMAD.WIDE R4, R0, 0x2, R2 ;  /* 0x0000000200047825 */ /* 0x000fe200078e0202 */
[----:B------:R-:W-:Y:S02]  /*1f610*/  ISETP.GE.AND P3, PT, R6, c[0x0][0x17c], PT ;  /* 0x00005f0006007a0c */ /* 0x000fe40003f66270 */
[----:B------:R-:W-:Y:S01]  /*1f620*/  PRMT R6, R26, 0x7632, R6 ;  /* 0x000076321a067816 */ /* 0x000fe20000000006 */
[C---:B------:R-:W-:Y:S01]  /*1f630*/  IMAD.WIDE R8, R0.reuse, 0x2, R24 ;  /* 0x0000000200087825 */ /* 0x040fe200078e0218 */
[----:B------:R-:W-:-:S03]  /*1f640*/  IADD3 R0, R0, c[0x0][0x198], RZ ;  /* 0x0000660000007a10 */ /* 0x000fc60007ffe0ff */
[----:B------:R0:W-:Y:S01]  /*1f650*/  @P0 STG.E.U16 [R4.64], R6 ;  /* 0x0000000604000986 */ /* 0x0001e2000c101504 */
[----:B------:R-:W-:-:S03]  /*1f660*/  ISETP.LT.AND P5, PT, R23, c[0x0][0x178], !P5 ;  /* 0x00005e0017007a0c */ /* 0x000fc60006fa1270 */
[----:B------:R1:W-:Y:S01]  /*1f670*/  @P2 STG.E.U16 [R8.64], R10 ;  /* 0x0000000a08002986 */ /* 0x0003e2000c101504 */
[----:B------:R-:W-:Y:S01]  /*1f680*/  ISETP.LT.AND P2, PT, R28, c[0x0][0x178], !P1 ;  /* 0x00005e001c007a0c */ /* 0x000fe20004f41270 */
[----:B0-----:R-:W-:Y:S01]  /*1f690*/  IMAD.WIDE R4, R0, 0x2, R2 ;  /* 0x0000000200047825 */ /* 0x001fe200078e0202 */
[----:B------:R-:W-:-:S04]  /*1f6a0*/  IADD3 R6, R19, 0x6e, RZ ;  /* 0x0000006e13067810 */ /* 0x000fc80007ffe0ff */
[----:B------:R-:W-:Y:S02]  /*1f6b0*/  ISETP.GE.AND P0, PT, R6, c[0x0][0x17c], PT ;  /* 0x00005f0006007a0c */ /* 0x000fe40003f06270 */
[----:B------:R-:W-:Y:S02]  /*1f6c0*/  IADD3 R6, R0, c[0x0][0x198], RZ ;  /* 0x0000660000067a10 */ /* 0x000fe40007ffe0ff */
[C---:B------:R-:W-:Y:S02]  /*1f6d0*/  IADD3 R12, R19.reuse, 0x6c, RZ ;  /* 0x0000006c130c7810 */ /* 0x040fe40007ffe0ff */
[----:B-1----:R-:W-:Y:S02]  /*1f6e0*/  IADD3 R8, R19, 0x6f, RZ ;  /* 0x0000006f13087810 */ /* 0x002fe40007ffe0ff */
[----:B------:R-:W-:Y:S02]  /*1f6f0*/  ISETP.GE.AND P6, PT, R12, c[0x0][0x17c], PT ;  /* 0x00005f000c007a0c */ /* 0x000fe40003fc6270 */
[----:B------:R-:W-:Y:S01]  /*1f700*/  ISETP.LT.AND P1, PT, R23, c[0x0][0x178], !P1 ;  /* 0x00005e0017007a0c */ /* 0x000fe20004f21270 */
[----:B---3--:R0:W-:Y:S01]  /*1f710*/  @P4 STG.E.U16 [R4.64], R27 ;  /* 0x0000001b04004986 */ /* 0x0081e2000c101504 */
[----:B------:R-:W-:Y:S01]  /*1f720*/  ISETP.GE.AND P4, PT, R8, c[0x0][0x17c], PT ;  /* 0x00005f0008007a0c */ /* 0x000fe20003f86270 */
[----:B------:R-:W-:-:S04]  /*1f730*/  IMAD.WIDE R8, R6, 0x2, R2 ;  /* 0x0000000206087825 */ /* 0x000fc800078e0202 */
[----:B0-----:R-:W-:Y:S01]  /*1f740*/  IMAD.WIDE R4, R0, 0x2, R24 ;  /* 0x0000000200047825 */ /* 0x001fe200078e0218 */
[----:B------:R-:W-:Y:S02]  /*1f750*/  PRMT R0, R27, 0x7632, R0 ;  /* 0x000076321b007816 */ /* 0x000fe40000000000 */
[----:B------:R-:W3:Y:S04]  /*1f760*/  LDL.LU R27, [R1+0xc8] ;  /* 0x0000c800011b7983 */ /* 0x000ee80000300800 */
[----:B------:R0:W-:Y:S01]  /*1f770*/  @P5 STG.E.U16 [R4.64], R14 ;  /* 0x0000000e04005986 */ /* 0x0001e2000c101504 */
[----:B------:R-:W-:-:S03]  /*1f780*/  ISETP.LT.AND P5, PT, R28, c[0x0][0x178], !P6 ;  /* 0x00005e001c007a0c */ /* 0x000fc600077a1270 */
[----:B------:R1:W-:Y:S04]  /*1f790*/  @P2 STG.E.U16 [R8.64], R0 ;  /* 0x0000000008002986 */ /* 0x0003e8000c101504 */
[----:B------:R-:W4:Y:S01]  /*1f7a0*/  LDL.LU R20, [R1+0xbc] ;  /* 0x0000bc0001147983 */ /* 0x000f220000300800 */
[----:B0-----:R-:W-:Y:S01]  /*1f7b0*/  PRMT R14, R14, 0x7632, R14 ;  /* 0x000076320e0e7816 */ /* 0x001fe2000000000e */
[C---:B------:R-:W-:Y:S01]  /*1f7c0*/  IMAD.WIDE R4, R6.reuse, 0x2, R24 ;  /* 0x0000000206047825 */ /* 0x040fe200078e0218 */
[----:B-1----:R-:W-:Y:S02]  /*1f7d0*/  IADD3 R0, R6, c[0x0][0x198], RZ ;  /* 0x0000660006007a10 */ /* 0x002fe40007ffe0ff */
[----:B------:R-:W-:-:S03]  /*1f7e0*/  IADD3 R6, R19, 0x71, RZ ;  /* 0x0000007113067810 */ /* 0x000fc60007ffe0ff */
[----:B------:R-:W-:Y:S01]  /*1f7f0*/  IMAD.WIDE R8, R0, 0x2, R2 ;  /* 0x0000000200087825 */ /* 0x000fe200078e0202 */
[----:B------:R-:W-:Y:S01]  /*1f800*/  @P1 STG.E.U16 [R4.64], R14 ;  /* 0x0000000e04001986 */ /* 0x000fe2000c101504 */
[----:B------:R-:W-:-:S03]  /*1f810*/  ISETP.GE.AND P1, PT, R6, c[0x0][0x17c], PT ;  /* 0x00005f0006007a0c */ /* 0x000fc60003f26270 */
[----:B--2---:R0:W-:Y:S01]  /*1f820*/  @P5 STG.E.U16 [R8.64], R29 ;  /* 0x0000001d08005986 */ /* 0x0041e2000c101504 */
[----:B------:R-:W-:-:S03]  /*1f830*/  PRMT R6, R29, 0x7632, R6 ;  /* 0x000076321d067816 */ /* 0x000fc60000000006 */
[----:B0-----:R-:W2:Y:S01]  /*1f840*/  LDL.LU R29, [R1+0x2c] ;  /* 0x00002c00011d7983 */ /* 0x001ea20000300800 */
[C---:B------:R-:W-:Y:S01]  /*1f850*/  ISETP.LT.AND P6, PT, R23.reuse, c[0x0][0x178], !P6 ;  /* 0x00005e0017007a0c */ /* 0x040fe200077c1270 */
[----:B------:R-:W-:Y:S01]  /*1f860*/  IMAD.WIDE R12, R0, 0x2, R24 ;  /* 0x00000002000c7825 */ /* 0x000fe200078e0218 */
[----:B------:R-:W-:Y:S01]  /*1f870*/  ISETP.LT.AND P5, PT, R28, c[0x0][0x178], !P3 ;  /* 0x00005e001c007a0c */ /* 0x000fe20005fa1270 */
[----:B------:R-:W2:Y:S01]  /*1f880*/  LDL.LU R26, [R1+0xdc] ;  /* 0x0000dc00011a7983 */ /* 0x000ea20000300800 */
[----:B------:R-:W-:Y:S02]  /*1f890*/  ISETP.LT.AND P3, PT, R23, c[0x0][0x178], !P3 ;  /* 0x00005e0017007a0c */ /* 0x000fe40005f61270 */
[----:B------:R-:W-:-:S07]  /*1f8a0*/  IADD3 R8, R0, c[0x0][0x198], RZ ;  /* 0x0000660000087a10 */ /* 0x000fce0007ffe0ff */
[----:B------:R0:W-:Y:S01]  /*1f8b0*/  @P6 STG.E.U16 [R12.64], R18 ;  /* 0x000000120c006986 */ /* 0x0001e2000c101504 */
[----:B------:R-:W-:Y:S02]  /*1f8c0*/  ISETP.LT.AND P6, PT, R28, c[0x0][0x178], !P0 ;  /* 0x00005e001c007a0c */ /* 0x000fe400047c1270 */
[----:B------:R-:W-:Y:S02]  /*1f8d0*/  ISETP.LT.AND P0, PT, R23, c[0x0][0x178], !P0 ;  /* 0x00005e0017007a0c */ /* 0x000fe40004701270 */
[C---:B------:R-:W-:Y:S01]  /*1f8e0*/  IADD3 R0, R8.reuse, c[0x0][0x198], RZ ;  /* 0x0000660008007a10 */ /* 0x040fe20007ffe0ff */
[----:B------:R-:W-:Y:S01]  /*1f8f0*/  IMAD.WIDE R4, R8, 0x2, R2 ;  /* 0x0000000208047825 */ /* 0x000fe200078e0202 */
[----:B------:R-:W-:-:S03]  /*1f900*/  IADD3 R10, R19, 0x70, RZ ;  /* 0x00000070130a7810 */ /* 0x000fc60007ffe0ff */
[----:B------:R-:W-:Y:S01]  /*1f910*/  IMAD.WIDE R8, R8, 0x2, R24 ;  /* 0x0000000208087825 */ /* 0x000fe200078e0218 */
[----:B0-----:R-:W-:-:S03]  /*1f920*/  PRMT R18, R18, 0x7632, R18 ;  /* 0x0000763212127816 */ /* 0x001fc60000000012 */
[C---:B------:R-:W-:Y:S01]  /*1f930*/  IMAD.WIDE R12, R0.reuse, 0x2, R2 ;  /* 0x00000002000c7825 */ /* 0x040fe200078e0202 */
[----:B------:R0:W-:Y:S03]  /*1f940*/  @P5 STG.E.U16 [R4.64], R6 ;  /* 0x0000000604005986 */ /* 0x0001e6000c101504 */
[----:B------:R-:W-:Y:S01]  /*1f950*/  IMAD.WIDE R16, R0, 0x2, R24 ;  /* 0x0000000200107825 */ /* 0x000fe200078e0218 */
[----:B------:R1:W-:Y:S01]  /*1f960*/  @P3 STG.E.U16 [R8.64], R18 ;  /* 0x0000001208003986 */ /* 0x0003e2000c101504 */
[----:B------:R-:W-:Y:S02]  /*1f970*/  ISETP.GE.AND P2, PT, R10, c[0x0][0x17c], PT ;  /* 0x00005f000a007a0c */ /* 0x000fe40003f46270 */
[----:B------:R-:W-:Y:S02]  /*1f980*/  IADD3 R10, R19, 0x72, RZ ;  /* 0x00000072130a7810 */ /* 0x000fe40007ffe0ff */
[----:B------:R-:W-:-:S02]  /*1f990*/  ISETP.LT.AND P3, PT, R28, c[0x0][0x178], !P2 ;  /* 0x00005e001c007a0c */ /* 0x000fc40005761270 */
[----:B------:R-:W-:Y:S02]  /*1f9a0*/  ISETP.GE.AND P5, PT, R10, c[0x0][0x17c], PT ;  /* 0x00005f000a007a0c */ /* 0x000fe40003fa6270 */
[----:B0-----:R-:W-:Y:S02]  /*1f9b0*/  IADD3 R4, R0, c[0x0][0x198], RZ ;  /* 0x0000660000047a10 */ /* 0x001fe40007ffe0ff */
[----:B------:R-:W-:Y:S02]  /*1f9c0*/  ISETP.LT.AND P2, PT, R23, c[0x0][0x178], !P2 ;  /* 0x00005e0017007a0c */ /* 0x000fe40005741270 */
[C---:B------:R-:W-:Y:S01]  /*1f9d0*/  IADD3 R6, R4.reuse, c[0x0][0x198], RZ ;  /* 0x0000660004067a10 */ /* 0x040fe20007ffe0ff */
[----:B-1----:R-:W-:-:S04]  /*1f9e0*/  IMAD.WIDE R8, R4, 0x2, R2 ;  /* 0x0000000204087825 */ /* 0x002fc800078e0202 */
[----:B------:R-:W-:Y:S01]  /*1f9f0*/  IMAD.WIDE R4, R4, 0x2, R24 ;  /* 0x0000000204047825 */ /* 0x000fe200078e0218 */
[----:B---3--:R0:W-:Y:S04]  /*1fa00*/  @P6 STG.E.U16 [R12.64], R27 ;  /* 0x0000001b0c006986 */ /* 0x0081e8000c101504 */
[----:B------:R1:W-:Y:S01]  /*1fa10*/  @P0 STG.E.U16 [R16.64], R22 ;  /* 0x0000001610000986 */ /* 0x0003e2000c101504 */
[----:B------:R-:W-:Y:S02]  /*1fa20*/  ISETP.LT.AND P0, PT, R28, c[0x0][0x178], !P4 ;  /* 0x00005e001c007a0c */ /* 0x000fe40006701270 */
[----:B------:R-:W-:Y:S02]  /*1fa30*/  ISETP.LT.AND P4, PT, R23, c[0x0][0x178], !P4 ;  /* 0x00005e0017007a0c */ /* 0x000fe40006781270 */
[----:B------:R-:W-:-:S02]  /*1fa40*/  PRMT R10, R27, 0x7632, R10 ;  /* 0x000076321b0a7816 */ /* 0x000fc4000000000a */
[----:B0-----:R-:W3:Y:S01]  /*1fa50*/  LDL.LU R27, [R1+0x3c] ;  /* 0x00003c00011b7983 */ /* 0x001ee20000300800 */
[----:B-1----:R-:W-:-:S06]  /*1fa60*/  PRMT R22, R22, 0x7632, R22 ;  /* 0x0000763216167816 */ /* 0x002fcc0000000016 */
[----:B------:R0:W-:Y:S04]  /*1fa70*/  @P0 STG.E.U16 [R8.64], R10 ;  /* 0x0000000a08000986 */ /* 0x0001e8000c101504 */
[----:B------:R1:W-:Y:S01]  /*1fa80*/  @P4 STG.E.U16 [R4.64], R22 ;  /* 0x0000001604004986 */ /* 0x0003e2000c101504 */
[----:B0-----:R-:W-:-:S04]  /*1fa90*/  IMAD.WIDE R8, R6, 0x2, R2 ;  /* 0x0000000206087825 */ /* 0x001fc800078e0202 */
[----:B-1----:R-:W-:Y:S01]  /*1faa0*/  IMAD.WIDE R4, R6, 0x2, R24 ;  /* 0x0000000206047825 */ /* 0x002fe200078e0218 */
[----:B----4-:R-:W-:Y:S01]  /*1fab0*/  @P3 STG.E.U16 [R8.64], R20 ;  /* 0x0000001408003986 */ /* 0x010fe2000c101504 */
[----:B--2---:R-:W-:-:S03]  /*1fac0*/  PRMT R10, R29, 0x7632, R10 ;  /* 0x000076321d0a7816 */ /* 0x004fc6000000000a */
[----:B------:R0:W-:Y:S04]  /*1fad0*/  @P2 STG.E.U16 [R4.64], R29 ;  /* 0x0000001d04002986 */ /* 0x0001e8000c101504 */
[----:B0-----:R-:W2:Y:S01]  /*1fae0*/  LDL.LU R29, [R1+0x10c] ;  /* 0x00010c00011d7983 */ /* 0x001ea20000300800 */
[----:B------:R-:W-:Y:S02]  /*1faf0*/  ISETP.LT.AND P3, PT, R28, c[0x0][0x178], !P1 ;  /* 0x00005e001c007a0c */ /* 0x000fe40004f61270 */
[----:B------:R-:W-:Y:S02]  /*1fb00*/  ISETP.LT.AND P1, PT, R23, c[0x0][0x178], !P1 ;  /* 0x00005e0017007a0c */ /* 0x000fe40004f21270 */
[C---:B------:R-:W-:Y:S02]  /*1fb10*/  IADD3 R12, R19.reuse, 0x73, RZ ;  /* 0x00000073130c7810 */ /* 0x040fe40007ffe0ff */
[----:B------:R-:W-:-:S02]  /*1fb20*/  IADD3 R0, R19, 0x74, RZ ;  /* 0x0000007413007810 */ /* 0x000fc40007ffe0ff */
[----:B------:R-:W-:Y:S02]  /*1fb30*/  IADD3 R13, R6, c[0x0][0x198], RZ ;  /* 0x00006600060d7a10 */ /* 0x000fe40007ffe0ff */
[----:B------:R-:W-:Y:S02]  /*1fb40*/  ISETP.LT.AND P4, PT, R28, c[0x0][0x178], !P5 ;  /* 0x00005e001c007a0c */ /* 0x000fe40006f81270 */
[----:B------:R-:W-:Y:S01]  /*1fb50*/  ISETP.LT.AND P5, PT, R23, c[0x0][0x178], !P5 ;  /* 0x00005e0017007a0c */ /* 0x000fe20006fa1270 */
[C---:B------:R-:W-:Y:S01]  /*1fb60*/  IMAD.WIDE R4, R13.reuse, 0x2, R2 ;  /* 0x000000020d047825 */ /* 0x040fe200078e0202 */
[----:B------:R-:W-:Y:S02]  /*1fb70*/  ISETP.GE.AND P6, PT, R12, c[0x0][0x17c], PT ;  /* 0x00005f000c007a0c */ /* 0x000fe40003fc6270 */
[----:B------:R-:W-:Y:S01]  /*1fb80*/  ISETP.GE.AND P0, PT, R0, c[0x0][0x17c], PT ;  /* 0x00005f0000007a0c */ /* 0x000fe20003f06270 */
[----:B------:R-:W-:Y:S01]  /*1fb90*/  IMAD.WIDE R8, R13, 0x2, R24 ;  /* 0x000000020d087825 */ /* 0x000fe200078e0218 */
[----:B------:R-:W-:-:S02]  /*1fba0*/  PRMT R0, R20, 0x7632, R0 ;  /* 0x0000763214007816 */ /* 0x000fc40000000000 */
[----:B------:R-:W-:Y:S02]  /*1fbb0*/  IADD3 R12, R19, 0x75, RZ ;  /* 0x00000075130c7810 */ /* 0x000fe40007ffe0ff */
[----:B------:R-:W-:Y:S01]  /*1fbc0*/  IADD3 R6, R13, c[0x0][0x198], RZ ;  /* 0x000066000d067a10 */ /* 0x000fe20007ffe0ff */
[----:B------:R0:W-:Y:S01]  /*1fbd0*/  @P3 STG.E.U16 [R4.64], R0 ;  /* 0x0000000004003986 */ /* 0x0001e2000c101504 */
[----:B------:R-:W-:-:S03]  /*1fbe0*/  ISETP.GE.AND P2, PT, R12, c[0x0][0x17c], PT ;  /* 0x00005f000c007a0c */ /* 0x000fc60003f46270 */
[----:B------:R-:W-:Y:S01]  /*1fbf0*/  IMAD.WIDE R12, R6, 0x2, R2 ;  /* 0x00000002060c7825 */ /* 0x000fe200078e0202 */
[----:B------:R1:W-:Y:S01]  /*1fc00*/  @P1 STG.E.U16 [R8.64], R10 ;  /* 0x0000000a08001986 */ /* 0x0003e2000c101504 */
[----:B------:R-:W-:Y:S02]  /*1fc10*/  ISETP.LT.AND P1, PT, R28, c[0x0][0x178], !P6 ;  /* 0x00005e001c007a0c */ /* 0x000fe40007721270 */
[C---:B------:R-:W-:Y:S01]  /*1fc20*/  IADD3 R17, R6.reuse, c[0x0][0x198], RZ ;  /* 0x0000660006117a10 */ /* 0x040fe20007ffe0ff */
[----:B0-----:R-:W-:Y:S01]  /*1fc30*/  IMAD.WIDE R4, R6, 0x2, R24 ;  /* 0x0000000206047825 */ /* 0x001fe200078e0218 */
[----:B------:R-:W-:Y:S01]  /*1fc40*/  @P4 STG.E.U16 [R12.64], R26 ;  /* 0x0000001a0c004986 */ /* 0x000fe2000c101504 */
[----:B------:R-:W-:Y:S02]  /*1fc50*/  ISETP.LT.AND P6, PT, R23, c[0x0][0x178], !P6 ;  /* 0x00005e0017007a0c */ /* 0x000fe400077c1270 */
[----:B------:R-:W-:Y:S01]  /*1fc60*/  ISETP.LT.AND P4, PT, R28, c[0x0][0x178], !P0 ;  /* 0x00005e001c007a0c */ /* 0x000fe20004781270 */
[----:B-1----:R-:W-:Y:S01]  /*1fc70*/  IMAD.WIDE R8, R17, 0x2, R2 ;  /* 0x0000000211087825 */ /* 0x002fe200078e0202 */
[----:B------:R-:W-:-:S02]  /*1fc80*/  PRMT R0, R26, 0x7632, R0 ;  /* 0x000076321a007816 */ /* 0x000fc40000000000 */
[----:B------:R-:W-:Y:S02]  /*1fc90*/  IADD3 R6, R17, c[0x0][0x198], RZ ;  /* 0x0000660011067a10 */ /* 0x000fe40007ffe0ff */
[----:B---3--:R-:W-:Y:S01]  /*1fca0*/  PRMT R10, R27, 0x7632, R10 ;  /* 0x000076321b0a7816 */ /* 0x008fe2000000000a */
[----:B------:R0:W-:Y:S04]  /*1fcb0*/  @P5 STG.E.U16 [R4.64], R27 ;  /* 0x0000001b04005986 */ /* 0x0001e8000c101504 */
[----:B------:R1:W-:Y:S04]  /*1fcc0*/  @P1 STG.E.U16 [R8.64], R0 ;  /* 0x0000000008001986 */ /* 0x0003e8000c101504 */
[----:B0-----:R-:W3:Y:S01]  /*1fcd0*/  LDL.LU R27, [R1+0x11c] ;  /* 0x00011c00011b7983 */ /* 0x001ee20000300800 */
[----:B------:R-:W-:-:S04]  /*1fce0*/  IMAD.WIDE R4, R17, 0x2, R24 ;  /* 0x0000000211047825 */ /* 0x000fc800078e0218 */
[----:B-1----:R-:W-:Y:S01]  /*1fcf0*/  IMAD.WIDE R8, R6, 0x2, R2 ;  /* 0x0000000206087825 */ /* 0x002fe200078e0202 */
[----:B------:R-:W-:Y:S04]  /*1fd00*/  @P6 STG.E.U16 [R4.64], R10 ;  /* 0x0000000a04006986 */ /* 0x000fe8000c101504 */
[----:B--2---:R0:W-:Y:S02]  /*1fd10*/  @P4 STG.E.U16 [R8.64], R29 ;  /* 0x0000001d08004986 */ /* 0x0041e4000c101504 */
[----:B0-----:R-:W-:Y:S02]  /*1fd20*/  PRMT R9, R29, 0x7632, R9 ;  /* 0x000076321d097816 */ /* 0x001fe40000000009 */
[----:B------:R-:W2:Y:S01]  /*1fd30*/  LDL.LU R29, [R1+0x14c] ;  /* 0x00014c00011d7983 */ /* 0x000ea20000300800 */
[----:B------:R-:W-:-:S02]  /*1fd40*/  ISETP.LT.AND P0, PT, R23, c[0x0][0x178], !P0 ;  /* 0x00005e0017007a0c */ /* 0x000fc40004701270 */
[----:B------:R-:W-:Y:S01]  /*1fd50*/  IADD3 R14, R19, 0x76, RZ ;  /* 0x00000076130e7810 */ /* 0x000fe20007ffe0ff */
[----:B------:R-:W-:Y:S01]  /*1fd60*/  IMAD.WIDE R4, R6, 0x2, R24 ;  /* 0x0000000206047825 */ /* 0x000fe200078e0218 */
[----:B------:R-:W-:Y:S01]  /*1fd70*/  ISETP.LT.AND P6, PT, R28, c[0x0][0x178], !P2 ;  /* 0x00005e001c007a0c */ /* 0x000fe200057c1270 */
[----:B------:R-:W4:Y:S01]  /*1fd80*/  LDL.LU R26, [R1+0x1c] ;  /* 0x00001c00011a7983 */ /* 0x000f220000300800 */
[----:B------:R-:W-:Y:S02]  /*1fd90*/  ISETP.GE.AND P3, PT, R14, c[0x0][0x17c], PT ;  /* 0x00005f000e007a0c */ /* 0x000fe40003f66270 */
[----:B------:R-:W-:Y:S02]  /*1fda0*/  IADD3 R17, R6, c[0x0][0x198], RZ ;  /* 0x0000660006117a10 */ /* 0x000fe40007ffe0ff */
[----:B------:R-:W-:-:S03]  /*1fdb0*/  ISETP.LT.AND P2, PT, R23, c[0x0][0x178], !P2 ;  /* 0x00005e0017007a0c */ /* 0x000fc60005741270 */
[----:B------:R0:W-:Y:S01]  /*1fdc0*/  @P0 STG.E.U16 [R4.64], R7 ;  /* 0x0000000704000986 */ /* 0x0001e2000c101504 */
[----:B------:R-:W-:Y:S02]  /*1fdd0*/  ISETP.LT.AND P0, PT, R28, c[0x0][0x178], !P3 ;  /* 0x00005e001c007a0c */ /* 0x000fe40005f01270 */
[----:B------:R-:W-:Y:S02]  /*1fde0*/  ISETP.LT.AND P3, PT, R23, c[0x0][0x178], !P3 ;  /* 0x00005e0017007a0c */ /* 0x000fe40005f61270 */
[----:B------:R-:W-:Y:S02]  /*1fdf0*/  IADD3 R13, R17, c[0x0][0x198], RZ ;  /* 0x00006600110d7a10 */ /* 0x000fe40007ffe0ff */
[----:B------:R-:W-:Y:S01]  /*1fe00*/  IADD3 R8, R19, 0x7a, RZ ;  /* 0x0000007a13087810 */ /* 0x000fe20007ffe0ff */
[----:B0-----:R-:W-:Y:S01]  /*1fe10*/  IMAD.WIDE R4, R17, 0x2, R2 ;  /* 0x0000000211047825 */ /* 0x001fe200078e0202 */
[----:B------:R-:W-:Y:S02]  /*1fe20*/  IADD3 R16, R19, 0x77, RZ ;  /* 0x0000007713107810 */ /* 0x000fe40007ffe0ff */
[----:B------:R-:W-:-:S02]  /*1fe30*/  PRMT R0, R7, 0x7632, R0 ;  /* 0x0000763207007816 */ /* 0x000fc40000000000 */
[----:B------:R0:W-:Y:S01]  /*1fe40*/  @P6 STG.E.U16 [R4.64], R9 ;  /* 0x0000000904006986 */ /* 0x0001e2000c101504 */
[----:B------:R-:W-:Y:S01]  /*1fe50*/  IADD3 R14, R19, 0x78, RZ ;  /* 0x00000078130e7810 */ /* 0x000fe20007ffe0ff */
[----:B------:R-:W-:Y:S01]  /*1fe60*/  IMAD.WIDE R6, R13, 0x2, R2 ;  /* 0x000000020d067825 */ /* 0x000fe200078e0202 */
[----:B------:R-:W-:Y:S02]  /*1fe70*/  ISETP.GE.AND P6, PT, R8, c[0x0][0x17c], PT ;  /* 0x00005f0008007a0c */ /* 0x000fe40003fc6270 */
[----:B------:R-:W-:Y:S02]  /*1fe80*/  ISETP.GE.AND P5, PT, R16, c[0x0][0x17c], PT ;  /* 0x00005f0010007a0c */ /* 0x000fe40003fa6270 */
[----:B------:R-:W-:Y:S01]  /*1fe90*/  IADD3 R12, R19, 0x79, RZ ;  /* 0x00000079130c7810 */ /* 0x000fe20007ffe0ff */
[----:B0-----:R-:W-:Y:S01]  /*1fea0*/  IMAD.WIDE R4, R17, 0x2, R24 ;  /* 0x0000000211047825 */ /* 0x001fe200078e0218 */
[----:B------:R-:W-:-:S03]  /*1feb0*/  ISETP.GE.AND P1, PT, R14, c[0x0][0x17c], PT ;  /* 0x00005f000e007a0c */ /* 0x000fc60003f26270 */
[C---:B------:R-:W-:Y:S01]  /*1fec0*/  IMAD.WIDE R8, R13.reuse, 0x2, R24 ;  /* 0x000000020d087825 */ /* 0x040fe200078e0218 */
[----:B------:R0:W-:Y:S01]  /*1fed0*/  @P2 STG.E.U16 [R4.64], R0 ;  /* 0x0000000004002986 */ /* 0x0001e2000c101504 */
[----:B------:R-:W-:Y:S02]  /*1fee0*/  ISETP.GE.AND P4, PT, R12, c[0x0][0x17c], PT ;  /* 0x00005f000c007a0c */ /* 0x000fe40003f86270 */
[----:B------:R-:W-:-:S04]  /*1fef0*/  IADD3 R13, R13, c[0x0][0x198], RZ ;  /* 0x000066000d0d7a10 */ /* 0x000fc80007ffe0ff */
[----:B------:R-:W-:Y:S02]  /*1ff00*/  IADD3 R17, R13, c[0x0][0x198], RZ ;  /* 0x000066000d117a10 */ /* 0x000fe40007ffe0ff */
[----:B------:R-:W-:Y:S01]  /*1ff10*/  PRMT R14, R11, 0x7632, R14 ;  /* 0x000076320b0e7816 */ /* 0x000fe2000000000e */
[----:B0-----:R-:W-:Y:S01]  /*1ff20*/  IMAD.WIDE R4, R13, 0x2, R2 ;  /* 0x000000020d047825 */ /* 0x001fe200078e0202 */
[----:B------:R-:W-:Y:S01]  /*1ff30*/  IADD3 R0, R19, 0x7c, RZ ;  /* 0x0000007c13007810 */ /* 0x000fe20007ffe0ff */
[----:B---3--:R0:W-:Y:S01]  /*1ff40*/  @P0 STG.E.U16 [R6.64], R27 ;  /* 0x0000001b06000986 */ /* 0x0081e2000c101504 */
[----:B------:R-:W-:Y:S02]  /*1ff50*/  ISETP.LT.AND P0, PT, R28, c[0x0][0x178], !P5 ;  /* 0x00005e001c007a0c */ /* 0x000fe40006f01270 */
[----:B------:R-:W-:Y:S01]  /*1ff60*/  ISETP.LT.AND P5, PT, R23, c[0x0][0x178], !P5 ;  /* 0x00005e0017007a0c */ /* 0x000fe20006fa1270 */
[----:B------:R1:W-:Y:S01]  /*1ff70*/  @P3 STG.E.U16 [R8.64], R11 ;  /* 0x0000000b08003986 */ /* 0x0003e2000c101504 */
[----:B------:R-:W-:-:S02]  /*1ff80*/  PRMT R12, R27, 0x7632, R12 ;  /* 0x000076321b0c7816 */ /* 0x000fc4000000000c */
[----:B------:R-:W-:Y:S01]  /*1ff90*/  ISETP.LT.AND P3, PT, R28, c[0x0][0x178], !P1 ;  /* 0x00005e001c007a0c */ /* 0x000fe20004f61270 */
[----:B0-----:R-:W3:Y:S01]  /*1ffa0*/  LDL.LU R27, [R1+0x13c] ;  /* 0x00013c00011b7983 */ /* 0x001ee20000300800 */
[----:B------:R-:W-:-:S04]  /*1ffb0*/  IMAD.WIDE R6, R13, 0x2, R24 ;  /* 0x000000020d067825 */ /* 0x000fc800078e0218 */
[----:B-1----:R-:W-:Y:S01]  /*1ffc0*/  IMAD.WIDE R8, R17, 0x2, R2 ;  /* 0x0000000211087825 */ /* 0x002fe200078e0202 */
[----:B------:R-:W-:Y:S01]  /*1ffd0*/  @P0 STG.E.U16 [R4.64], R12 ;  /* 0x0000000c04000986 */ /* 0x000fe2000c101504 */
[----:B------:R-:W-:-:S03]  /*1ffe0*/  ISETP.GE.AND P0, PT, R0, c[0x0][0x17c], PT ;  /* 0x00005f0000007a0c */ /* 0x000fc60003f06270 */
[----:B------:R-:W-:Y:S01]  /*1fff0*/  @P5 STG.E.U16 [R6.64], R14 ;  /* 0x0000000e06005986 */ /* 0x000fe2000c101504 */
[----:B--2---:R-:W-:-:S03]  /*20000*/  PRMT R0, R29, 0x7632, R0 ;  /* 0x000076321d007816 */ /* 0x004fc60000000000 */
[----:B------:R0:W-:Y:S04]  /*20010*/  @P3 STG.E.U16 [R8.64], R29 ;  /* 0x0000001d08003986 */ /* 0x0001e8000c101504 */
[----:B0-----:R-:W2:Y:S01]  /*20020*/  LDL.LU R29, [R1+0x12c] ;  /* 0x00012c00011d7983 */ /* 0x001ea20000300800 */
[----:B------:R-:W-:Y:S02]  /*20030*/  IADD3 R10, R19, 0x7b, RZ ;  /* 0x0000007b130a7810 */ /* 0x000fe40007ffe0ff */
[----:B------:R-:W-:Y:S02]  /*20040*/  ISETP.LT.AND P1, PT, R23, c[0x0][0x178], !P1 ;  /* 0x00005e0017007a0c */ /* 0x000fe40004f21270 */
[----:B------:R-:W-:Y:S01]  /*20050*/  ISETP.GE.AND P2, PT, R10, c[0x0][0x17c], PT ;  /* 0x00005f000a007a0c */ /* 0x000fe20003f46270 */
[----:B------:R-:W-:Y:S01]  /*20060*/  IMAD.WIDE R10, R17, 0x2, R24 ;  /* 0x00000002110a7825 */ /* 0x000fe200078e0218 */
[----:B------:R-:W-:-:S02]  /*20070*/  ISETP.LT.AND P3, PT, R28, c[0x0][0x178], !P4 ;  /* 0x00005e001c007a0c */ /* 0x000fc40006761270 */
[----:B------:R-:W-:Y:S02]  /*20080*/  ISETP.LT.AND P4, PT, R23, c[0x0][0x178], !P4 ;  /* 0x00005e0017007a0c */ /* 0x000fe40006781270 */
[----:B------:R-:W-:Y:S02]  /*20090*/  IADD3 R17, R17, c[0x0][0x198], RZ ;  /* 0x0000660011117a10 */ /* 0x000fe40007ffe0ff */
[----:B------:R-:W-:Y:S02]  /*200a0*/  ISETP.LT.AND P5, PT, R28, c[0x0][0x178], !P6 ;  /* 0x00005e001c007a0c */ /* 0x000fe400077a1270 */
[C---:B------:R-:W-:Y:S01]  /*200b0*/  IADD3 R21, R17.reuse, c[0x0][0x198], RZ ;  /* 0x0000660011157a10 */ /* 0x040fe20007ffe0ff */
[----:B------:R-:W-:Y:S01]  /*200c0*/  IMAD.WIDE R4, R17, 0x2, R2 ;  /* 0x0000000211047825 */ /* 0x000fe200078e0202 */
[----:B----4-:R-:W-:-:S03]  /*200d0*/  PRMT R16, R26, 0x7632, R16 ;  /* 0x000076321a107816 */ /* 0x010fc60000000010 */
[----:B------:R-:W-:Y:S01]  /*200e0*/  IMAD.WIDE R6, R17, 0x2, R24 ;  /* 0x0000000211067825 */ /* 0x000fe200078e0218 */
[----:B------:R0:W-:Y:S01]  /*200f0*/  @P1 STG.E.U16 [R10.64], R26 ;  /* 0x0000001a0a001986 */ /* 0x0001e2000c101504 */
[----:B------:R-:W-:Y:S02]  /*20100*/  ISETP.LT.AND P6, PT, R23, c[0x0][0x178], !P6 ;  /* 0x00005e0017007a0c */ /* 0x000fe400077c1270 */
[----:B------:R-:W-:Y:S01]  /*20110*/  IMAD.WIDE R8, R21, 0x2, R2 ;  /* 0x0000000215087825 */ /* 0x000fe200078e0202 */
[----:B------:R1:W-:Y:S01]  /*20120*/  @P3 STG.E.U16 [R4.64], R0 ;  /* 0x0000000004003986 */ /* 0x0003e2000c101504 */
[----:B------:R-:W-:-:S03]  /*20130*/  IADD3 R13, R19, 0x7d, RZ ;  /* 0x0000007d130d7810 */ /* 0x000fc60007ffe0ff */
[----:B------:R4:W-:Y:S01]  /*20140*/  @P4 STG.E.U16 [R6.64], R16 ;  /* 0x0000001006004986 */ /* 0x0009e2000c101504 */
[----:B------:R-:W-:Y:S02]  /*20150*/  ISETP.LT.AND P4, PT, R28, c[0x0][0x178], !P2 ;  /* 0x00005e001c007a0c */ /* 0x000fe40005781270 */
[----:B------:R-:W-:Y:S02]  /*20160*/  ISETP.LT.AND P2, PT, R23, c[0x0][0x178], !P2 ;  /* 0x00005e0017007a0c */ /* 0x000fe40005741270 */
[----:B0-----:R-:W-:Y:S02]  /*20170*/  IADD3 R11, R21, c[0x0][0x198], RZ ;  /* 0x00006600150b7a10 */ /* 0x001fe40007ffe0ff */
[----:B------:R-:W-:Y:S02]  /*20180*/  IADD3 R12, R19, 0x7e, RZ ;  /* 0x0000007e130c7810 */ /* 0x000fe40007ffe0ff */
[----:B------:R-:W-:Y:S01]  /*20190*/  ISETP.GE.AND P1, PT, R13, c[0x0][0x17c], PT ;  /* 0x00005f000d007a0c */ /* 0x000fe20003f26270 */
[----:B-1----:R-:W-:Y:S01]  /*201a0*/  IMAD.WIDE R4, R21, 0x2, R24 ;  /* 0x0000000215047825 */ /* 0x002fe200078e0218 */
[----:B------:R-:W-:-:S02]  /*201b0*/  IADD3 R13, R11, c[0x0][0x198], RZ ;  /* 0x000066000b0d7a10 */ /* 0x000fc40007ffe0ff */
[----:B------:R-:W-:Y:S01]  /*201c0*/  ISETP.GE.AND P3, PT, R12, c[0x0][0x17c], PT ;  /* 0x00005f000c007a0c */ /* 0x000fe20003f66270 */
[----:B----4-:R-:W-:Y:S01]  /*201d0*/  IMAD.WIDE R6, R11, 0x2, R2 ;  /* 0x000000020b067825 */ /* 0x010fe200078e0202 */
[----:B------:R-:W-:Y:S02]  /*201e0*/  IADD3 R12, R19, 0x7f, RZ ;  /* 0x0000007f130c7810 */ /* 0x000fe40007ffe0ff */
[----:B------:R-:W-:Y:S01]  /*201f0*/  PRMT R0, R15, 0x7632, R0 ;  /* 0x000076320f007816 */ /* 0x000fe20000000000 */
[----:B------:R-:W3:Y:S04]  /*20200*/  LDL.LU R19, [R1+0x974] ;  /* 0x0009740001137983 */ /* 0x000ee80000300800 */
[----:B---3--:R0:W-:Y:S01]  /*20210*/  @P5 STG.E.U16 [R8.64], R27 ;  /* 0x0000001b08005986 */ /* 0x0081e2000c101504 */
[----:B------:R-:W-:-:S02]  /*20220*/  ISETP.LT.AND P5, PT, R28, c[0x0][0x178], !P0 ;  /* 0x00005e001c007a0c */ /* 0x000fc400047a1270 */
[----:B------:R-:W-:Y:S01]  /*20230*/  PRMT R14, R27, 0x7632, R14 ;  /* 0x000076321b0e7816 */ /* 0x000fe2000000000e */
[----:B------:R1:W-:Y:S01]  /*20240*/  @P6 STG.E.U16 [R4.64], R15 ;  /* 0x0000000f04006986 */ /* 0x0003e2000c101504 */
[----:B------:R-:W-:-:S03]  /*20250*/  ISETP.GE.AND P6, PT, R12, c[0x0][0x17c], PT ;  /* 0x00005f000c007a0c */ /* 0x000fc60003fc6270 */
[----:B------:R3:W-:Y:S01]  /*20260*/  @P4 STG.E.U16 [R6.64], R14 ;  /* 0x0000000e06004986 */ /* 0x0007e2000c101504 */
[----:B0-----:R-:W-:-:S03]  /*20270*/  IMAD.WIDE R8, R11, 0x2, R24 ;  /* 0x000000020b087825 */ /* 0x001fc600078e0218 */
[----:B------:R-:W4:Y:S01]  /*20280*/  LDL.LU R27, [R1+0xcc] ;  /* 0x0000cc00011b7983 */ /* 0x000f220000300800 */
[----:B------:R-:W-:-:S03]  /*20290*/  IMAD.WIDE R10, R13, 0x2, R2 ;  /* 0x000000020d0a7825 */ /* 0x000fc600078e0202 */
[----:B------:R0:W-:Y:S01]  /*202a0*/  @P2 STG.E.U16 [R8.64], R0 ;  /* 0x0000000008002986 */ /* 0x0001e2000c101504 */
[C---:B------:R-:W-:Y:S02]  /*202b0*/  ISETP.LT.AND P4, PT, R28.reuse, c[0x0][0x178], !P3 ;  /* 0x00005e001c007a0c */ /* 0x040fe40005f81270 */
[C---:B------:R-:W-:Y:S02]  /*202c0*/  ISETP.LT.AND P2, PT, R28.reuse, c[0x0][0x178], !P6 ;  /* 0x00005e001c007a0c */ /* 0x040fe40007741270 */
[C---:B------:R-:W-:Y:S02]  /*202d0*/  ISETP.LT.AND P0, PT, R23.reuse, c[0x0][0x178], !P0 ;  /* 0x00005e0017007a0c */ /* 0x040fe40004701270 */
[C---:B------:R-:W-:Y:S02]  /*202e0*/  ISETP.LT.AND P3, PT, R23.reuse, c[0x0][0x178], !P3 ;  /* 0x00005e0017007a0c */ /* 0x040fe40005f61270 */
[----:B------:R-:W-:Y:S01]  /*202f0*/  ISETP.LT.AND P6, PT, R23, c[0x0][0x178], !P6 ;  /* 0x00005e0017007a0c */ /* 0x000fe200077c1270 */
[----:B--2---:R2:W-:Y:S01]  /*20300*/  @P5 STG.E.U16 [R10.64], R29 ;  /* 0x0000001d0a005986 */ /* 0x0045e2000c101504 */
[----:B------:R-:W-:-:S02]  /*20310*/  ISETP.LT.AND P5, PT, R28, c[0x0][0x178], !P1 ;  /* 0x00005e001c007a0c */ /* 0x000fc40004fa1270 */
[----:B------:R-:W-:Y:S02]  /*20320*/  ISETP.LT.AND P1, PT, R23, c[0x0][0x178], !P1 ;  /* 0x00005e0017007a0c */ /* 0x000fe40004f21270 */
[----:B------:R-:W4:Y:S01]  /*20330*/  LDL.LU R23, [R1+0x970] ;  /* 0x0009700001177983 */ /* 0x000f220000300800 */
[C---:B------:R-:W-:Y:S01]  /*20340*/  IADD3 R17, R13.reuse, c[0x0][0x198], RZ ;  /* 0x000066000d117a10 */ /* 0x040fe20007ffe0ff */
[----:B-1----:R-:W-:-:S03]  /*20350*/  IMAD.WIDE R4, R13, 0x2, R24 ;  /* 0x000000020d047825 */ /* 0x002fc600078e0218 */
[C---:B------:R-:W-:Y:S01]  /*20360*/  IADD3 R15, R17.reuse, c[0x0][0x198], RZ ;  /* 0x00006600110f7a10 */ /* 0x040fe20007ffe0ff */
[----:B---3--:R-:W-:Y:S01]  /*20370*/  IMAD.WIDE R6, R17, 0x2, R2 ;  /* 0x0000000211067825 */ /* 0x008fe200078e0202 */
[----:B0-----:R-:W-:Y:S02]  /*20380*/  PRMT R0, R29, 0x7632, R0 ;  /* 0x000076321d007816 */ /* 0x001fe40000000000 */
[----:B------:R-:W-:Y:S01]  /*20390*/  IADD3 R21, R15, c[0x0][0x198], RZ ;  /* 0x000066000f157a10 */ /* 0x000fe20007ffe0ff */
[----:B------:R-:W-:-:S04]  /*203a0*/  IMAD.WIDE R8, R17, 0x2, R24 ;  /* 0x0000000211087825 */ /* 0x000fc800078e0218 */
[----:B--2---:R-:W-:-:S04]  /*203b0*/  IMAD.WIDE R10, R15, 0x2, R2 ;  /* 0x000000020f0a7825 */ /* 0x004fc800078e0202 */
[----:B------:R-:W-:-:S04]  /*203c0*/  IMAD.WIDE R12, R15, 0x2, R24 ;  /* 0x000000020f0c7825 */ /* 0x000fc800078e0218 */
[----:B------:R-:W-:-:S04]  /*203d0*/  IMAD.WIDE R2, R21, 0x2, R2 ;  /* 0x0000000215027825 */ /* 0x000fc800078e0202 */
[----:B------:R-:W-:Y:S01]  /*203e0*/  IMAD.WIDE R24, R21, 0x2, R24 ;  /* 0x0000000215187825 */ /* 0x000fe200078e0218 */
[----:B------:R-:W-:Y:S01]  /*203f0*/  PRMT R14, R19, 0x7632, R14 ;  /* 0x00007632130e7816 */ /* 0x000fe2000000000e */
[----:B------:R4:W-:Y:S04]  /*20400*/  @P0 STG.E.U16 [R4.64], R19 ;  /* 0x0000001304000986 */ /* 0x0009e8000c101504 */
[----:B------:R0:W-:Y:S04]  /*20410*/  @P5 STG.E.U16 [R6.64], R0 ;  /* 0x0000000006005986 */ /* 0x0001e8000c101504 */
[----:B------:R0:W-:Y:S01]  /*20420*/  @P1 STG.E.U16 [R8.64], R14 ;  /* 0x0000000e08001986 */ /* 0x0001e2000c101504 */
[----:B----4-:R-:W-:-:S03]  /*20430*/  PRMT R5, R27, 0x7632, R5 ;  /* 0x000076321b057816 */ /* 0x010fc60000000005 */
[----:B------:R0:W-:Y:S04]  /*20440*/  @P4 STG.E.U16 [R10.64], R27 ;  /* 0x0000001b0a004986 */ /* 0x0001e8000c101504 */
[----:B------:R0:W-:Y:S04]  /*20450*/  @P3 STG.E.U16 [R12.64], R23 ;  /* 0x000000170c003986 */ /* 0x0001e8000c101504 */
[----:B------:R0:W-:Y:S01]  /*20460*/  @P2 STG.E.U16 [R2.64], R5 ;  /* 0x0000000502002986 */ /* 0x0001e2000c101504 */
[----:B------:R-:W-:Y:S05]  /*20470*/  @!P6 EXIT ;  /* 0x000000000000e94d */ /* 0x000fea0003800000 */
[----:B0-----:R-:W-:-:S05]  /*20480*/  PRMT R12, R23, 0x7632, R12 ;  /* 0x00007632170c7816 */ /* 0x001fca000000000c */
[----:B------:R-:W-:Y:S01]  /*20490*/  STG.E.U16 [R24.64], R12 ;  /* 0x0000000c18007986 */ /* 0x000fe2000c101504 */
[----:B------:R-:W-:Y:S05]  /*204a0*/  EXIT ;  /* 0x000000000000794d */ /* 0x000fea0003800000 */
.L_x_3:
[----:B------:R-:W-:-:S00]  /*204b0*/  BRA `(.L_x_3) ;  /* 0xfffffff000007947 */ /* 0x000fc0000383ffff */
[----:B------:R-:W-:-:S00]  /*204c0*/  NOP ;  /* 0x0000000000007918 */ /* 0x000fc00000000000 */
        /* <DEDUP_REMOVED lines=11> */
.L_x_4:


//--------------------- .nv.shared.matmul_kernel  --------------------------
	.section	.nv.shared.matmul_kernel,"aw",@nobits
	.sectionflags	@""
	.align	16
